// auto-generated by cutlass_sweep.gemm — config: {"arch": "sm_100", "cluster_m": 4, "cluster_n": 4, "dtype": "tf32", "dtype_b": "tf32", "layout": "nt", "stages": 0, "tile_k": 32, "tile_m": 256, "tile_n": 128}
#include "cutlass/cutlass.h"
#include "cutlass/gemm/collective/collective_builder.hpp"
#include "cutlass/gemm/device/gemm_universal_adapter.h"
#include "cutlass/gemm/kernel/gemm_universal.hpp"
#include "cutlass/epilogue/collective/collective_builder.hpp"

using ElemA = cutlass::tfloat32_t;
using ElemB = cutlass::tfloat32_t;
using ElemCD = cutlass::tfloat32_t;
using Acc  = float;
using TileShape    = cute::Shape<cute::_256, cute::_128, cute::_32>;
using ClusterShape = cute::Shape<cute::_4, cute::_4, cute::_1>;

using CollectiveEpilogue = typename cutlass::epilogue::collective::CollectiveBuilder<
    cutlass::arch::Sm100, cutlass::arch::OpClassTensorOp,
    TileShape, ClusterShape,
    cutlass::epilogue::collective::EpilogueTileAuto,
    Acc, Acc,
    ElemCD, cutlass::layout::RowMajor, 128 / cutlass::sizeof_bits<ElemCD>::value,
    ElemCD, cutlass::layout::RowMajor, 128 / cutlass::sizeof_bits<ElemCD>::value,
    cutlass::epilogue::collective::EpilogueScheduleAuto
  >::CollectiveOp;

using CollectiveMainloop = typename cutlass::gemm::collective::CollectiveBuilder<
    cutlass::arch::Sm100, cutlass::arch::OpClassTensorOp,
    ElemA, cutlass::layout::RowMajor, 128 / cutlass::sizeof_bits<ElemA>::value,
    ElemB, cutlass::layout::ColumnMajor, 128 / cutlass::sizeof_bits<ElemB>::value,
    Acc,
    TileShape, ClusterShape,
    cutlass::gemm::collective::StageCountAutoCarveout<static_cast<int>(sizeof(typename CollectiveEpilogue::SharedStorage))>,
    cutlass::gemm::collective::KernelScheduleAuto
  >::CollectiveOp;

using GemmKernel = cutlass::gemm::kernel::GemmUniversal<
    cute::Shape<int,int,int,int>,
    CollectiveMainloop,
    CollectiveEpilogue
>;
using Gemm = cutlass::gemm::device::GemmUniversalAdapter<GemmKernel>;

// Force the device kernel symbol into the cubin without needing a host main.
auto* _anchor = &cutlass::device_kernel<GemmKernel>;


// ===== COMPILED SASS (sm_100a) =====

	.target	sm_100a

	.elftype	@"ET_EXEC"


//--------------------- .note.nv.tkinfo           --------------------------
	.section	.note.nv.tkinfo,"",@"SHT_NOTE"
	.sectionflags	@"SHF_NOTE_NV_TKINFO"
	.tkinfo
        /*0018*/ 	.word	0x00000002
        /*0030*/ 	.string	""
        /*0030*/ 	.string	"ptxas"
        /*0030*/ 	.string	"Cuda compilation tools, release 13.0, V13.0.88"
        /*0030*/ 	.string	"Build cuda_13.0.r13.0/compiler.36424714_0"
        /*0030*/ 	.string	"-arch sm_100a -m 64 "



//--------------------- .note.nv.cuinfo           --------------------------
	.section	.note.nv.cuinfo,"",@"SHT_NOTE"
	.sectionflags	@"SHF_NOTE_NV_CUINFO"
        /*0018*/ 	.short	0x0002
        /*001a*/ 	.short	0x0064
        /*001c*/ 	.short	0x0082
	.zero		2


//--------------------- .nv.info                  --------------------------
	.section	.nv.info,"",@"SHT_CUDA_INFO"
	.align	4


	//----- nvinfo : EIATTR_REGCOUNT
	.align		4
        /*0000*/ 	.byte	0x04, 0x2f
        /*0002*/ 	.short	(.L_19 - .L_18)
	.align		4
.L_18:
        /*0004*/ 	.word	index@(_ZN7cutlass13device_kernelINS_4gemm6kernel13GemmUniversalIN4cute5tupleIJiiiiEEENS1_10collective13CollectiveMmaINS1_35MainloopSm100TmaUmmaWarpSpecializedILi8ELi2ELi4ENS5_IJNS4_1CILi4EEESB_NSA_ILi1EEEEEEEENS5_IJNSA_ILi256EEENSA_ILi128EEENSA_ILi32EEEEEENS_10tfloat32_tENS5_IJlSC_lEEESJ_SK_NS4_8TiledMMAINS4_8MMA_AtomIJNS4_23SM100_MMA_TF32_2x1SM_SSISJ_SJ_fLi256ELi128ELNS4_4UMMA5MajorE0ELSP_0ELNSO_7ScaleInE0ELSQ_0EEEEEENS4_6LayoutINS5_IJSC_SC_SC_EEENS5_IJNSA_ILi0EEESV_SV_EEEEENS5_IJNS4_10UnderscoreESY_SY_EEEEENS4_28SM100_TMA_2SM_LOAD_MULTICASTENS4_14ComposedLayoutINS4_7SwizzleILi3ELi4ELi3EEENS4_18smem_ptr_flag_bitsILi32EEENST_INS5_IJNSA_ILi8EEESH_EEENS5_IJSH_SC_EEEEEEEvNS4_8identityES11_S1B_vS1C_EENS_8epilogue10collective18CollectiveEpilogueINS1E_23Sm100TmaWarpSpecializedILi4ELi2ELi16ELb1ELb0EEEJNS5_IJSG_SG_SH_EEENS5_IJNST_ISG_SC_EENST_INSA_ILi16EEESC_EEEEESJ_SK_SJ_SK_NS1E_6fusion15FusionCallbacksIS1I_NS1O_17LinearCombinationISJ_fSJ_fLNS_15FloatRoundStyleE2EEES1J_S1N_JEEENS4_5SM1004TMEM4LOAD26SM100_TMEM_LOAD_32dp32b16xENS4_13SM90_TMA_LOADENS12_INS13_ILi2ELi4ELi3EEES16_NST_INS5_IJS17_S1L_EEENS5_IJS1L_SC_EEEEEEENS4_39AutoVectorizingCopyWithAssumedAlignmentILi128EEENS4_14SM90_TMA_STOREES23_S25_S25_EEEvvEEEEvNT_6ParamsE)
        /*0008*/ 	.word	0x0000005f


	//----- nvinfo : EIATTR_FRAME_SIZE
	.align		4
.L_19:
        /*000c*/ 	.byte	0x04, 0x11
        /*000e*/ 	.short	(.L_21 - .L_20)
	.align		4
.L_20:
        /*0010*/ 	.word	index@($__internal_2_$__cuda_sm10x_tcgen05_guardrail_trap_unallocated_columns_being_dealloced)
        /*0014*/ 	.word	0x00000000


	//----- nvinfo : EIATTR_FRAME_SIZE
	.align		4
.L_21:
        /*0018*/ 	.byte	0x04, 0x11
        /*001a*/ 	.short	(.L_23 - .L_22)
	.align		4
.L_22:
        /*001c*/ 	.word	index@($__internal_1_$__cuda_sm10x_tcgen05_guardrail_trap_phase_invalid_during_alloc)
        /*0020*/ 	.word	0x00000000


	//----- nvinfo : EIATTR_FRAME_SIZE
	.align		4
.L_23:
        /*0024*/ 	.byte	0x04, 0x11
        /*0026*/ 	.short	(.L_25 - .L_24)
	.align		4
.L_24:
        /*0028*/ 	.word	index@($__internal_0_$__cuda_sm10x_tcgen05_guardrail_trap_col_being_dealloced_not_returned_by_alloc)
        /*002c*/ 	.word	0x00000000


	//----- nvinfo : EIATTR_FRAME_SIZE
	.align		4
.L_25:
        /*0030*/ 	.byte	0x04, 0x11
        /*0032*/ 	.short	(.L_27 - .L_26)
	.align		4
.L_26:
        /*0034*/ 	.word	index@(_ZN7cutlass13device_kernelINS_4gemm6kernel13GemmUniversalIN4cute5tupleIJiiiiEEENS1_10collective13CollectiveMmaINS1_35MainloopSm100TmaUmmaWarpSpecializedILi8ELi2ELi4ENS5_IJNS4_1CILi4EEESB_NSA_ILi1EEEEEEEENS5_IJNSA_ILi256EEENSA_ILi128EEENSA_ILi32EEEEEENS_10tfloat32_tENS5_IJlSC_lEEESJ_SK_NS4_8TiledMMAINS4_8MMA_AtomIJNS4_23SM100_MMA_TF32_2x1SM_SSISJ_SJ_fLi256ELi128ELNS4_4UMMA5MajorE0ELSP_0ELNSO_7ScaleInE0ELSQ_0EEEEEENS4_6LayoutINS5_IJSC_SC_SC_EEENS5_IJNSA_ILi0EEESV_SV_EEEEENS5_IJNS4_10UnderscoreESY_SY_EEEEENS4_28SM100_TMA_2SM_LOAD_MULTICASTENS4_14ComposedLayoutINS4_7SwizzleILi3ELi4ELi3EEENS4_18smem_ptr_flag_bitsILi32EEENST_INS5_IJNSA_ILi8EEESH_EEENS5_IJSH_SC_EEEEEEEvNS4_8identityES11_S1B_vS1C_EENS_8epilogue10collective18CollectiveEpilogueINS1E_23Sm100TmaWarpSpecializedILi4ELi2ELi16ELb1ELb0EEEJNS5_IJSG_SG_SH_EEENS5_IJNST_ISG_SC_EENST_INSA_ILi16EEESC_EEEEESJ_SK_SJ_SK_NS1E_6fusion15FusionCallbacksIS1I_NS1O_17LinearCombinationISJ_fSJ_fLNS_15FloatRoundStyleE2EEES1J_S1N_JEEENS4_5SM1004TMEM4LOAD26SM100_TMEM_LOAD_32dp32b16xENS4_13SM90_TMA_LOADENS12_INS13_ILi2ELi4ELi3EEES16_NST_INS5_IJS17_S1L_EEENS5_IJS1L_SC_EEEEEEENS4_39AutoVectorizingCopyWithAssumedAlignmentILi128EEENS4_14SM90_TMA_STOREES23_S25_S25_EEEvvEEEEvNT_6ParamsE)
        /*0038*/ 	.word	0x00000000


	//----- nvinfo : EIATTR_MIN_STACK_SIZE
	.align		4
.L_27:
        /*003c*/ 	.byte	0x04, 0x12
        /*003e*/ 	.short	(.L_29 - .L_28)
	.align		4
.L_28:
        /*0040*/ 	.word	index@(_ZN7cutlass13device_kernelINS_4gemm6kernel13GemmUniversalIN4cute5tupleIJiiiiEEENS1_10collective13CollectiveMmaINS1_35MainloopSm100TmaUmmaWarpSpecializedILi8ELi2ELi4ENS5_IJNS4_1CILi4EEESB_NSA_ILi1EEEEEEEENS5_IJNSA_ILi256EEENSA_ILi128EEENSA_ILi32EEEEEENS_10tfloat32_tENS5_IJlSC_lEEESJ_SK_NS4_8TiledMMAINS4_8MMA_AtomIJNS4_23SM100_MMA_TF32_2x1SM_SSISJ_SJ_fLi256ELi128ELNS4_4UMMA5MajorE0ELSP_0ELNSO_7ScaleInE0ELSQ_0EEEEEENS4_6LayoutINS5_IJSC_SC_SC_EEENS5_IJNSA_ILi0EEESV_SV_EEEEENS5_IJNS4_10UnderscoreESY_SY_EEEEENS4_28SM100_TMA_2SM_LOAD_MULTICASTENS4_14ComposedLayoutINS4_7SwizzleILi3ELi4ELi3EEENS4_18smem_ptr_flag_bitsILi32EEENST_INS5_IJNSA_ILi8EEESH_EEENS5_IJSH_SC_EEEEEEEvNS4_8identityES11_S1B_vS1C_EENS_8epilogue10collective18CollectiveEpilogueINS1E_23Sm100TmaWarpSpecializedILi4ELi2ELi16ELb1ELb0EEEJNS5_IJSG_SG_SH_EEENS5_IJNST_ISG_SC_EENST_INSA_ILi16EEESC_EEEEESJ_SK_SJ_SK_NS1E_6fusion15FusionCallbacksIS1I_NS1O_17LinearCombinationISJ_fSJ_fLNS_15FloatRoundStyleE2EEES1J_S1N_JEEENS4_5SM1004TMEM4LOAD26SM100_TMEM_LOAD_32dp32b16xENS4_13SM90_TMA_LOADENS12_INS13_ILi2ELi4ELi3EEES16_NST_INS5_IJS17_S1L_EEENS5_IJS1L_SC_EEEEEEENS4_39AutoVectorizingCopyWithAssumedAlignmentILi128EEENS4_14SM90_TMA_STOREES23_S25_S25_EEEvvEEEEvNT_6ParamsE)
        /*0044*/ 	.word	0x00000000
.L_29:


//--------------------- .nv.compat                --------------------------
	.section	.nv.compat,"",@"SHT_CUDA_COMPAT_INFO"
	.align	4
        /*0000*/ 	.byte	0x02, 0x09, 0x01, 0x00, 0x02, 0x02, 0x02, 0x00, 0x02, 0x05, 0x05, 0x00, 0x03, 0x07, 0x01, 0x01
        /*0010*/ 	.byte	0x02, 0x03, 0x01, 0x00, 0x02, 0x06, 0x01, 0x00, 0x04, 0x0b, 0x08, 0x00, 0x09, 0x00, 0x00, 0x00
        /*0020*/ 	.byte	0x00, 0x00, 0x00, 0x00


//--------------------- .nv.info._ZN7cutlass13device_kernelINS_4gemm6kernel13GemmUniversalIN4cute5tupleIJiiiiEEENS1_10collective13CollectiveMmaINS1_35MainloopSm100TmaUmmaWarpSpecializedILi8ELi2ELi4ENS5_IJNS4_1CILi4EEESB_NSA_ILi1EEEEEEEENS5_IJNSA_ILi256EEENSA_ILi128EEENSA_ILi32EEEEEENS_10tfloat32_tENS5_IJlSC_lEEESJ_SK_NS4_8TiledMMAINS4_8MMA_AtomIJNS4_23SM100_MMA_TF32_2x1SM_SSISJ_SJ_fLi256ELi128ELNS4_4UMMA5MajorE0ELSP_0ELNSO_7ScaleInE0ELSQ_0EEEEEENS4_6LayoutINS5_IJSC_SC_SC_EEENS5_IJNSA_ILi0EEESV_SV_EEEEENS5_IJNS4_10UnderscoreESY_SY_EEEEENS4_28SM100_TMA_2SM_LOAD_MULTICASTENS4_14ComposedLayoutINS4_7SwizzleILi3ELi4ELi3EEENS4_18smem_ptr_flag_bitsILi32EEENST_INS5_IJNSA_ILi8EEESH_EEENS5_IJSH_SC_EEEEEEEvNS4_8identityES11_S1B_vS1C_EENS_8epilogue10collective18CollectiveEpilogueINS1E_23Sm100TmaWarpSpecializedILi4ELi2ELi16ELb1ELb0EEEJNS5_IJSG_SG_SH_EEENS5_IJNST_ISG_SC_EENST_INSA_ILi16EEESC_EEEEESJ_SK_SJ_SK_NS1E_6fusion15FusionCallbacksIS1I_NS1O_17LinearCombinationISJ_fSJ_fLNS_15FloatRoundStyleE2EEES1J_S1N_JEEENS4_5SM1004TMEM4LOAD26SM100_TMEM_LOAD_32dp32b16xENS4_13SM90_TMA_LOADENS12_INS13_ILi2ELi4ELi3EEES16_NST_INS5_IJS17_S1L_EEENS5_IJS1L_SC_EEEEEEENS4_39AutoVectorizingCopyWithAssumedAlignmentILi128EEENS4_14SM90_TMA_STOREES23_S25_S25_EEEvvEEEEvNT_6ParamsE --------------------------
	.section	.nv.info._ZN7cutlass13device_kernelINS_4gemm6kernel13GemmUniversalIN4cute5tupleIJiiiiEEENS1_10collective13CollectiveMmaINS1_35MainloopSm100TmaUmmaWarpSpecializedILi8ELi2ELi4ENS5_IJNS4_1CILi4EEESB_NSA_ILi1EEEEEEEENS5_IJNSA_ILi256EEENSA_ILi128EEENSA_ILi32EEEEEENS_10tfloat32_tENS5_IJlSC_lEEESJ_SK_NS4_8TiledMMAINS4_8MMA_AtomIJNS4_23SM100_MMA_TF32_2x1SM_SSISJ_SJ_fLi256ELi128ELNS4_4UMMA5MajorE0ELSP_0ELNSO_7ScaleInE0ELSQ_0EEEEEENS4_6LayoutINS5_IJSC_SC_SC_EEENS5_IJNSA_ILi0EEESV_SV_EEEEENS5_IJNS4_10UnderscoreESY_SY_EEEEENS4_28SM100_TMA_2SM_LOAD_MULTICASTENS4_14ComposedLayoutINS4_7SwizzleILi3ELi4ELi3EEENS4_18smem_ptr_flag_bitsILi32EEENST_INS5_IJNSA_ILi8EEESH_EEENS5_IJSH_SC_EEEEEEEvNS4_8identityES11_S1B_vS1C_EENS_8epilogue10collective18CollectiveEpilogueINS1E_23Sm100TmaWarpSpecializedILi4ELi2ELi16ELb1ELb0EEEJNS5_IJSG_SG_SH_EEENS5_IJNST_ISG_SC_EENST_INSA_ILi16EEESC_EEEEESJ_SK_SJ_SK_NS1E_6fusion15FusionCallbacksIS1I_NS1O_17LinearCombinationISJ_fSJ_fLNS_15FloatRoundStyleE2EEES1J_S1N_JEEENS4_5SM1004TMEM4LOAD26SM100_TMEM_LOAD_32dp32b16xENS4_13SM90_TMA_LOADENS12_INS13_ILi2ELi4ELi3EEES16_NST_INS5_IJS17_S1L_EEENS5_IJS1L_SC_EEEEEEENS4_39AutoVectorizingCopyWithAssumedAlignmentILi128EEENS4_14SM90_TMA_STOREES23_S25_S25_EEEvvEEEEvNT_6ParamsE,"",@"SHT_CUDA_INFO"
	.sectionflags	@""
	.align	4


	//----- nvinfo : EIATTR_CUDA_API_VERSION
	.align		4
        /*0000*/ 	.byte	0x04, 0x37
        /*0002*/ 	.short	(.L_31 - .L_30)
.L_30:
        /*0004*/ 	.word	0x00000082


	//----- nvinfo : EIATTR_KPARAM_INFO
	.align		4
.L_31:
        /*0008*/ 	.byte	0x04, 0x17
        /*000a*/ 	.short	(.L_33 - .L_32)
.L_32:
        /*000c*/ 	.word	0x00000000
        /*0010*/ 	.short	0x0000
        /*0012*/ 	.short	0x0000
        /*0014*/ 	.byte	0x00, 0xf0, 0x01, 0x20


	//----- nvinfo : EIATTR_AT_ENTRY_FRAGMENTS
	.align		4
.L_33:
        /*0018*/ 	.byte	0x04, 0x4f
        /*001a*/ 	.short	(.L_35 - .L_34)


	//   ....[0]....
.L_34:
        /*001c*/ 	.word	0x00000007


	//----- nvinfo : EIATTR_RESERVED_SMEM_USED
	.align		4
.L_35:
        /*0020*/ 	.byte	0x01, 0x41
	.zero		2


	//----- nvinfo : EIATTR_SPARSE_MMA_MASK
	.align		4
        /*0024*/ 	.byte	0x03, 0x50
        /*0026*/ 	.short	0x0000


	//----- nvinfo : EIATTR_TCGEN05_2CTA_USED
	.align		4
        /*0028*/ 	.byte	0x01, 0x52
	.zero		2


	//----- nvinfo : EIATTR_MAXREG_COUNT
	.align		4
        /*002c*/ 	.byte	0x03, 0x1b
        /*002e*/ 	.short	0x00ff


	//----- nvinfo : EIATTR_NUM_BARRIERS
	.align		4
        /*0030*/ 	.byte	0x02, 0x4c
        /*0032*/ 	.byte	0x07
	.zero		1


	//----- nvinfo : EIATTR_EXTERNS
	.align		4
        /*0034*/ 	.byte	0x04, 0x0f
        /*0036*/ 	.short	(.L_37 - .L_36)


	//   ....[0]....
	.align		4
.L_36:
        /*0038*/ 	.word	index@(__assertfail)


	//----- nvinfo : EIATTR_MERCURY_ISA_VERSION
	.align		4
.L_37:
        /*003c*/ 	.byte	0x03, 0x5f
        /*003e*/ 	.short	0x0101


	//----- nvinfo : EIATTR_INT_WARP_WIDE_INSTR_OFFSETS
	.align		4
        /*0040*/ 	.byte	0x04, 0x31
        /*0042*/ 	.short	(.L_39 - .L_38)


	//   ....[0]....
.L_38:
        /*0044*/ 	.word	0x00000e50


	//   ....[1]....
        /*0048*/ 	.word	0x00000f10


	//   ....[2]....
        /*004c*/ 	.word	0x00004970


	//   ....[3]....
        /*0050*/ 	.word	0x00004990


	//   ....[4]....
        /*0054*/ 	.word	0x000049c0


	//   ....[5]....
        /*0058*/ 	.word	0x00005540


	//   ....[6]....
        /*005c*/ 	.word	0x000055b0


	//   ....[7]....
        /*0060*/ 	.word	0x00005690


	//   ....[8]....
        /*0064*/ 	.word	0x00005710


	//   ....[9]....
        /*0068*/ 	.word	0x000057f0


	//   ....[10]....
        /*006c*/ 	.word	0x00005870


	//   ....[11]....
        /*0070*/ 	.word	0x00005960


	//   ....[12]....
        /*0074*/ 	.word	0x000059f0


	//   ....[13]....
        /*0078*/ 	.word	0x00005ae0


	//   ....[14]....
        /*007c*/ 	.word	0x00005b60


	//   ....[15]....
        /*0080*/ 	.word	0x00005c60


	//   ....[16]....
        /*0084*/ 	.word	0x00005ce0


	//   ....[17]....
        /*0088*/ 	.word	0x00005de0


	//   ....[18]....
        /*008c*/ 	.word	0x00005e60


	//   ....[19]....
        /*0090*/ 	.word	0x00005f50


	//   ....[20]....
        /*0094*/ 	.word	0x00005fe0


	//----- nvinfo : EIATTR_COOP_GROUP_MASK_REGIDS
	.align		4
.L_39:
        /*0098*/ 	.byte	0x04, 0x29
        /*009a*/ 	.short	(.L_41 - .L_40)


	//   ....[0]....
.L_40:
        /*009c*/ 	.word	0xffffffff


	//   ....[1]....
        /*00a0*/ 	.word	0xffffffff


	//   ....[2]....
        /*00a4*/ 	.word	0xffffffff


	//   ....[3]....
        /*00a8*/ 	.word	0xffffffff


	//   ....[4]....
        /*00ac*/ 	.word	0xffffffff


	//   ....[5]....
        /*00b0*/ 	.word	0xffffffff


	//   ....[6]....
        /*00b4*/ 	.word	0xffffffff


	//   ....[7]....
        /*00b8*/ 	.word	0xffffffff


	//   ....[8]....
        /*00bc*/ 	.word	0xffffffff


	//   ....[9]....
        /*00c0*/ 	.word	0xffffffff


	//   ....[10]....
        /*00c4*/ 	.word	0xffffffff


	//   ....[11]....
        /*00c8*/ 	.word	0xffffffff


	//   ....[12]....
        /*00cc*/ 	.word	0xffffffff


	//   ....[13]....
        /*00d0*/ 	.word	0xffffffff


	//----- nvinfo : EIATTR_COOP_GROUP_INSTR_OFFSETS
	.align		4
.L_41:
        /*00d4*/ 	.byte	0x04, 0x28
        /*00d6*/ 	.short	(.L_43 - .L_42)


	//   ....[0]....
.L_42:
        /*00d8*/ 	.word	0x000000b0


	//   ....[1]....
        /*00dc*/ 	.word	0x00000510


	//   ....[2]....
        /*00e0*/ 	.word	0x00000760


	//   ....[3]....
        /*00e4*/ 	.word	0x00000900


	//   ....[4]....
        /*00e8*/ 	.word	0x00000a00


	//   ....[5]....
        /*00ec*/ 	.word	0x00000b70


	//   ....[6]....
        /*00f0*/ 	.word	0x00000d10


	//   ....[7]....
        /*00f4*/ 	.word	0x00000f70


	//   ....[8]....
        /*00f8*/ 	.word	0x00002620


	//   ....[9]....
        /*00fc*/ 	.word	0x00003750


	//   ....[10]....
        /*0100*/ 	.word	0x00003c20


	//   ....[11]....
        /*0104*/ 	.word	0x00003c50


	//   ....[12]....
        /*0108*/ 	.word	0x00004870


	//   ....[13]....
        /*010c*/ 	.word	0x00004a80


	//----- nvinfo : EIATTR_VRC_CTA_INIT_COUNT
	.align		4
.L_43:
        /*0110*/ 	.byte	0x02, 0x4a
        /*0112*/ 	.byte	0x80
	.zero		1


	//----- nvinfo : EIATTR_SYSCALL_OFFSETS
	.align		4
        /*0114*/ 	.byte	0x04, 0x46
        /*0116*/ 	.short	(.L_45 - .L_44)


	//   ....[0]....
.L_44:
        /*0118*/ 	.word	0x00006c50


	//   ....[1]....
        /*011c*/ 	.word	0x00006d40


	//   ....[2]....
        /*0120*/ 	.word	0x00007490


	//   ....[3]....
        /*0124*/ 	.word	0x00007e10


	//   ....[4]....
        /*0128*/ 	.word	0x00008760


	//   ....[5]....
        /*012c*/ 	.word	0x000090f0


	//   ....[6]....
        /*0130*/ 	.word	0x00009a80


	//   ....[7]....
        /*0134*/ 	.word	0x0000a440


	//   ....[8]....
        /*0138*/ 	.word	0x0000add0


	//   ....[9]....
        /*013c*/ 	.word	0x0000b710


	//----- nvinfo : EIATTR_MBARRIER_INSTR_OFFSETS
	.align		4
.L_45:
        /*0140*/ 	.byte	0x04, 0x39
        /*0142*/ 	.short	(.L_47 - .L_46)


	//   ....[0]....
.L_46:
        /*0144*/ 	.word	0x00000650
        /*0148*/ 	.word	0x000000ff
        /*014c*/ 	.word	0x00000000
        /*0150*/ 	.short	0x0100
        /*0152*/ 	.byte	0x04
	.zero		1


	//   ....[1]....
        /*0154*/ 	.word	0x00000660
        /*0158*/ 	.word	0x000000ff
        /*015c*/ 	.word	0x00000040
        /*0160*/ 	.short	0x0100
        /*0162*/ 	.byte	0x04
	.zero		1


	//   ....[2]....
        /*0164*/ 	.word	0x00000670
        /*0168*/ 	.word	0x000000ff
        /*016c*/ 	.word	0x00000008
        /*0170*/ 	.short	0x0100
        /*0172*/ 	.byte	0x04
	.zero		1


	//   ....[3]....
        /*0174*/ 	.word	0x00000680
        /*0178*/ 	.word	0x000000ff
        /*017c*/ 	.word	0x00000048
        /*0180*/ 	.short	0x0100
        /*0182*/ 	.byte	0x04
	.zero		1


	//   ....[4]....
        /*0184*/ 	.word	0x00000690
        /*0188*/ 	.word	0x000000ff
        /*018c*/ 	.word	0x00000010
        /*0190*/ 	.short	0x0100
        /*0192*/ 	.byte	0x04
	.zero		1


	//   ....[5]....
        /*0194*/ 	.word	0x000006a0
        /*0198*/ 	.word	0x000000ff
        /*019c*/ 	.word	0x00000050
        /*01a0*/ 	.short	0x0100
        /*01a2*/ 	.byte	0x04
	.zero		1


	//   ....[6]....
        /*01a4*/ 	.word	0x000006b0
        /*01a8*/ 	.word	0x000000ff
        /*01ac*/ 	.word	0x00000018
        /*01b0*/ 	.short	0x0100
        /*01b2*/ 	.byte	0x04
	.zero		1


	//   ....[7]....
        /*01b4*/ 	.word	0x000006c0
        /*01b8*/ 	.word	0x000000ff
        /*01bc*/ 	.word	0x00000058
        /*01c0*/ 	.short	0x0100
        /*01c2*/ 	.byte	0x04
	.zero		1


	//   ....[8]....
        /*01c4*/ 	.word	0x000006d0
        /*01c8*/ 	.word	0x000000ff
        /*01cc*/ 	.word	0x00000020
        /*01d0*/ 	.short	0x0100
        /*01d2*/ 	.byte	0x04
	.zero		1


	//   ....[9]....
        /*01d4*/ 	.word	0x000006e0
        /*01d8*/ 	.word	0x000000ff
        /*01dc*/ 	.word	0x00000060
        /*01e0*/ 	.short	0x0100
        /*01e2*/ 	.byte	0x04
	.zero		1


	//   ....[10]....
        /*01e4*/ 	.word	0x000006f0
        /*01e8*/ 	.word	0x000000ff
        /*01ec*/ 	.word	0x00000028
        /*01f0*/ 	.short	0x0100
        /*01f2*/ 	.byte	0x04
	.zero		1


	//   ....[11]....
        /*01f4*/ 	.word	0x00000700
        /*01f8*/ 	.word	0x000000ff
        /*01fc*/ 	.word	0x00000068
        /*0200*/ 	.short	0x0100
        /*0202*/ 	.byte	0x04
	.zero		1


	//   ....[12]....
        /*0204*/ 	.word	0x00000710
        /*0208*/ 	.word	0x000000ff
        /*020c*/ 	.word	0x00000030
        /*0210*/ 	.short	0x0100
        /*0212*/ 	.byte	0x04
	.zero		1


	//   ....[13]....
        /*0214*/ 	.word	0x00000720
        /*0218*/ 	.word	0x000000ff
        /*021c*/ 	.word	0x00000070
        /*0220*/ 	.short	0x0100
        /*0222*/ 	.byte	0x04
	.zero		1


	//   ....[14]....
        /*0224*/ 	.word	0x00000730
        /*0228*/ 	.word	0x000000ff
        /*022c*/ 	.word	0x00000038
        /*0230*/ 	.short	0x0100
        /*0232*/ 	.byte	0x04
	.zero		1


	//   ....[15]....
        /*0234*/ 	.word	0x00000740
        /*0238*/ 	.word	0x000000ff
        /*023c*/ 	.word	0x00000078
        /*0240*/ 	.short	0x0100
        /*0242*/ 	.byte	0x04
	.zero		1


	//   ....[16]....
        /*0244*/ 	.word	0x00000870
        /*0248*/ 	.word	0x000000ff
        /*024c*/ 	.word	0x00000080
        /*0250*/ 	.short	0x0100
        /*0252*/ 	.byte	0x04
	.zero		1


	//   ....[17]....
        /*0254*/ 	.word	0x00000880
        /*0258*/ 	.word	0x000000ff
        /*025c*/ 	.word	0x000000a0
        /*0260*/ 	.short	0x0100
        /*0262*/ 	.byte	0x04
	.zero		1


	//   ....[18]....
        /*0264*/ 	.word	0x00000890
        /*0268*/ 	.word	0x000000ff
        /*026c*/ 	.word	0x00000088
        /*0270*/ 	.short	0x0100
        /*0272*/ 	.byte	0x04
	.zero		1


	//   ....[19]....
        /*0274*/ 	.word	0x000008a0
        /*0278*/ 	.word	0x000000ff
        /*027c*/ 	.word	0x000000a8
        /*0280*/ 	.short	0x0100
        /*0282*/ 	.byte	0x04
	.zero		1


	//   ....[20]....
        /*0284*/ 	.word	0x000008b0
        /*0288*/ 	.word	0x000000ff
        /*028c*/ 	.word	0x00000090
        /*0290*/ 	.short	0x0100
        /*0292*/ 	.byte	0x04
	.zero		1


	//   ....[21]....
        /*0294*/ 	.word	0x000008c0
        /*0298*/ 	.word	0x000000ff
        /*029c*/ 	.word	0x000000b0
        /*02a0*/ 	.short	0x0100
        /*02a2*/ 	.byte	0x04
	.zero		1


	//   ....[22]....
        /*02a4*/ 	.word	0x000008d0
        /*02a8*/ 	.word	0x000000ff
        /*02ac*/ 	.word	0x00000098
        /*02b0*/ 	.short	0x0100
        /*02b2*/ 	.byte	0x04
	.zero		1


	//   ....[23]....
        /*02b4*/ 	.word	0x000008e0
        /*02b8*/ 	.word	0x000000ff
        /*02bc*/ 	.word	0x000000b8
        /*02c0*/ 	.short	0x0100
        /*02c2*/ 	.byte	0x04
	.zero		1


	//   ....[24]....
        /*02c4*/ 	.word	0x000009d0
        /*02c8*/ 	.word	0x000000ff
        /*02cc*/ 	.word	0x000000c0
        /*02d0*/ 	.short	0x0100
        /*02d2*/ 	.byte	0x06
	.zero		1


	//   ....[25]....
        /*02d4*/ 	.word	0x000009e0
        /*02d8*/ 	.word	0x000000ff
        /*02dc*/ 	.word	0x000000c8
        /*02e0*/ 	.short	0x0100
        /*02e2*/ 	.byte	0x06
	.zero		1


	//   ....[26]....
        /*02e4*/ 	.word	0x00000b20
        /*02e8*/ 	.word	0x000000ff
        /*02ec*/ 	.word	0x000000d0
        /*02f0*/ 	.short	0x0100
        /*02f2*/ 	.byte	0x06
	.zero		1


	//   ....[27]....
        /*02f4*/ 	.word	0x00000b30
        /*02f8*/ 	.word	0x000000ff
        /*02fc*/ 	.word	0x000000e0
        /*0300*/ 	.short	0x0100
        /*0302*/ 	.byte	0x06
	.zero		1


	//   ....[28]....
        /*0304*/ 	.word	0x00000b40
        /*0308*/ 	.word	0x000000ff
        /*030c*/ 	.word	0x000000d8
        /*0310*/ 	.short	0x0100
        /*0312*/ 	.byte	0x06
	.zero		1


	//   ....[29]....
        /*0314*/ 	.word	0x00000b50
        /*0318*/ 	.word	0x000000ff
        /*031c*/ 	.word	0x000000e8
        /*0320*/ 	.short	0x0100
        /*0322*/ 	.byte	0x06
	.zero		1


	//   ....[30]....
        /*0324*/ 	.word	0x00000c80
        /*0328*/ 	.word	0x000000ff
        /*032c*/ 	.word	0x000000f0
        /*0330*/ 	.short	0x0100
        /*0332*/ 	.byte	0x04
	.zero		1


	//   ....[31]....
        /*0334*/ 	.word	0x00000c90
        /*0338*/ 	.word	0x000000ff
        /*033c*/ 	.word	0x00000110
        /*0340*/ 	.short	0x0100
        /*0342*/ 	.byte	0x04
	.zero		1


	//   ....[32]....
        /*0344*/ 	.word	0x00000ca0
        /*0348*/ 	.word	0x000000ff
        /*034c*/ 	.word	0x000000f8
        /*0350*/ 	.short	0x0100
        /*0352*/ 	.byte	0x04
	.zero		1


	//   ....[33]....
        /*0354*/ 	.word	0x00000cb0
        /*0358*/ 	.word	0x000000ff
        /*035c*/ 	.word	0x00000118
        /*0360*/ 	.short	0x0100
        /*0362*/ 	.byte	0x04
	.zero		1


	//   ....[34]....
        /*0364*/ 	.word	0x00000cc0
        /*0368*/ 	.word	0x000000ff
        /*036c*/ 	.word	0x00000100
        /*0370*/ 	.short	0x0100
        /*0372*/ 	.byte	0x04
	.zero		1


	//   ....[35]....
        /*0374*/ 	.word	0x00000cd0
        /*0378*/ 	.word	0x000000ff
        /*037c*/ 	.word	0x00000120
        /*0380*/ 	.short	0x0100
        /*0382*/ 	.byte	0x04
	.zero		1


	//   ....[36]....
        /*0384*/ 	.word	0x00000ce0
        /*0388*/ 	.word	0x000000ff
        /*038c*/ 	.word	0x00000108
        /*0390*/ 	.short	0x0100
        /*0392*/ 	.byte	0x04
	.zero		1


	//   ....[37]....
        /*0394*/ 	.word	0x00000cf0
        /*0398*/ 	.word	0x000000ff
        /*039c*/ 	.word	0x00000128
        /*03a0*/ 	.short	0x0100
        /*03a2*/ 	.byte	0x04
	.zero		1


	//   ....[38]....
        /*03a4*/ 	.word	0x00000df0
        /*03a8*/ 	.word	0x000000ff
        /*03ac*/ 	.word	0x00000130
        /*03b0*/ 	.short	0x0100
        /*03b2*/ 	.byte	0x04
	.zero		1


	//   ....[39]....
        /*03b4*/ 	.word	0x00000e00
        /*03b8*/ 	.word	0x000000ff
        /*03bc*/ 	.word	0x00000140
        /*03c0*/ 	.short	0x0100
        /*03c2*/ 	.byte	0x04
	.zero		1


	//   ....[40]....
        /*03c4*/ 	.word	0x00000e10
        /*03c8*/ 	.word	0x000000ff
        /*03cc*/ 	.word	0x00000138
        /*03d0*/ 	.short	0x0100
        /*03d2*/ 	.byte	0x04
	.zero		1


	//   ....[41]....
        /*03d4*/ 	.word	0x00000e20
        /*03d8*/ 	.word	0x000000ff
        /*03dc*/ 	.word	0x00000148
        /*03e0*/ 	.short	0x0100
        /*03e2*/ 	.byte	0x04
	.zero		1


	//   ....[42]....
        /*03e4*/ 	.word	0x00000f30
        /*03e8*/ 	.word	0x000000ff
        /*03ec*/ 	.word	0x00000150
        /*03f0*/ 	.short	0x0100
        /*03f2*/ 	.byte	0x06
	.zero		1


	//   ....[43]....
        /*03f4*/ 	.word	0x00001e40
        /*03f8*/ 	.word	0x00000000
        /*03fc*/ 	.word	0x00000140
        /*0400*/ 	.short	0x010a
        /*0402*/ 	.byte	0xff
	.zero		1


	//   ....[44]....
        /*0404*/ 	.word	0x00001e60
        /*0408*/ 	.word	0x00000000
        /*040c*/ 	.word	0x00000130
        /*0410*/ 	.short	0x0101
        /*0412*/ 	.byte	0xff
	.zero		1


	//   ....[45]....
        /*0414*/ 	.word	0x00001f10
        /*0418*/ 	.word	0x000000ff
        /*041c*/ 	.word	0x00000040
        /*0420*/ 	.short	0x010a
        /*0422*/ 	.byte	0x04
	.zero		1


	//   ....[46]....
        /*0424*/ 	.word	0x00001fe0
        /*0428*/ 	.word	0x000000ff
        /*042c*/ 	.word	0x00000040
        /*0430*/ 	.short	0x010a
        /*0432*/ 	.byte	0x21
	.zero		1


	//   ....[47]....
        /*0434*/ 	.word	0x00002190
        /*0438*/ 	.word	0x000000ff
        /*043c*/ 	.word	0x00000040
        /*0440*/ 	.short	0x010a
        /*0442*/ 	.byte	0x05
	.zero		1


	//   ....[48]....
        /*0444*/ 	.word	0x000022d0
        /*0448*/ 	.word	0x000000ff
        /*044c*/ 	.word	0x000000c8
        /*0450*/ 	.short	0x0101
        /*0452*/ 	.byte	0x0d
	.zero		1


	//   ....[49]....
        /*0454*/ 	.word	0x000022f0
        /*0458*/ 	.word	0x000000ff
        /*045c*/ 	.word	0x00000040
        /*0460*/ 	.short	0x010a
        /*0462*/ 	.byte	0x04
	.zero		1


	//   ....[50]....
        /*0464*/ 	.word	0x00002370
        /*0468*/ 	.word	0x000000ff
        /*046c*/ 	.word	0x00000040
        /*0470*/ 	.short	0x010a
        /*0472*/ 	.byte	0x11
	.zero		1


	//   ....[51]....
        /*0474*/ 	.word	0x00002500
        /*0478*/ 	.word	0x000000ff
        /*047c*/ 	.word	0x00000040
        /*0480*/ 	.short	0x010a
        /*0482*/ 	.byte	0x05
	.zero		1


	//   ....[52]....
        /*0484*/ 	.word	0x00002650
        /*0488*/ 	.word	0x00000003
        /*048c*/ 	.word	0x000000d0
        /*0490*/ 	.short	0x010a
        /*0492*/ 	.byte	0xff
	.zero		1


	//   ....[53]....
        /*0494*/ 	.word	0x000027a0
        /*0498*/ 	.word	0x00000000
        /*049c*/ 	.word	0x00000000
        /*04a0*/ 	.short	0x0101
        /*04a2*/ 	.byte	0xff
	.zero		1


	//   ....[54]....
        /*04a4*/ 	.word	0x00002d60
        /*04a8*/ 	.word	0x000000ff
        /*04ac*/ 	.word	0x00000000
        /*04b0*/ 	.short	0x010a
        /*04b2*/ 	.byte	0x04
	.zero		1


	//   ....[55]....
        /*04b4*/ 	.word	0x00002df0
        /*04b8*/ 	.word	0x000000ff
        /*04bc*/ 	.word	0x00000000
        /*04c0*/ 	.short	0x010a
        /*04c2*/ 	.byte	0x05
	.zero		1


	//   ....[56]....
        /*04c4*/ 	.word	0x00002e80
        /*04c8*/ 	.word	0x000000ff
        /*04cc*/ 	.word	0x00000000
        /*04d0*/ 	.short	0x010a
        /*04d2*/ 	.byte	0x05
	.zero		1


	//   ....[57]....
        /*04d4*/ 	.word	0x00002f10
        /*04d8*/ 	.word	0x000000ff
        /*04dc*/ 	.word	0x00000000
        /*04e0*/ 	.short	0x010a
        /*04e2*/ 	.byte	0x05
	.zero		1


	//   ....[58]....
        /*04e4*/ 	.word	0x00002fa0
        /*04e8*/ 	.word	0x000000ff
        /*04ec*/ 	.word	0x00000000
        /*04f0*/ 	.short	0x010a
        /*04f2*/ 	.byte	0x05
	.zero		1


	//   ....[59]....
        /*04f4*/ 	.word	0x00003030
        /*04f8*/ 	.word	0x000000ff
        /*04fc*/ 	.word	0x00000000
        /*0500*/ 	.short	0x010a
        /*0502*/ 	.byte	0x05
	.zero		1


	//   ....[60]....
        /*0504*/ 	.word	0x000030c0
        /*0508*/ 	.word	0x000000ff
        /*050c*/ 	.word	0x00000000
        /*0510*/ 	.short	0x010a
        /*0512*/ 	.byte	0x05
	.zero		1


	//   ....[61]....
        /*0514*/ 	.word	0x00003160
        /*0518*/ 	.word	0x00000000
        /*051c*/ 	.word	0x00000000
        /*0520*/ 	.short	0x010a
        /*0522*/ 	.byte	0xff
	.zero		1


	//   ....[62]....
        /*0524*/ 	.word	0x000032a0
        /*0528*/ 	.word	0x00000002
        /*052c*/ 	.word	0x00000130
        /*0530*/ 	.short	0x010a
        /*0532*/ 	.byte	0xff
	.zero		1


	//   ....[63]....
        /*0534*/ 	.word	0x00003300
        /*0538*/ 	.word	0x00000004
        /*053c*/ 	.word	0x00000000
        /*0540*/ 	.short	0x0101
        /*0542*/ 	.byte	0xff
	.zero		1


	//   ....[64]....
        /*0544*/ 	.word	0x00003320
        /*0548*/ 	.word	0x000000ff
        /*054c*/ 	.word	0x000000e0
        /*0550*/ 	.short	0x010a
        /*0552*/ 	.byte	0x04
	.zero		1


	//   ....[65]....
        /*0554*/ 	.word	0x00003440
        /*0558*/ 	.word	0x00000002
        /*055c*/ 	.word	0x000000d0
        /*0560*/ 	.short	0x010a
        /*0562*/ 	.byte	0xff
	.zero		1


	//   ....[66]....
        /*0564*/ 	.word	0x00003550
        /*0568*/ 	.word	0x00000002
        /*056c*/ 	.word	0x00000000
        /*0570*/ 	.short	0x0101
        /*0572*/ 	.byte	0xff
	.zero		1


	//   ....[67]....
        /*0574*/ 	.word	0x000035e0
        /*0578*/ 	.word	0x000000ff
        /*057c*/ 	.word	0x000000e0
        /*0580*/ 	.short	0x0106
        /*0582*/ 	.byte	0x04
	.zero		1


	//   ....[68]....
        /*0584*/ 	.word	0x00003600
        /*0588*/ 	.word	0x000000ff
        /*058c*/ 	.word	0x000000e0
        /*0590*/ 	.short	0x010a
        /*0592*/ 	.byte	0x04
	.zero		1


	//   ....[69]....
        /*0594*/ 	.word	0x00003690
        /*0598*/ 	.word	0x000000ff
        /*059c*/ 	.word	0x000000e0
        /*05a0*/ 	.short	0x0106
        /*05a2*/ 	.byte	0x07
	.zero		1


	//   ....[70]....
        /*05a4*/ 	.word	0x000036d0
        /*05a8*/ 	.word	0x00000000
        /*05ac*/ 	.word	0x000000e0
        /*05b0*/ 	.short	0x010a
        /*05b2*/ 	.byte	0xff
	.zero		1


	//   ....[71]....
        /*05b4*/ 	.word	0x00003920
        /*05b8*/ 	.word	0x000000ff
        /*05bc*/ 	.word	0x00000008
        /*05c0*/ 	.short	0x010a
        /*05c2*/ 	.byte	0x05
	.zero		1


	//   ....[72]....
        /*05c4*/ 	.word	0x00003940
        /*05c8*/ 	.word	0x000000ff
        /*05cc*/ 	.word	0x00000008
        /*05d0*/ 	.short	0x010a
        /*05d2*/ 	.byte	0x05
	.zero		1


	//   ....[73]....
        /*05d4*/ 	.word	0x00003ad0
        /*05d8*/ 	.word	0x000000ff
        /*05dc*/ 	.word	0x00000008
        /*05e0*/ 	.short	0x010a
        /*05e2*/ 	.byte	0x05
	.zero		1


	//   ....[74]....
        /*05e4*/ 	.word	0x00003af0
        /*05e8*/ 	.word	0x000000ff
        /*05ec*/ 	.word	0x00000008
        /*05f0*/ 	.short	0x010a
        /*05f2*/ 	.byte	0x05
	.zero		1


	//   ....[75]....
        /*05f4*/ 	.word	0x00003bb0
        /*05f8*/ 	.word	0x000000ff
        /*05fc*/ 	.word	0x00000000
        /*0600*/ 	.short	0x0101
        /*0602*/ 	.byte	0x04
	.zero		1


	//   ....[76]....
        /*0604*/ 	.word	0x00003ef0
        /*0608*/ 	.word	0x00000000
        /*060c*/ 	.word	0x000000d0
        /*0610*/ 	.short	0x010a
        /*0612*/ 	.byte	0xff
	.zero		1


	//   ....[77]....
        /*0614*/ 	.word	0x00003fb0
        /*0618*/ 	.word	0x00000000
        /*061c*/ 	.word	0x00000000
        /*0620*/ 	.short	0x0101
        /*0622*/ 	.byte	0xff
	.zero		1


	//   ....[78]....
        /*0624*/ 	.word	0x00004070
        /*0628*/ 	.word	0x000000ff
        /*062c*/ 	.word	0x00000000
        /*0630*/ 	.short	0x010a
        /*0632*/ 	.byte	0x04
	.zero		1


	//   ....[79]....
        /*0634*/ 	.word	0x00004080
        /*0638*/ 	.word	0x000000ff
        /*063c*/ 	.word	0x00000110
        /*0640*/ 	.short	0x010a
        /*0642*/ 	.byte	0x1f
	.zero		1


	//   ....[80]....
        /*0644*/ 	.word	0x00004130
        /*0648*/ 	.word	0x000000ff
        /*064c*/ 	.word	0x00000000
        /*0650*/ 	.short	0x010a
        /*0652*/ 	.byte	0x05
	.zero		1


	//   ....[81]....
        /*0654*/ 	.word	0x00004260
        /*0658*/ 	.word	0x000000ff
        /*065c*/ 	.word	0x00000000
        /*0660*/ 	.short	0x010a
        /*0662*/ 	.byte	0x04
	.zero		1


	//   ....[82]....
        /*0664*/ 	.word	0x00004560
        /*0668*/ 	.word	0x000000ff
        /*066c*/ 	.word	0x00000000
        /*0670*/ 	.short	0x010a
        /*0672*/ 	.byte	0x04
	.zero		1


	//   ....[83]....
        /*0674*/ 	.word	0x000045f0
        /*0678*/ 	.word	0x000000ff
        /*067c*/ 	.word	0x00000000
        /*0680*/ 	.short	0x010a
        /*0682*/ 	.byte	0x05
	.zero		1


	//   ....[84]....
        /*0684*/ 	.word	0x00004680
        /*0688*/ 	.word	0x000000ff
        /*068c*/ 	.word	0x00000000
        /*0690*/ 	.short	0x010a
        /*0692*/ 	.byte	0x05
	.zero		1


	//   ....[85]....
        /*0694*/ 	.word	0x00004720
        /*0698*/ 	.word	0x00000000
        /*069c*/ 	.word	0x00000000
        /*06a0*/ 	.short	0x010a
        /*06a2*/ 	.byte	0xff
	.zero		1


	//   ....[86]....
        /*06a4*/ 	.word	0x00004760
        /*06a8*/ 	.word	0x00000000
        /*06ac*/ 	.word	0x00000000
        /*06b0*/ 	.short	0x010a
        /*06b2*/ 	.byte	0xff
	.zero		1


	//   ....[87]....
        /*06b4*/ 	.word	0x000047d0
        /*06b8*/ 	.word	0x000000ff
        /*06bc*/ 	.word	0x00000000
        /*06c0*/ 	.short	0x0101
        /*06c2*/ 	.byte	0x04
	.zero		1


	//   ....[88]....
        /*06c4*/ 	.word	0x00004810
        /*06c8*/ 	.word	0x000000ff
        /*06cc*/ 	.word	0x00000150
        /*06d0*/ 	.short	0x010a
        /*06d2*/ 	.byte	0x1a
	.zero		1


	//   ....[89]....
        /*06d4*/ 	.word	0x00004860
        /*06d8*/ 	.word	0x000000ff
        /*06dc*/ 	.word	0x00000000
        /*06e0*/ 	.short	0x0101
        /*06e2*/ 	.byte	0x04
	.zero		1


	//   ....[90]....
        /*06e4*/ 	.word	0x00004d30
        /*06e8*/ 	.word	0x0000000c
        /*06ec*/ 	.word	0x000000d0
        /*06f0*/ 	.short	0x010a
        /*06f2*/ 	.byte	0xff
	.zero		1


	//   ....[91]....
        /*06f4*/ 	.word	0x00004ea0
        /*06f8*/ 	.word	0x00000000
        /*06fc*/ 	.word	0x00000000
        /*0700*/ 	.short	0x0101
        /*0702*/ 	.byte	0xff
	.zero		1


	//   ....[92]....
        /*0704*/ 	.word	0x00005340
        /*0708*/ 	.word	0x000000ff
        /*070c*/ 	.word	0x000000c8
        /*0710*/ 	.short	0x010a
        /*0712*/ 	.byte	0x15
	.zero		1


	//   ....[93]....
        /*0714*/ 	.word	0x000054c0
        /*0718*/ 	.word	0x000000ff
        /*071c*/ 	.word	0x000000a0
        /*0720*/ 	.short	0x010a
        /*0722*/ 	.byte	0x15
	.zero		1


	//   ....[94]....
        /*0724*/ 	.word	0x00005630
        /*0728*/ 	.word	0x000000ff
        /*072c*/ 	.word	0x00000080
        /*0730*/ 	.short	0x010b
        /*0732*/ 	.byte	0x15
	.zero		1


	//   ....[95]....
        /*0734*/ 	.word	0x00005640
        /*0738*/ 	.word	0x000000ff
        /*073c*/ 	.word	0x00000000
        /*0740*/ 	.short	0x0101
        /*0742*/ 	.byte	0x25
	.zero		1


	//   ....[96]....
        /*0744*/ 	.word	0x00005660
        /*0748*/ 	.word	0x000000ff
        /*074c*/ 	.word	0x000000a8
        /*0750*/ 	.short	0x010a
        /*0752*/ 	.byte	0x15
	.zero		1


	//   ....[97]....
        /*0754*/ 	.word	0x00005790
        /*0758*/ 	.word	0x000000ff
        /*075c*/ 	.word	0x00000088
        /*0760*/ 	.short	0x010b
        /*0762*/ 	.byte	0x15
	.zero		1


	//   ....[98]....
        /*0764*/ 	.word	0x000057a0
        /*0768*/ 	.word	0x000000ff
        /*076c*/ 	.word	0x00000000
        /*0770*/ 	.short	0x0101
        /*0772*/ 	.byte	0x1f
	.zero		1


	//   ....[99]....
        /*0774*/ 	.word	0x000057c0
        /*0778*/ 	.word	0x000000ff
        /*077c*/ 	.word	0x000000b0
        /*0780*/ 	.short	0x010a
        /*0782*/ 	.byte	0x15
	.zero		1


	//   ....[100]....
        /*0784*/ 	.word	0x00005900
        /*0788*/ 	.word	0x000000ff
        /*078c*/ 	.word	0x00000090
        /*0790*/ 	.short	0x010b
        /*0792*/ 	.byte	0x15
	.zero		1


	//   ....[101]....
        /*0794*/ 	.word	0x00005910
        /*0798*/ 	.word	0x000000ff
        /*079c*/ 	.word	0x00000000
        /*07a0*/ 	.short	0x0101
        /*07a2*/ 	.byte	0x1e
	.zero		1


	//   ....[102]....
        /*07a4*/ 	.word	0x00005930
        /*07a8*/ 	.word	0x000000ff
        /*07ac*/ 	.word	0x000000b8
        /*07b0*/ 	.short	0x010a
        /*07b2*/ 	.byte	0x15
	.zero		1


	//   ....[103]....
        /*07b4*/ 	.word	0x00005a90
        /*07b8*/ 	.word	0x000000ff
        /*07bc*/ 	.word	0x00000098
        /*07c0*/ 	.short	0x010b
        /*07c2*/ 	.byte	0x15
	.zero		1


	//   ....[104]....
        /*07c4*/ 	.word	0x00005aa0
        /*07c8*/ 	.word	0x000000ff
        /*07cc*/ 	.word	0x00000000
        /*07d0*/ 	.short	0x0101
        /*07d2*/ 	.byte	0x1d
	.zero		1


	//   ....[105]....
        /*07d4*/ 	.word	0x00005ab0
        /*07d8*/ 	.word	0x000000ff
        /*07dc*/ 	.word	0x000000a0
        /*07e0*/ 	.short	0x010a
        /*07e2*/ 	.byte	0x15
	.zero		1


	//   ....[106]....
        /*07e4*/ 	.word	0x00005c10
        /*07e8*/ 	.word	0x000000ff
        /*07ec*/ 	.word	0x00000080
        /*07f0*/ 	.short	0x010b
        /*07f2*/ 	.byte	0x15
	.zero		1


	//   ....[107]....
        /*07f4*/ 	.word	0x00005c20
        /*07f8*/ 	.word	0x000000ff
        /*07fc*/ 	.word	0x00000000
        /*0800*/ 	.short	0x0101
        /*0802*/ 	.byte	0x25
	.zero		1


	//   ....[108]....
        /*0804*/ 	.word	0x00005c30
        /*0808*/ 	.word	0x000000ff
        /*080c*/ 	.word	0x000000a8
        /*0810*/ 	.short	0x010a
        /*0812*/ 	.byte	0x15
	.zero		1


	//   ....[109]....
        /*0814*/ 	.word	0x00005d90
        /*0818*/ 	.word	0x000000ff
        /*081c*/ 	.word	0x00000088
        /*0820*/ 	.short	0x010b
        /*0822*/ 	.byte	0x15
	.zero		1


	//   ....[110]....
        /*0824*/ 	.word	0x00005da0
        /*0828*/ 	.word	0x000000ff
        /*082c*/ 	.word	0x00000000
        /*0830*/ 	.short	0x0101
        /*0832*/ 	.byte	0x1f
	.zero		1


	//   ....[111]....
        /*0834*/ 	.word	0x00005db0
        /*0838*/ 	.word	0x000000ff
        /*083c*/ 	.word	0x000000b0
        /*0840*/ 	.short	0x010a
        /*0842*/ 	.byte	0x15
	.zero		1


	//   ....[112]....
        /*0844*/ 	.word	0x00005f00
        /*0848*/ 	.word	0x000000ff
        /*084c*/ 	.word	0x00000090
        /*0850*/ 	.short	0x010b
        /*0852*/ 	.byte	0x15
	.zero		1


	//   ....[113]....
        /*0854*/ 	.word	0x00005f10
        /*0858*/ 	.word	0x000000ff
        /*085c*/ 	.word	0x00000000
        /*0860*/ 	.short	0x0101
        /*0862*/ 	.byte	0x1e
	.zero		1


	//   ....[114]....
        /*0864*/ 	.word	0x00005f20
        /*0868*/ 	.word	0x000000ff
        /*086c*/ 	.word	0x000000b8
        /*0870*/ 	.short	0x010a
        /*0872*/ 	.byte	0x15
	.zero		1


	//   ....[115]....
        /*0874*/ 	.word	0x00006110
        /*0878*/ 	.word	0x000000ff
        /*087c*/ 	.word	0x00000098
        /*0880*/ 	.short	0x010b
        /*0882*/ 	.byte	0x15
	.zero		1


	//   ....[116]....
        /*0884*/ 	.word	0x00006120
        /*0888*/ 	.word	0x000000ff
        /*088c*/ 	.word	0x00000000
        /*0890*/ 	.short	0x0101
        /*0892*/ 	.byte	0x1d
	.zero		1


	//   ....[117]....
        /*0894*/ 	.word	0x00006140
        /*0898*/ 	.word	0x000000ff
        /*089c*/ 	.word	0x000000a0
        /*08a0*/ 	.short	0x010a
        /*08a2*/ 	.byte	0x15
	.zero		1


	//   ....[118]....
        /*08a4*/ 	.word	0x00006160
        /*08a8*/ 	.word	0x000000ff
        /*08ac*/ 	.word	0x000000a8
        /*08b0*/ 	.short	0x010a
        /*08b2*/ 	.byte	0x15
	.zero		1


	//   ....[119]....
        /*08b4*/ 	.word	0x00006180
        /*08b8*/ 	.word	0x000000ff
        /*08bc*/ 	.word	0x000000b0
        /*08c0*/ 	.short	0x010a
        /*08c2*/ 	.byte	0x15
	.zero		1


	//   ....[120]....
        /*08c4*/ 	.word	0x000061d0
        /*08c8*/ 	.word	0x00000002
        /*08cc*/ 	.word	0x000000b8
        /*08d0*/ 	.short	0x010a
        /*08d2*/ 	.byte	0xff
	.zero		1


	//   ....[121]....
        /*08d4*/ 	.word	0x000064e0
        /*08d8*/ 	.word	0x00000003
        /*08dc*/ 	.word	0x000000d0
        /*08e0*/ 	.short	0x010a
        /*08e2*/ 	.byte	0xff
	.zero		1


	//   ....[122]....
        /*08e4*/ 	.word	0x00006660
        /*08e8*/ 	.word	0x00000000
        /*08ec*/ 	.word	0x00000000
        /*08f0*/ 	.short	0x0101
        /*08f2*/ 	.byte	0xff
	.zero		1


	//   ....[123]....
        /*08f4*/ 	.word	0x00007170
        /*08f8*/ 	.word	0x000000ff
        /*08fc*/ 	.word	0x00000080
        /*0900*/ 	.short	0x010a
        /*0902*/ 	.byte	0x2b
	.zero		1


	//   ....[124]....
        /*0904*/ 	.word	0x00007190
        /*0908*/ 	.word	0x00000053
        /*090c*/ 	.word	0x000000f0
        /*0910*/ 	.short	0x010a
        /*0912*/ 	.byte	0xff
	.zero		1


	//   ....[125]....
        /*0914*/ 	.word	0x00007280
        /*0918*/ 	.word	0x000000ff
        /*091c*/ 	.word	0x00000080
        /*0920*/ 	.short	0x010a
        /*0922*/ 	.byte	0x2b
	.zero		1


	//   ....[126]....
        /*0924*/ 	.word	0x00007370
        /*0928*/ 	.word	0x00000053
        /*092c*/ 	.word	0x000000f0
        /*0930*/ 	.short	0x010a
        /*0932*/ 	.byte	0xff
	.zero		1


	//   ....[127]....
        /*0934*/ 	.word	0x00007b40
        /*0938*/ 	.word	0x00000000
        /*093c*/ 	.word	0x00000000
        /*0940*/ 	.short	0x0101
        /*0942*/ 	.byte	0xff
	.zero		1


	//   ....[128]....
        /*0944*/ 	.word	0x00007b50
        /*0948*/ 	.word	0x00000003
        /*094c*/ 	.word	0x00000080
        /*0950*/ 	.short	0x010a
        /*0952*/ 	.byte	0xff
	.zero		1


	//   ....[129]....
        /*0954*/ 	.word	0x00007c30
        /*0958*/ 	.word	0x00000003
        /*095c*/ 	.word	0x00000080
        /*0960*/ 	.short	0x010a
        /*0962*/ 	.byte	0xff
	.zero		1


	//   ....[130]....
        /*0964*/ 	.word	0x00008490
        /*0968*/ 	.word	0x00000058
        /*096c*/ 	.word	0x00000000
        /*0970*/ 	.short	0x0101
        /*0972*/ 	.byte	0xff
	.zero		1


	//   ....[131]....
        /*0974*/ 	.word	0x000084b0
        /*0978*/ 	.word	0x00000028
        /*097c*/ 	.word	0x00000080
        /*0980*/ 	.short	0x010a
        /*0982*/ 	.byte	0xff
	.zero		1


	//   ....[132]....
        /*0984*/ 	.word	0x00008580
        /*0988*/ 	.word	0x00000028
        /*098c*/ 	.word	0x00000080
        /*0990*/ 	.short	0x010a
        /*0992*/ 	.byte	0xff
	.zero		1


	//   ....[133]....
        /*0994*/ 	.word	0x00008dd0
        /*0998*/ 	.word	0x00000058
        /*099c*/ 	.word	0x00000000
        /*09a0*/ 	.short	0x0101
        /*09a2*/ 	.byte	0xff
	.zero		1


	//   ....[134]....
        /*09a4*/ 	.word	0x00008df0
        /*09a8*/ 	.word	0x00000059
        /*09ac*/ 	.word	0x00000080
        /*09b0*/ 	.short	0x010a
        /*09b2*/ 	.byte	0xff
	.zero		1


	//   ....[135]....
        /*09b4*/ 	.word	0x00008ed0
        /*09b8*/ 	.word	0x00000059
        /*09bc*/ 	.word	0x00000080
        /*09c0*/ 	.short	0x010a
        /*09c2*/ 	.byte	0xff
	.zero		1


	//   ....[136]....
        /*09c4*/ 	.word	0x00009760
        /*09c8*/ 	.word	0x0000005c
        /*09cc*/ 	.word	0x00000000
        /*09d0*/ 	.short	0x0101
        /*09d2*/ 	.byte	0xff
	.zero		1


	//   ....[137]....
        /*09d4*/ 	.word	0x00009780
        /*09d8*/ 	.word	0x0000005a
        /*09dc*/ 	.word	0x00000080
        /*09e0*/ 	.short	0x010a
        /*09e2*/ 	.byte	0xff
	.zero		1


	//   ....[138]....
        /*09e4*/ 	.word	0x00009850
        /*09e8*/ 	.word	0x0000005a
        /*09ec*/ 	.word	0x00000080
        /*09f0*/ 	.short	0x010a
        /*09f2*/ 	.byte	0xff
	.zero		1


	//   ....[139]....
        /*09f4*/ 	.word	0x0000a120
        /*09f8*/ 	.word	0x0000005c
        /*09fc*/ 	.word	0x00000000
        /*0a00*/ 	.short	0x0101
        /*0a02*/ 	.byte	0xff
	.zero		1


	//   ....[140]....
        /*0a04*/ 	.word	0x0000a140
        /*0a08*/ 	.word	0x0000005a
        /*0a0c*/ 	.word	0x00000080
        /*0a10*/ 	.short	0x010a
        /*0a12*/ 	.byte	0xff
	.zero		1


	//   ....[141]....
        /*0a14*/ 	.word	0x0000a210
        /*0a18*/ 	.word	0x0000005a
        /*0a1c*/ 	.word	0x00000080
        /*0a20*/ 	.short	0x010a
        /*0a22*/ 	.byte	0xff
	.zero		1


	//   ....[142]....
        /*0a24*/ 	.word	0x0000aab0
        /*0a28*/ 	.word	0x0000005c
        /*0a2c*/ 	.word	0x00000000
        /*0a30*/ 	.short	0x0101
        /*0a32*/ 	.byte	0xff
	.zero		1


	//   ....[143]....
        /*0a34*/ 	.word	0x0000aad0
        /*0a38*/ 	.word	0x0000005a
        /*0a3c*/ 	.word	0x00000080
        /*0a40*/ 	.short	0x010a
        /*0a42*/ 	.byte	0xff
	.zero		1


	//   ....[144]....
        /*0a44*/ 	.word	0x0000aba0
        /*0a48*/ 	.word	0x0000005a
        /*0a4c*/ 	.word	0x00000080
        /*0a50*/ 	.short	0x010a
        /*0a52*/ 	.byte	0xff
	.zero		1


	//   ....[145]....
        /*0a54*/ 	.word	0x0000b440
        /*0a58*/ 	.word	0x0000005a
        /*0a5c*/ 	.word	0x00000000
        /*0a60*/ 	.short	0x0101
        /*0a62*/ 	.byte	0xff
	.zero		1


	//   ....[146]....
        /*0a64*/ 	.word	0x0000b460
        /*0a68*/ 	.word	0x00000059
        /*0a6c*/ 	.word	0x00000080
        /*0a70*/ 	.short	0x010a
        /*0a72*/ 	.byte	0xff
	.zero		1


	//   ....[147]....
        /*0a74*/ 	.word	0x0000b530
        /*0a78*/ 	.word	0x00000059
        /*0a7c*/ 	.word	0x00000080
        /*0a80*/ 	.short	0x010a
        /*0a82*/ 	.byte	0xff
	.zero		1


	//   ....[148]....
        /*0a84*/ 	.word	0x0000b840
        /*0a88*/ 	.word	0x00000053
        /*0a8c*/ 	.word	0x00000000
        /*0a90*/ 	.short	0x0101
        /*0a92*/ 	.byte	0xff
	.zero		1


	//   ....[149]....
        /*0a94*/ 	.word	0x0000bdd0
        /*0a98*/ 	.word	0x00000002
        /*0a9c*/ 	.word	0x00000000
        /*0aa0*/ 	.short	0x0101
        /*0aa2*/ 	.byte	0xff
	.zero		1


	//   ....[150]....
        /*0aa4*/ 	.word	0x0000c0a0
        /*0aa8*/ 	.word	0x000000ff
        /*0aac*/ 	.word	0x00000000
        /*0ab0*/ 	.short	0x0101
        /*0ab2*/ 	.byte	0x06
	.zero		1


	//   ....[151]....
        /*0ab4*/ 	.word	0x0000c0c0
        /*0ab8*/ 	.word	0x00000000
        /*0abc*/ 	.word	0x00000140
        /*0ac0*/ 	.short	0x010a
        /*0ac2*/ 	.byte	0xff
	.zero		1


	//   ....[152]....
        /*0ac4*/ 	.word	0x0000c120
        /*0ac8*/ 	.word	0x00000000
        /*0acc*/ 	.word	0x00000040
        /*0ad0*/ 	.short	0x010a
        /*0ad2*/ 	.byte	0xff
	.zero		1


	//   ....[153]....
        /*0ad4*/ 	.word	0x0000c180
        /*0ad8*/ 	.word	0x00000000
        /*0adc*/ 	.word	0x00000040
        /*0ae0*/ 	.short	0x010a
        /*0ae2*/ 	.byte	0xff
	.zero		1


	//   ....[154]....
        /*0ae4*/ 	.word	0x0000c1d0
        /*0ae8*/ 	.word	0x00000003
        /*0aec*/ 	.word	0x000000d0
        /*0af0*/ 	.short	0x010a
        /*0af2*/ 	.byte	0xff
	.zero		1


	//   ....[155]....
        /*0af4*/ 	.word	0x0000c230
        /*0af8*/ 	.word	0x00000000
        /*0afc*/ 	.word	0x00000000
        /*0b00*/ 	.short	0x010a
        /*0b02*/ 	.byte	0xff
	.zero		1


	//   ....[156]....
        /*0b04*/ 	.word	0x0000c290
        /*0b08*/ 	.word	0x00000000
        /*0b0c*/ 	.word	0x00000000
        /*0b10*/ 	.short	0x010a
        /*0b12*/ 	.byte	0xff
	.zero		1


	//   ....[157]....
        /*0b14*/ 	.word	0x0000c2f0
        /*0b18*/ 	.word	0x00000000
        /*0b1c*/ 	.word	0x00000000
        /*0b20*/ 	.short	0x010a
        /*0b22*/ 	.byte	0xff
	.zero		1


	//   ....[158]....
        /*0b24*/ 	.word	0x0000c350
        /*0b28*/ 	.word	0x00000000
        /*0b2c*/ 	.word	0x00000000
        /*0b30*/ 	.short	0x010a
        /*0b32*/ 	.byte	0xff
	.zero		1


	//   ....[159]....
        /*0b34*/ 	.word	0x0000c3b0
        /*0b38*/ 	.word	0x00000000
        /*0b3c*/ 	.word	0x00000000
        /*0b40*/ 	.short	0x010a
        /*0b42*/ 	.byte	0xff
	.zero		1


	//   ....[160]....
        /*0b44*/ 	.word	0x0000c410
        /*0b48*/ 	.word	0x00000000
        /*0b4c*/ 	.word	0x00000000
        /*0b50*/ 	.short	0x010a
        /*0b52*/ 	.byte	0xff
	.zero		1


	//   ....[161]....
        /*0b54*/ 	.word	0x0000c470
        /*0b58*/ 	.word	0x00000000
        /*0b5c*/ 	.word	0x00000000
        /*0b60*/ 	.short	0x010a
        /*0b62*/ 	.byte	0xff
	.zero		1


	//   ....[162]....
        /*0b64*/ 	.word	0x0000c4c0
        /*0b68*/ 	.word	0x00000002
        /*0b6c*/ 	.word	0x00000130
        /*0b70*/ 	.short	0x010a
        /*0b72*/ 	.byte	0xff
	.zero		1


	//   ....[163]....
        /*0b74*/ 	.word	0x0000c520
        /*0b78*/ 	.word	0x00000002
        /*0b7c*/ 	.word	0x000000e0
        /*0b80*/ 	.short	0x010a
        /*0b82*/ 	.byte	0xff
	.zero		1


	//   ....[164]....
        /*0b84*/ 	.word	0x0000c570
        /*0b88*/ 	.word	0x00000002
        /*0b8c*/ 	.word	0x000000d0
        /*0b90*/ 	.short	0x010a
        /*0b92*/ 	.byte	0xff
	.zero		1


	//   ....[165]....
        /*0b94*/ 	.word	0x0000c5d0
        /*0b98*/ 	.word	0x00000000
        /*0b9c*/ 	.word	0x000000e0
        /*0ba0*/ 	.short	0x010a
        /*0ba2*/ 	.byte	0xff
	.zero		1


	//   ....[166]....
        /*0ba4*/ 	.word	0x0000c630
        /*0ba8*/ 	.word	0x00000000
        /*0bac*/ 	.word	0x00000008
        /*0bb0*/ 	.short	0x010a
        /*0bb2*/ 	.byte	0xff
	.zero		1


	//   ....[167]....
        /*0bb4*/ 	.word	0x0000c720
        /*0bb8*/ 	.word	0x00000000
        /*0bbc*/ 	.word	0x00000008
        /*0bc0*/ 	.short	0x010a
        /*0bc2*/ 	.byte	0xff
	.zero		1


	//   ....[168]....
        /*0bc4*/ 	.word	0x0000c770
        /*0bc8*/ 	.word	0x00000000
        /*0bcc*/ 	.word	0x000000d0
        /*0bd0*/ 	.short	0x010a
        /*0bd2*/ 	.byte	0xff
	.zero		1


	//   ....[169]....
        /*0bd4*/ 	.word	0x0000c7d0
        /*0bd8*/ 	.word	0x00000000
        /*0bdc*/ 	.word	0x00000110
        /*0be0*/ 	.short	0x010a
        /*0be2*/ 	.byte	0xff
	.zero		1


	//   ....[170]....
        /*0be4*/ 	.word	0x0000c830
        /*0be8*/ 	.word	0x00000000
        /*0bec*/ 	.word	0x00000000
        /*0bf0*/ 	.short	0x010a
        /*0bf2*/ 	.byte	0xff
	.zero		1


	//   ....[171]....
        /*0bf4*/ 	.word	0x0000c890
        /*0bf8*/ 	.word	0x00000000
        /*0bfc*/ 	.word	0x00000000
        /*0c00*/ 	.short	0x010a
        /*0c02*/ 	.byte	0xff
	.zero		1


	//   ....[172]....
        /*0c04*/ 	.word	0x0000c8f0
        /*0c08*/ 	.word	0x00000000
        /*0c0c*/ 	.word	0x00000000
        /*0c10*/ 	.short	0x010a
        /*0c12*/ 	.byte	0xff
	.zero		1


	//   ....[173]....
        /*0c14*/ 	.word	0x0000c950
        /*0c18*/ 	.word	0x00000000
        /*0c1c*/ 	.word	0x00000000
        /*0c20*/ 	.short	0x010a
        /*0c22*/ 	.byte	0xff
	.zero		1


	//   ....[174]....
        /*0c24*/ 	.word	0x0000c9b0
        /*0c28*/ 	.word	0x00000000
        /*0c2c*/ 	.word	0x00000150
        /*0c30*/ 	.short	0x010a
        /*0c32*/ 	.byte	0xff
	.zero		1


	//   ....[175]....
        /*0c34*/ 	.word	0x0000ca00
        /*0c38*/ 	.word	0x0000000c
        /*0c3c*/ 	.word	0x000000d0
        /*0c40*/ 	.short	0x010a
        /*0c42*/ 	.byte	0xff
	.zero		1


	//   ....[176]....
        /*0c44*/ 	.word	0x0000ca60
        /*0c48*/ 	.word	0x00000000
        /*0c4c*/ 	.word	0x000000c8
        /*0c50*/ 	.short	0x010a
        /*0c52*/ 	.byte	0xff
	.zero		1


	//   ....[177]....
        /*0c54*/ 	.word	0x0000cac0
        /*0c58*/ 	.word	0x00000009
        /*0c5c*/ 	.word	0x000000a0
        /*0c60*/ 	.short	0x010a
        /*0c62*/ 	.byte	0xff
	.zero		1


	//   ....[178]....
        /*0c64*/ 	.word	0x0000cb20
        /*0c68*/ 	.word	0x00000009
        /*0c6c*/ 	.word	0x000000a8
        /*0c70*/ 	.short	0x010a
        /*0c72*/ 	.byte	0xff
	.zero		1


	//   ....[179]....
        /*0c74*/ 	.word	0x0000cb80
        /*0c78*/ 	.word	0x00000009
        /*0c7c*/ 	.word	0x000000b0
        /*0c80*/ 	.short	0x010a
        /*0c82*/ 	.byte	0xff
	.zero		1


	//   ....[180]....
        /*0c84*/ 	.word	0x0000cbe0
        /*0c88*/ 	.word	0x00000009
        /*0c8c*/ 	.word	0x000000b8
        /*0c90*/ 	.short	0x010a
        /*0c92*/ 	.byte	0xff
	.zero		1


	//   ....[181]....
        /*0c94*/ 	.word	0x0000cc40
        /*0c98*/ 	.word	0x00000000
        /*0c9c*/ 	.word	0x000000a0
        /*0ca0*/ 	.short	0x010a
        /*0ca2*/ 	.byte	0xff
	.zero		1


	//   ....[182]....
        /*0ca4*/ 	.word	0x0000cca0
        /*0ca8*/ 	.word	0x00000000
        /*0cac*/ 	.word	0x000000a8
        /*0cb0*/ 	.short	0x010a
        /*0cb2*/ 	.byte	0xff
	.zero		1


	//   ....[183]....
        /*0cb4*/ 	.word	0x0000cd00
        /*0cb8*/ 	.word	0x00000000
        /*0cbc*/ 	.word	0x000000b0
        /*0cc0*/ 	.short	0x010a
        /*0cc2*/ 	.byte	0xff
	.zero		1


	//   ....[184]....
        /*0cc4*/ 	.word	0x0000cd60
        /*0cc8*/ 	.word	0x00000000
        /*0ccc*/ 	.word	0x000000b8
        /*0cd0*/ 	.short	0x010a
        /*0cd2*/ 	.byte	0xff
	.zero		1


	//   ....[185]....
        /*0cd4*/ 	.word	0x0000cdc0
        /*0cd8*/ 	.word	0x00000003
        /*0cdc*/ 	.word	0x000000a0
        /*0ce0*/ 	.short	0x010a
        /*0ce2*/ 	.byte	0xff
	.zero		1


	//   ....[186]....
        /*0ce4*/ 	.word	0x0000ce20
        /*0ce8*/ 	.word	0x00000003
        /*0cec*/ 	.word	0x000000a8
        /*0cf0*/ 	.short	0x010a
        /*0cf2*/ 	.byte	0xff
	.zero		1


	//   ....[187]....
        /*0cf4*/ 	.word	0x0000ce80
        /*0cf8*/ 	.word	0x00000003
        /*0cfc*/ 	.word	0x000000b0
        /*0d00*/ 	.short	0x010a
        /*0d02*/ 	.byte	0xff
	.zero		1


	//   ....[188]....
        /*0d04*/ 	.word	0x0000ced0
        /*0d08*/ 	.word	0x00000003
        /*0d0c*/ 	.word	0x000000d0
        /*0d10*/ 	.short	0x010a
        /*0d12*/ 	.byte	0xff
	.zero		1


	//   ....[189]....
        /*0d14*/ 	.word	0x0000cf30
        /*0d18*/ 	.word	0x00000002
        /*0d1c*/ 	.word	0x00000080
        /*0d20*/ 	.short	0x010a
        /*0d22*/ 	.byte	0xff
	.zero		1


	//   ....[190]....
        /*0d24*/ 	.word	0x0000cf80
        /*0d28*/ 	.word	0x00000053
        /*0d2c*/ 	.word	0x000000f0
        /*0d30*/ 	.short	0x010a
        /*0d32*/ 	.byte	0xff
	.zero		1


	//   ....[191]....
        /*0d34*/ 	.word	0x0000cfd0
        /*0d38*/ 	.word	0x00000003
        /*0d3c*/ 	.word	0x00000080
        /*0d40*/ 	.short	0x010a
        /*0d42*/ 	.byte	0xff
	.zero		1


	//   ....[192]....
        /*0d44*/ 	.word	0x0000d020
        /*0d48*/ 	.word	0x00000028
        /*0d4c*/ 	.word	0x00000080
        /*0d50*/ 	.short	0x010a
        /*0d52*/ 	.byte	0xff
	.zero		1


	//   ....[193]....
        /*0d54*/ 	.word	0x0000d070
        /*0d58*/ 	.word	0x00000059
        /*0d5c*/ 	.word	0x00000080
        /*0d60*/ 	.short	0x010a
        /*0d62*/ 	.byte	0xff
	.zero		1


	//   ....[194]....
        /*0d64*/ 	.word	0x0000d0c0
        /*0d68*/ 	.word	0x0000005a
        /*0d6c*/ 	.word	0x00000080
        /*0d70*/ 	.short	0x010a
        /*0d72*/ 	.byte	0xff
	.zero		1


	//   ....[195]....
        /*0d74*/ 	.word	0x0000d110
        /*0d78*/ 	.word	0x0000005a
        /*0d7c*/ 	.word	0x00000080
        /*0d80*/ 	.short	0x010a
        /*0d82*/ 	.byte	0xff
	.zero		1


	//   ....[196]....
        /*0d84*/ 	.word	0x0000d160
        /*0d88*/ 	.word	0x0000005a
        /*0d8c*/ 	.word	0x00000080
        /*0d90*/ 	.short	0x010a
        /*0d92*/ 	.byte	0xff
	.zero		1


	//   ....[197]....
        /*0d94*/ 	.word	0x0000d1b0
        /*0d98*/ 	.word	0x00000059
        /*0d9c*/ 	.word	0x00000080
        /*0da0*/ 	.short	0x010a
        /*0da2*/ 	.byte	0xff
	.zero		1


	//----- nvinfo : EIATTR_NUM_MBARRIERS
	.align		4
.L_47:
        /*0da4*/ 	.byte	0x03, 0x38
        /*0da6*/ 	.short	0x002b


	//----- nvinfo : EIATTR_EXIT_INSTR_OFFSETS
	.align		4
        /*0da8*/ 	.byte	0x04, 0x1c
        /*0daa*/ 	.short	(.L_49 - .L_48)


	//   ....[0]....
.L_48:
        /*0dac*/ 	.word	0x00003190


	//   ....[1]....
        /*0db0*/ 	.word	0x000036a0


	//   ....[2]....
        /*0db4*/ 	.word	0x00003700


	//   ....[3]....
        /*0db8*/ 	.word	0x00004a90


	//   ....[4]....
        /*0dbc*/ 	.word	0x00006200


	//   ....[5]....
        /*0dc0*/ 	.word	0x00006240


	//   ....[6]....
        /*0dc4*/ 	.word	0x0000bf90


	//   ....[7]....
        /*0dc8*/ 	.word	0x0000c000


	//   ....[8]....
        /*0dcc*/ 	.word	0x0000c030


	//   ....[9]....
        /*0dd0*/ 	.word	0x0000c0b0


	//----- nvinfo : EIATTR_MAX_THREADS
	.align		4
.L_49:
        /*0dd4*/ 	.byte	0x04, 0x05
        /*0dd6*/ 	.short	(.L_51 - .L_50)
.L_50:
        /*0dd8*/ 	.word	0x00000100
        /*0ddc*/ 	.word	0x00000001
        /*0de0*/ 	.word	0x00000001


	//----- nvinfo : EIATTR_CRS_STACK_SIZE
	.align		4
.L_51:
        /*0de4*/ 	.byte	0x04, 0x1e
        /*0de6*/ 	.short	(.L_53 - .L_52)
.L_52:
        /*0de8*/ 	.word	0x00000000


	//----- nvinfo : EIATTR_CBANK_PARAM_SIZE
	.align		4
.L_53:
        /*0dec*/ 	.byte	0x03, 0x19
        /*0dee*/ 	.short	0x0800


	//----- nvinfo : EIATTR_PARAM_CBANK
	.align		4
        /*0df0*/ 	.byte	0x04, 0x0a
        /*0df2*/ 	.short	(.L_55 - .L_54)
	.align		4
.L_54:
        /*0df4*/ 	.word	index@(.nv.constant0._ZN7cutlass13device_kernelINS_4gemm6kernel13GemmUniversalIN4cute5tupleIJiiiiEEENS1_10collective13CollectiveMmaINS1_35MainloopSm100TmaUmmaWarpSpecializedILi8ELi2ELi4ENS5_IJNS4_1CILi4EEESB_NSA_ILi1EEEEEEEENS5_IJNSA_ILi256EEENSA_ILi128EEENSA_ILi32EEEEEENS_10tfloat32_tENS5_IJlSC_lEEESJ_SK_NS4_8TiledMMAINS4_8MMA_AtomIJNS4_23SM100_MMA_TF32_2x1SM_SSISJ_SJ_fLi256ELi128ELNS4_4UMMA5MajorE0ELSP_0ELNSO_7ScaleInE0ELSQ_0EEEEEENS4_6LayoutINS5_IJSC_SC_SC_EEENS5_IJNSA_ILi0EEESV_SV_EEEEENS5_IJNS4_10UnderscoreESY_SY_EEEEENS4_28SM100_TMA_2SM_LOAD_MULTICASTENS4_14ComposedLayoutINS4_7SwizzleILi3ELi4ELi3EEENS4_18smem_ptr_flag_bitsILi32EEENST_INS5_IJNSA_ILi8EEESH_EEENS5_IJSH_SC_EEEEEEEvNS4_8identityES11_S1B_vS1C_EENS_8epilogue10collective18CollectiveEpilogueINS1E_23Sm100TmaWarpSpecializedILi4ELi2ELi16ELb1ELb0EEEJNS5_IJSG_SG_SH_EEENS5_IJNST_ISG_SC_EENST_INSA_ILi16EEESC_EEEEESJ_SK_SJ_SK_NS1E_6fusion15FusionCallbacksIS1I_NS1O_17LinearCombinationISJ_fSJ_fLNS_15FloatRoundStyleE2EEES1J_S1N_JEEENS4_5SM1004TMEM4LOAD26SM100_TMEM_LOAD_32dp32b16xENS4_13SM90_TMA_LOADENS12_INS13_ILi2ELi4ELi3EEES16_NST_INS5_IJS17_S1L_EEENS5_IJS1L_SC_EEEEEEENS4_39AutoVectorizingCopyWithAssumedAlignmentILi128EEENS4_14SM90_TMA_STOREES23_S25_S25_EEEvvEEEEvNT_6ParamsE)
        /*0df8*/ 	.short	0x0380
        /*0dfa*/ 	.short	0x0800


	//----- nvinfo : EIATTR_SW_WAR
	.align		4
.L_55:
        /*0dfc*/ 	.byte	0x04, 0x36
        /*0dfe*/ 	.short	(.L_57 - .L_56)
.L_56:
        /*0e00*/ 	.word	0x00000008
.L_57:


//--------------------- .nv.callgraph             --------------------------
	.section	.nv.callgraph,"",@"SHT_CUDA_CALLGRAPH"
	.align	4
	.sectionentsize	8
	.align		4
        /*0000*/ 	.word	0x00000000
	.align		4
        /*0004*/ 	.word	0xffffffff
	.align		4
        /*0008*/ 	.word	index@(_ZN7cutlass13device_kernelINS_4gemm6kernel13GemmUniversalIN4cute5tupleIJiiiiEEENS1_10collective13CollectiveMmaINS1_35MainloopSm100TmaUmmaWarpSpecializedILi8ELi2ELi4ENS5_IJNS4_1CILi4EEESB_NSA_ILi1EEEEEEEENS5_IJNSA_ILi256EEENSA_ILi128EEENSA_ILi32EEEEEENS_10tfloat32_tENS5_IJlSC_lEEESJ_SK_NS4_8TiledMMAINS4_8MMA_AtomIJNS4_23SM100_MMA_TF32_2x1SM_SSISJ_SJ_fLi256ELi128ELNS4_4UMMA5MajorE0ELSP_0ELNSO_7ScaleInE0ELSQ_0EEEEEENS4_6LayoutINS5_IJSC_SC_SC_EEENS5_IJNSA_ILi0EEESV_SV_EEEEENS5_IJNS4_10UnderscoreESY_SY_EEEEENS4_28SM100_TMA_2SM_LOAD_MULTICASTENS4_14ComposedLayoutINS4_7SwizzleILi3ELi4ELi3EEENS4_18smem_ptr_flag_bitsILi32EEENST_INS5_IJNSA_ILi8EEESH_EEENS5_IJSH_SC_EEEEEEEvNS4_8identityES11_S1B_vS1C_EENS_8epilogue10collective18CollectiveEpilogueINS1E_23Sm100TmaWarpSpecializedILi4ELi2ELi16ELb1ELb0EEEJNS5_IJSG_SG_SH_EEENS5_IJNST_ISG_SC_EENST_INSA_ILi16EEESC_EEEEESJ_SK_SJ_SK_NS1E_6fusion15FusionCallbacksIS1I_NS1O_17LinearCombinationISJ_fSJ_fLNS_15FloatRoundStyleE2EEES1J_S1N_JEEENS4_5SM1004TMEM4LOAD26SM100_TMEM_LOAD_32dp32b16xENS4_13SM90_TMA_LOADENS12_INS13_ILi2ELi4ELi3EEES16_NST_INS5_IJS17_S1L_EEENS5_IJS1L_SC_EEEEEEENS4_39AutoVectorizingCopyWithAssumedAlignmentILi128EEENS4_14SM90_TMA_STOREES23_S25_S25_EEEvvEEEEvNT_6ParamsE)
	.align		4
        /*000c*/ 	.word	index@(__assertfail)
	.align		4
        /*0010*/ 	.word	0x00000000
	.align		4
        /*0014*/ 	.word	0xfffffffe
	.align		4
        /*0018*/ 	.word	0x00000000
	.align		4
        /*001c*/ 	.word	0xfffffffd
	.align		4
        /*0020*/ 	.word	0x00000000
	.align		4
        /*0024*/ 	.word	0xfffffffc


//--------------------- .nv.constant4             --------------------------
	.section	.nv.constant4,"a",@progbits
	.align	8
	.align		8
.nv.constant4:
        /*0000*/ 	.dword	__assertfail
	.align		8
        /*0008*/ 	.dword	__unnamed_1
	.align		8
        /*0010*/ 	.dword	__unnamed_2
	.align		8
        /*0018*/ 	.dword	_ZN40_INTERNAL_ea35d3ab_4_k_cu_3961162d_280964cuda3std3__45__cpo5beginE
	.align		8
        /*0020*/ 	.dword	_ZN40_INTERNAL_ea35d3ab_4_k_cu_3961162d_280964cuda3std3__45__cpo3endE
	.align		8
        /*0028*/ 	.dword	_ZN40_INTERNAL_ea35d3ab_4_k_cu_3961162d_280964cuda3std3__45__cpo6cbeginE
	.align		8
        /*0030*/ 	.dword	_ZN40_INTERNAL_ea35d3ab_4_k_cu_3961162d_280964cuda3std3__45__cpo4cendE
	.align		8
        /*0038*/ 	.dword	_ZN40_INTERNAL_ea35d3ab_4_k_cu_3961162d_280964cuda3std3__442_GLOBAL__N__ea35d3ab_4_k_cu_3961162d_280966ignoreE
	.align		8
        /*0040*/ 	.dword	_ZN40_INTERNAL_ea35d3ab_4_k_cu_3961162d_280964cuda3std3__419piecewise_constructE
	.align		8
        /*0048*/ 	.dword	_ZN40_INTERNAL_ea35d3ab_4_k_cu_3961162d_280964cuda3std3__48in_placeE
	.align		8
        /*0050*/ 	.dword	_ZN40_INTERNAL_ea35d3ab_4_k_cu_3961162d_280964cuda3std6ranges3__45__cpo4swapE
	.align		8
        /*0058*/ 	.dword	_ZN40_INTERNAL_ea35d3ab_4_k_cu_3961162d_280964cuda3std6ranges3__45__cpo9iter_moveE
	.align		8
        /*0060*/ 	.dword	_ZN40_INTERNAL_ea35d3ab_4_k_cu_3961162d_280964cute7productE
	.align		8
        /*0068*/ 	.dword	_ZN40_INTERNAL_ea35d3ab_4_k_cu_3961162d_280964cute1_E
	.align		8
        /*0070*/ 	.dword	$str$25
	.align		8
        /*0078*/ 	.dword	$str$26
	.align		8
        /*0080*/ 	.dword	$str$27
	.align		8
        /*0088*/ 	.dword	$str$28


//--------------------- .text._ZN7cutlass13device_kernelINS_4gemm6kernel13GemmUniversalIN4cute5tupleIJiiiiEEENS1_10collective13CollectiveMmaINS1_35MainloopSm100TmaUmmaWarpSpecializedILi8ELi2ELi4ENS5_IJNS4_1CILi4EEESB_NSA_ILi1EEEEEEEENS5_IJNSA_ILi256EEENSA_ILi128EEENSA_ILi32EEEEEENS_10tfloat32_tENS5_IJlSC_lEEESJ_SK_NS4_8TiledMMAINS4_8MMA_AtomIJNS4_23SM100_MMA_TF32_2x1SM_SSISJ_SJ_fLi256ELi128ELNS4_4UMMA5MajorE0ELSP_0ELNSO_7ScaleInE0ELSQ_0EEEEEENS4_6LayoutINS5_IJSC_SC_SC_EEENS5_IJNSA_ILi0EEESV_SV_EEEEENS5_IJNS4_10UnderscoreESY_SY_EEEEENS4_28SM100_TMA_2SM_LOAD_MULTICASTENS4_14ComposedLayoutINS4_7SwizzleILi3ELi4ELi3EEENS4_18smem_ptr_flag_bitsILi32EEENST_INS5_IJNSA_ILi8EEESH_EEENS5_IJSH_SC_EEEEEEEvNS4_8identityES11_S1B_vS1C_EENS_8epilogue10collective18CollectiveEpilogueINS1E_23Sm100TmaWarpSpecializedILi4ELi2ELi16ELb1ELb0EEEJNS5_IJSG_SG_SH_EEENS5_IJNST_ISG_SC_EENST_INSA_ILi16EEESC_EEEEESJ_SK_SJ_SK_NS1E_6fusion15FusionCallbacksIS1I_NS1O_17LinearCombinationISJ_fSJ_fLNS_15FloatRoundStyleE2EEES1J_S1N_JEEENS4_5SM1004TMEM4LOAD26SM100_TMEM_LOAD_32dp32b16xENS4_13SM90_TMA_LOADENS12_INS13_ILi2ELi4ELi3EEES16_NST_INS5_IJS17_S1L_EEENS5_IJS1L_SC_EEEEEEENS4_39AutoVectorizingCopyWithAssumedAlignmentILi128EEENS4_14SM90_TMA_STOREES23_S25_S25_EEEvvEEEEvNT_6ParamsE --------------------------
	.section	.text._ZN7cutlass13device_kernelINS_4gemm6kernel13GemmUniversalIN4cute5tupleIJiiiiEEENS1_10collective13CollectiveMmaINS1_35MainloopSm100TmaUmmaWarpSpecializedILi8ELi2ELi4ENS5_IJNS4_1CILi4EEESB_NSA_ILi1EEEEEEEENS5_IJNSA_ILi256EEENSA_ILi128EEENSA_ILi32EEEEEENS_10tfloat32_tENS5_IJlSC_lEEESJ_SK_NS4_8TiledMMAINS4_8MMA_AtomIJNS4_23SM100_MMA_TF32_2x1SM_SSISJ_SJ_fLi256ELi128ELNS4_4UMMA5MajorE0ELSP_0ELNSO_7ScaleInE0ELSQ_0EEEEEENS4_6LayoutINS5_IJSC_SC_SC_EEENS5_IJNSA_ILi0EEESV_SV_EEEEENS5_IJNS4_10UnderscoreESY_SY_EEEEENS4_28SM100_TMA_2SM_LOAD_MULTICASTENS4_14ComposedLayoutINS4_7SwizzleILi3ELi4ELi3EEENS4_18smem_ptr_flag_bitsILi32EEENST_INS5_IJNSA_ILi8EEESH_EEENS5_IJSH_SC_EEEEEEEvNS4_8identityES11_S1B_vS1C_EENS_8epilogue10collective18CollectiveEpilogueINS1E_23Sm100TmaWarpSpecializedILi4ELi2ELi16ELb1ELb0EEEJNS5_IJSG_SG_SH_EEENS5_IJNST_ISG_SC_EENST_INSA_ILi16EEESC_EEEEESJ_SK_SJ_SK_NS1E_6fusion15FusionCallbacksIS1I_NS1O_17LinearCombinationISJ_fSJ_fLNS_15FloatRoundStyleE2EEES1J_S1N_JEEENS4_5SM1004TMEM4LOAD26SM100_TMEM_LOAD_32dp32b16xENS4_13SM90_TMA_LOADENS12_INS13_ILi2ELi4ELi3EEES16_NST_INS5_IJS17_S1L_EEENS5_IJS1L_SC_EEEEEEENS4_39AutoVectorizingCopyWithAssumedAlignmentILi128EEENS4_14SM90_TMA_STOREES23_S25_S25_EEEvvEEEEvNT_6ParamsE,"ax",@progbits
	.align	128
.text._ZN7cutlass13device_kernelINS_4gemm6kernel13GemmUniversalIN4cute5tupleIJiiiiEEENS1_10collective13CollectiveMmaINS1_35MainloopSm100TmaUmmaWarpSpecializedILi8ELi2ELi4ENS5_IJNS4_1CILi4EEESB_NSA_ILi1EEEEEEEENS5_IJNSA_ILi256EEENSA_ILi128EEENSA_ILi32EEEEEENS_10tfloat32_tENS5_IJlSC_lEEESJ_SK_NS4_8TiledMMAINS4_8MMA_AtomIJNS4_23SM100_MMA_TF32_2x1SM_SSISJ_SJ_fLi256ELi128ELNS4_4UMMA5MajorE0ELSP_0ELNSO_7ScaleInE0ELSQ_0EEEEEENS4_6LayoutINS5_IJSC_SC_SC_EEENS5_IJNSA_ILi0EEESV_SV_EEEEENS5_IJNS4_10UnderscoreESY_SY_EEEEENS4_28SM100_TMA_2SM_LOAD_MULTICASTENS4_14ComposedLayoutINS4_7SwizzleILi3ELi4ELi3EEENS4_18smem_ptr_flag_bitsILi32EEENST_INS5_IJNSA_ILi8EEESH_EEENS5_IJSH_SC_EEEEEEEvNS4_8identityES11_S1B_vS1C_EENS_8epilogue10collective18CollectiveEpilogueINS1E_23Sm100TmaWarpSpecializedILi4ELi2ELi16ELb1ELb0EEEJNS5_IJSG_SG_SH_EEENS5_IJNST_ISG_SC_EENST_INSA_ILi16EEESC_EEEEESJ_SK_SJ_SK_NS1E_6fusion15FusionCallbacksIS1I_NS1O_17LinearCombinationISJ_fSJ_fLNS_15FloatRoundStyleE2EEES1J_S1N_JEEENS4_5SM1004TMEM4LOAD26SM100_TMEM_LOAD_32dp32b16xENS4_13SM90_TMA_LOADENS12_INS13_ILi2ELi4ELi3EEES16_NST_INS5_IJS17_S1L_EEENS5_IJS1L_SC_EEEEEEENS4_39AutoVectorizingCopyWithAssumedAlignmentILi128EEENS4_14SM90_TMA_STOREES23_S25_S25_EEEvvEEEEvNT_6ParamsE:
        .type           _ZN7cutlass13device_kernelINS_4gemm6kernel13GemmUniversalIN4cute5tupleIJiiiiEEENS1_10collective13CollectiveMmaINS1_35MainloopSm100TmaUmmaWarpSpecializedILi8ELi2ELi4ENS5_IJNS4_1CILi4EEESB_NSA_ILi1EEEEEEEENS5_IJNSA_ILi256EEENSA_ILi128EEENSA_ILi32EEEEEENS_10tfloat32_tENS5_IJlSC_lEEESJ_SK_NS4_8TiledMMAINS4_8MMA_AtomIJNS4_23SM100_MMA_TF32_2x1SM_SSISJ_SJ_fLi256ELi128ELNS4_4UMMA5MajorE0ELSP_0ELNSO_7ScaleInE0ELSQ_0EEEEEENS4_6LayoutINS5_IJSC_SC_SC_EEENS5_IJNSA_ILi0EEESV_SV_EEEEENS5_IJNS4_10UnderscoreESY_SY_EEEEENS4_28SM100_TMA_2SM_LOAD_MULTICASTENS4_14ComposedLayoutINS4_7SwizzleILi3ELi4ELi3EEENS4_18smem_ptr_flag_bitsILi32EEENST_INS5_IJNSA_ILi8EEESH_EEENS5_IJSH_SC_EEEEEEEvNS4_8identityES11_S1B_vS1C_EENS_8epilogue10collective18CollectiveEpilogueINS1E_23Sm100TmaWarpSpecializedILi4ELi2ELi16ELb1ELb0EEEJNS5_IJSG_SG_SH_EEENS5_IJNST_ISG_SC_EENST_INSA_ILi16EEESC_EEEEESJ_SK_SJ_SK_NS1E_6fusion15FusionCallbacksIS1I_NS1O_17LinearCombinationISJ_fSJ_fLNS_15FloatRoundStyleE2EEES1J_S1N_JEEENS4_5SM1004TMEM4LOAD26SM100_TMEM_LOAD_32dp32b16xENS4_13SM90_TMA_LOADENS12_INS13_ILi2ELi4ELi3EEES16_NST_INS5_IJS17_S1L_EEENS5_IJS1L_SC_EEEEEEENS4_39AutoVectorizingCopyWithAssumedAlignmentILi128EEENS4_14SM90_TMA_STOREES23_S25_S25_EEEvvEEEEvNT_6ParamsE,@function
        .size           _ZN7cutlass13device_kernelINS_4gemm6kernel13GemmUniversalIN4cute5tupleIJiiiiEEENS1_10collective13CollectiveMmaINS1_35MainloopSm100TmaUmmaWarpSpecializedILi8ELi2ELi4ENS5_IJNS4_1CILi4EEESB_NSA_ILi1EEEEEEEENS5_IJNSA_ILi256EEENSA_ILi128EEENSA_ILi32EEEEEENS_10tfloat32_tENS5_IJlSC_lEEESJ_SK_NS4_8TiledMMAINS4_8MMA_AtomIJNS4_23SM100_MMA_TF32_2x1SM_SSISJ_SJ_fLi256ELi128ELNS4_4UMMA5MajorE0ELSP_0ELNSO_7ScaleInE0ELSQ_0EEEEEENS4_6LayoutINS5_IJSC_SC_SC_EEENS5_IJNSA_ILi0EEESV_SV_EEEEENS5_IJNS4_10UnderscoreESY_SY_EEEEENS4_28SM100_TMA_2SM_LOAD_MULTICASTENS4_14ComposedLayoutINS4_7SwizzleILi3ELi4ELi3EEENS4_18smem_ptr_flag_bitsILi32EEENST_INS5_IJNSA_ILi8EEESH_EEENS5_IJSH_SC_EEEEEEEvNS4_8identityES11_S1B_vS1C_EENS_8epilogue10collective18CollectiveEpilogueINS1E_23Sm100TmaWarpSpecializedILi4ELi2ELi16ELb1ELb0EEEJNS5_IJSG_SG_SH_EEENS5_IJNST_ISG_SC_EENST_INSA_ILi16EEESC_EEEEESJ_SK_SJ_SK_NS1E_6fusion15FusionCallbacksIS1I_NS1O_17LinearCombinationISJ_fSJ_fLNS_15FloatRoundStyleE2EEES1J_S1N_JEEENS4_5SM1004TMEM4LOAD26SM100_TMEM_LOAD_32dp32b16xENS4_13SM90_TMA_LOADENS12_INS13_ILi2ELi4ELi3EEES16_NST_INS5_IJS17_S1L_EEENS5_IJS1L_SC_EEEEEEENS4_39AutoVectorizingCopyWithAssumedAlignmentILi128EEENS4_14SM90_TMA_STOREES23_S25_S25_EEEvvEEEEvNT_6ParamsE,(.L_x_253 - _ZN7cutlass13device_kernelINS_4gemm6kernel13GemmUniversalIN4cute5tupleIJiiiiEEENS1_10collective13CollectiveMmaINS1_35MainloopSm100TmaUmmaWarpSpecializedILi8ELi2ELi4ENS5_IJNS4_1CILi4EEESB_NSA_ILi1EEEEEEEENS5_IJNSA_ILi256EEENSA_ILi128EEENSA_ILi32EEEEEENS_10tfloat32_tENS5_IJlSC_lEEESJ_SK_NS4_8TiledMMAINS4_8MMA_AtomIJNS4_23SM100_MMA_TF32_2x1SM_SSISJ_SJ_fLi256ELi128ELNS4_4UMMA5MajorE0ELSP_0ELNSO_7ScaleInE0ELSQ_0EEEEEENS4_6LayoutINS5_IJSC_SC_SC_EEENS5_IJNSA_ILi0EEESV_SV_EEEEENS5_IJNS4_10UnderscoreESY_SY_EEEEENS4_28SM100_TMA_2SM_LOAD_MULTICASTENS4_14ComposedLayoutINS4_7SwizzleILi3ELi4ELi3EEENS4_18smem_ptr_flag_bitsILi32EEENST_INS5_IJNSA_ILi8EEESH_EEENS5_IJSH_SC_EEEEEEEvNS4_8identityES11_S1B_vS1C_EENS_8epilogue10collective18CollectiveEpilogueINS1E_23Sm100TmaWarpSpecializedILi4ELi2ELi16ELb1ELb0EEEJNS5_IJSG_SG_SH_EEENS5_IJNST_ISG_SC_EENST_INSA_ILi16EEESC_EEEEESJ_SK_SJ_SK_NS1E_6fusion15FusionCallbacksIS1I_NS1O_17LinearCombinationISJ_fSJ_fLNS_15FloatRoundStyleE2EEES1J_S1N_JEEENS4_5SM1004TMEM4LOAD26SM100_TMEM_LOAD_32dp32b16xENS4_13SM90_TMA_LOADENS12_INS13_ILi2ELi4ELi3EEES16_NST_INS5_IJS17_S1L_EEENS5_IJS1L_SC_EEEEEEENS4_39AutoVectorizingCopyWithAssumedAlignmentILi128EEENS4_14SM90_TMA_STOREES23_S25_S25_EEEvvEEEEvNT_6ParamsE)
        .other          _ZN7cutlass13device_kernelINS_4gemm6kernel13GemmUniversalIN4cute5tupleIJiiiiEEENS1_10collective13CollectiveMmaINS1_35MainloopSm100TmaUmmaWarpSpecializedILi8ELi2ELi4ENS5_IJNS4_1CILi4EEESB_NSA_ILi1EEEEEEEENS5_IJNSA_ILi256EEENSA_ILi128EEENSA_ILi32EEEEEENS_10tfloat32_tENS5_IJlSC_lEEESJ_SK_NS4_8TiledMMAINS4_8MMA_AtomIJNS4_23SM100_MMA_TF32_2x1SM_SSISJ_SJ_fLi256ELi128ELNS4_4UMMA5MajorE0ELSP_0ELNSO_7ScaleInE0ELSQ_0EEEEEENS4_6LayoutINS5_IJSC_SC_SC_EEENS5_IJNSA_ILi0EEESV_SV_EEEEENS5_IJNS4_10UnderscoreESY_SY_EEEEENS4_28SM100_TMA_2SM_LOAD_MULTICASTENS4_14ComposedLayoutINS4_7SwizzleILi3ELi4ELi3EEENS4_18smem_ptr_flag_bitsILi32EEENST_INS5_IJNSA_ILi8EEESH_EEENS5_IJSH_SC_EEEEEEEvNS4_8identityES11_S1B_vS1C_EENS_8epilogue10collective18CollectiveEpilogueINS1E_23Sm100TmaWarpSpecializedILi4ELi2ELi16ELb1ELb0EEEJNS5_IJSG_SG_SH_EEENS5_IJNST_ISG_SC_EENST_INSA_ILi16EEESC_EEEEESJ_SK_SJ_SK_NS1E_6fusion15FusionCallbacksIS1I_NS1O_17LinearCombinationISJ_fSJ_fLNS_15FloatRoundStyleE2EEES1J_S1N_JEEENS4_5SM1004TMEM4LOAD26SM100_TMEM_LOAD_32dp32b16xENS4_13SM90_TMA_LOADENS12_INS13_ILi2ELi4ELi3EEES16_NST_INS5_IJS17_S1L_EEENS5_IJS1L_SC_EEEEEEENS4_39AutoVectorizingCopyWithAssumedAlignmentILi128EEENS4_14SM90_TMA_STOREES23_S25_S25_EEEvvEEEEvNT_6ParamsE,@"STO_CUDA_ENTRY STV_DEFAULT"
_ZN7cutlass13device_kernelINS_4gemm6kernel13GemmUniversalIN4cute5tupleIJiiiiEEENS1_10collective13CollectiveMmaINS1_35MainloopSm100TmaUmmaWarpSpecializedILi8ELi2ELi4ENS5_IJNS4_1CILi4EEESB_NSA_ILi1EEEEEEEENS5_IJNSA_ILi256EEENSA_ILi128EEENSA_ILi32EEEEEENS_10tfloat32_tENS5_IJlSC_lEEESJ_SK_NS4_8TiledMMAINS4_8MMA_AtomIJNS4_23SM100_MMA_TF32_2x1SM_SSISJ_SJ_fLi256ELi128ELNS4_4UMMA5MajorE0ELSP_0ELNSO_7ScaleInE0ELSQ_0EEEEEENS4_6LayoutINS5_IJSC_SC_SC_EEENS5_IJNSA_ILi0EEESV_SV_EEEEENS5_IJNS4_10UnderscoreESY_SY_EEEEENS4_28SM100_TMA_2SM_LOAD_MULTICASTENS4_14ComposedLayoutINS4_7SwizzleILi3ELi4ELi3EEENS4_18smem_ptr_flag_bitsILi32EEENST_INS5_IJNSA_ILi8EEESH_EEENS5_IJSH_SC_EEEEEEEvNS4_8identityES11_S1B_vS1C_EENS_8epilogue10collective18CollectiveEpilogueINS1E_23Sm100TmaWarpSpecializedILi4ELi2ELi16ELb1ELb0EEEJNS5_IJSG_SG_SH_EEENS5_IJNST_ISG_SC_EENST_INSA_ILi16EEESC_EEEEESJ_SK_SJ_SK_NS1E_6fusion15FusionCallbacksIS1I_NS1O_17LinearCombinationISJ_fSJ_fLNS_15FloatRoundStyleE2EEES1J_S1N_JEEENS4_5SM1004TMEM4LOAD26SM100_TMEM_LOAD_32dp32b16xENS4_13SM90_TMA_LOADENS12_INS13_ILi2ELi4ELi3EEES16_NST_INS5_IJS17_S1L_EEENS5_IJS1L_SC_EEEEEEENS4_39AutoVectorizingCopyWithAssumedAlignmentILi128EEENS4_14SM90_TMA_STOREES23_S25_S25_EEEvvEEEEvNT_6ParamsE:
[----:B------:R-:W1:Y:S01]  /*0000*/  LDC R1, c[0x0][0x37c] ;  /* 0x0000df00ff017b82 */ /* 0x000e620000000800 */
[----:B------:R-:W2:Y:S01]  /*0010*/  S2R R79, SR_TID.X ;  /* 0x00000000004f7919 */ /* 0x000ea20000002100 */
[----:B------:R-:W3:Y:S06]  /*0020*/  LDCU.64 UR8, c[0x0][0x890] ;  /* 0x00011200ff0877ac */ /* 0x000eec0008000a00 */
[----:B------:R-:W4:Y:S01]  /*0030*/  S2UR UR4, SR_CgaCtaId ;  /* 0x00000000000479c3 */ /* 0x000f220000008800 */
[----:B------:R-:W-:Y:S02]  /*0040*/  PRMT R66, RZ, 0x7610, R66 ;  /* 0x00007610ff427816 */ /* 0x000fe40000000042 */
[----:B------:R-:W-:-:S02]  /*0050*/  ELECT P0, URZ, PT ;  /* 0x0000000000ff782f */ /* 0x000fc40003800000 */
[----:B---3--:R-:W-:-:S04]  /*0060*/  ISETP.NE.U32.AND P1, PT, RZ, UR8, PT ;  /* 0x00000008ff007c0c */ /* 0x008fc8000bf25070 */
[----:B------:R-:W-:Y:S01]  /*0070*/  ISETP.NE.AND.EX P2, PT, RZ, UR9, PT, P1 ;  /* 0x00000009ff007c0c */ /* 0x000fe2000bf45310 */
[----:B----4-:R-:W-:Y:S02]  /*0080*/  ULOP3.LUT UR47, UR4, 0x1, URZ, 0xc0, !UPT ;  /* 0x00000001042f7892 */ /* 0x010fe4000f8ec0ff */
[----:B------:R-:W-:Y:S01]  /*0090*/  ULOP3.LUT UR46, UR4, 0x1, URZ, 0x3c, !UPT ;  /* 0x00000001042e7892 */ /* 0x000fe2000f8e3cff */
[----:B--2---:R-:W-:-:S05]  /*00a0*/  SHF.R.U32.HI R67, RZ, 0x5, R79 ;  /* 0x00000005ff437819 */ /* 0x004fca000001164f */
[----:B------:R-:W2:Y:S02]  /*00b0*/  SHFL.IDX PT, R0, R67, RZ, 0x1f ;  /* 0x00001fff43007589 */ /* 0x000ea400000e0000 */
[----:B--2---:R-:W-:Y:S02]  /*00c0*/  R2UR UR21, R0 ;  /* 0x00000000001572ca */ /* 0x004fe400000e0000 */
[----:B-1----:R-:W-:-:S13]  /*00d0*/  @P2 BRA `(.L_x_0) ;  /* 0x0000000000302947 */ /* 0x002fda0003800000 */
[----:B------:R-:W1:Y:S02]  /*00e0*/  LDCU.64 UR4, c[0x0][0x888] ;  /* 0x00011100ff0477ac */ /* 0x000e640008000a00 */
[----:B-1----:R-:W-:-:S04]  /*00f0*/  UISETP.NE.U32.AND UP0, UPT, UR4, URZ, UPT ;  /* 0x000000ff0400728c */ /* 0x002fc8000bf05070 */
[----:B------:R-:W-:-:S09]  /*0100*/  UISETP.NE.AND.EX UP0, UPT, UR5, URZ, UPT, UP0 ;  /* 0x000000ff0500728c */ /* 0x000fd2000bf05300 */
[----:B------:R-:W-:Y:S05]  /*0110*/  BRA.U !UP0, `(.L_x_1) ;  /* 0x0000000108147547 */ /* 0x000fea000b800000 */
[----:B------:R-:W1:Y:S01]  /*0120*/  LDC.64 R2, c[0x0][0x888] ;  /* 0x00022200ff027b82 */ /* 0x000e620000000a00 */
[----:B------:R-:W1:Y:S02]  /*0130*/  LDCU.64 UR4, c[0x0][0x358] ;  /* 0x00006b00ff0477ac */ /* 0x000e640008000a00 */
[----:B-1----:R1:W5:Y:S01]  /*0140*/  LDG.E R27, desc[UR4][R2.64] ;  /* 0x00000004021b7981 */ /* 0x002362000c1e1900 */
[----:B------:R-:W-:Y:S01]  /*0150*/  HFMA2 R66, -RZ, RZ, 0, 5.9604644775390625e-08 ;  /* 0x00000001ff427431 */ /* 0x000fe200000001ff */
[----:B------:R-:W-:Y:S05]  /*0160*/  BRA `(.L_x_0) ;  /* 0x00000000000c7947 */ /* 0x000fea0003800000 */
.L_x_1:
[----:B------:R-:W1:Y:S01]  /*0170*/  LDCU UR4, c[0x0][0x880] ;  /* 0x00011000ff0477ac */ /* 0x000e620008000800 */
[----:B------:R-:W-:Y:S01]  /*0180*/  HFMA2 R66, -RZ, RZ, 0, 5.9604644775390625e-08 ;  /* 0x00000001ff427431 */ /* 0x000fe200000001ff */
[----:B-1----:R-:W-:-:S07]  /*0190*/  MOV R27, UR4 ;  /* 0x00000004001b7c02 */ /* 0x002fce0008000f00 */
.L_x_0:
[----:B------:R-:W2:Y:S02]  /*01a0*/  LDCU.64 UR4, c[0x0][0x8b0] ;  /* 0x00011600ff0477ac */ /* 0x000ea40008000a00 */
[----:B--2---:R-:W-:-:S04]  /*01b0*/  UISETP.NE.U32.AND UP0, UPT, UR4, URZ, UPT ;  /* 0x000000ff0400728c */ /* 0x004fc8000bf05070 */
[----:B------:R-:W-:-:S09]  /*01c0*/  UISETP.NE.AND.EX UP0, UPT, UR5, URZ, UPT, UP0 ;  /* 0x000000ff0500728c */ /* 0x000fd2000bf05300 */
[----:B------:R-:W-:Y:S05]  /*01d0*/  BRA.U UP0, `(.L_x_2) ;  /* 0x0000000100287547 */ /* 0x000fea000b800000 */
[----:B------:R-:W2:Y:S02]  /*01e0*/  LDCU.64 UR4, c[0x0][0x8a8] ;  /* 0x00011500ff0477ac */ /* 0x000ea40008000a00 */
[----:B--2---:R-:W-:-:S04]  /*01f0*/  UISETP.NE.U32.AND UP0, UPT, UR4, URZ, UPT ;  /* 0x000000ff0400728c */ /* 0x004fc8000bf05070 */
[----:B------:R-:W-:-:S09]  /*0200*/  UISETP.NE.AND.EX UP0, UPT, UR5, URZ, UPT, UP0 ;  /* 0x000000ff0500728c */ /* 0x000fd2000bf05300 */
[----:B------:R-:W-:Y:S05]  /*0210*/  BRA.U !UP0, `(.L_x_3) ;  /* 0x0000000108107547 */ /* 0x000fea000b800000 */
[----:B------:R-:W2:Y:S01]  /*0220*/  LDC.64 R24, c[0x0][0x8a8] ;  /* 0x00022a00ff187b82 */ /* 0x000ea20000000a00 */
[----:B------:R-:W2:Y:S02]  /*0230*/  LDCU.64 UR4, c[0x0][0x358] ;  /* 0x00006b00ff0477ac */ /* 0x000ea40008000a00 */
[----:B--2---:R2:W5:Y:S01]  /*0240*/  LDG.E R24, desc[UR4][R24.64] ;  /* 0x0000000418187981 */ /* 0x004562000c1e1900 */
[----:B------:R-:W-:Y:S05]  /*0250*/  BRA `(.L_x_2) ;  /* 0x0000000000087947 */ /* 0x000fea0003800000 */
.L_x_3:
[----:B------:R-:W2:Y:S02]  /*0260*/  LDCU UR4, c[0x0][0x8a0] ;  /* 0x00011400ff0477ac */ /* 0x000ea40008000800 */
[----:B--2---:R-:W-:Y:S02]  /*0270*/  MOV R24, UR4 ;  /* 0x0000000400187c02 */ /* 0x004fe40008000f00 */
.L_x_2:
[----:B------:R-:W-:Y:S01]  /*0280*/  IMAD.U32 R0, RZ, RZ, UR21 ;  /* 0x00000015ff007e24 */ /* 0x000fe2000f8e00ff */
[----:B------:R-:W-:Y:S04]  /*0290*/  BSSY.RECONVERGENT B0, `(.L_x_4) ;  /* 0x000000c000007945 */ /* 0x000fe80003800200 */
[C---:B------:R-:W-:Y:S02]  /*02a0*/  ISETP.NE.OR P3, PT, R0.reuse, 0x1, !P0 ;  /* 0x000000010000780c */ /* 0x040fe40004765670 */
[----:B------:R-:W-:-:S11]  /*02b0*/  ISETP.NE.OR P2, PT, R0, 0x3, !P0 ;  /* 0x000000030000780c */ /* 0x000fd60004745670 */
[----:B------:R-:W-:Y:S05]  /*02c0*/  @P3 BRA `(.L_x_5) ;  /* 0x0000000000203947 */ /* 0x000fea0003800000 */
[----:B------:R-:W3:Y:S02]  /*02d0*/  LDCU.64 UR4, c[0x0][0x348] ;  /* 0x00006900ff0477ac */ /* 0x000ee40008000a00 */
[----:B---3--:R-:W-:Y:S02]  /*02e0*/  UIADD3 UR6, UP1, UPT, UR4, 0x80, URZ ;  /* 0x0000008004067890 */ /* 0x008fe4000ff3e0ff */
[----:B------:R-:W-:Y:S02]  /*02f0*/  UIADD3 UR4, UP0, UPT, UR4, 0x180, URZ ;  /* 0x0000018004047890 */ /* 0x000fe4000ff1e0ff */
[----:B------:R-:W-:Y:S02]  /*0300*/  UIADD3.X UR7, UPT, UPT, URZ, UR5, URZ, UP1, !UPT ;  /* 0x00000005ff077290 */ /* 0x000fe40008ffe4ff */
[----:B------:R-:W-:-:S07]  /*0310*/  UIADD3.X UR5, UPT, UPT, URZ, UR5, URZ, UP0, !UPT ;  /* 0x00000005ff057290 */ /* 0x000fce00087fe4ff */
[----:B------:R3:W-:Y:S02]  /*0320*/  UTMACCTL.PF [UR6] ;  /* 0x00000000060079b9 */ /* 0x0007e40008040000 */
[----:B------:R3:W-:Y:S02]  /*0330*/  UTMACCTL.PF [UR4] ;  /* 0x00000000040079b9 */ /* 0x0007e40008040000 */
[----:B---3--:R-:W-:Y:S01]  /*0340*/  NOP ;  /* 0x0000000000007918 */ /* 0x008fe20000000000 */
.L_x_5:
[----:B------:R-:W-:Y:S05]  /*0350*/  BSYNC.RECONVERGENT B0 ;  /* 0x0000000000007941 */ /* 0x000fea0003800200 */
.L_x_4:
[----:B------:R-:W-:Y:S04]  /*0360*/  BSSY.RECONVERGENT B0, `(.L_x_6) ;  /* 0x000000a000007945 */ /* 0x000fe80003800200 */
        /* <DEDUP_REMOVED lines=9> */
.L_x_7:
[----:B------:R-:W-:Y:S05]  /*0400*/  BSYNC.RECONVERGENT B0 ;  /* 0x0000000000007941 */ /* 0x000fea0003800200 */
.L_x_6:
[----:B------:R-:W3:Y:S01]  /*0410*/  LDCU.64 UR4, c[0x0][0x888] ;  /* 0x00011100ff0477ac */ /* 0x000ee20008000a00 */
[----:B------:R-:W-:Y:S01]  /*0420*/  ISETP.NE.AND.EX P1, PT, RZ, UR9, PT, P1 ;  /* 0x00000009ff007c0c */ /* 0x000fe2000bf25310 */
[----:B------:R-:W-:Y:S01]  /*0430*/  UPLOP3.LUT UP3, UPT, UPT, UPT, UPT, 0x80, 0x8 ;  /* 0x000000000008789c */ /* 0x000fe20003f6f070 */
[----:B---3--:R-:W-:-:S04]  /*0440*/  ISETP.NE.U32.AND P2, PT, RZ, UR4, PT ;  /* 0x00000004ff007c0c */ /* 0x008fc8000bf45070 */
[----:B------:R-:W-:-:S13]  /*0450*/  ISETP.NE.AND.EX P2, PT, RZ, UR5, PT, P2 ;  /* 0x00000005ff007c0c */ /* 0x000fda000bf45320 */
[----:B------:R-:W-:Y:S05]  /*0460*/  @P2 BRA P1, `(.L_x_8) ;  /* 0x0000000000282947 */ /* 0x000fea0000800000 */
[----:B------:R-:W-:Y:S01]  /*0470*/  UISETP.NE.U32.AND UP0, UPT, UR8, URZ, UPT ;  /* 0x000000ff0800728c */ /* 0x000fe2000bf05070 */
[----:B-----5:R-:W-:Y:S01]  /*0480*/  FSETP.NEU.AND P1, PT, R27, RZ, PT ;  /* 0x000000ff1b00720b */ /* 0x020fe20003f2d000 */
[----:B------:R-:W-:Y:S02]  /*0490*/  UISETP.NE.U32.AND UP2, UPT, UR4, URZ, UPT ;  /* 0x000000ff0400728c */ /* 0x000fe4000bf45070 */
[----:B------:R-:W-:Y:S02]  /*04a0*/  UISETP.NE.AND.EX UP1, UPT, UR9, URZ, UPT, UP0 ;  /* 0x000000ff0900728c */ /* 0x000fe4000bf25300 */
[----:B------:R-:W-:-:S04]  /*04b0*/  UISETP.NE.AND.EX UP0, UPT, UR5, URZ, UPT, UP2 ;  /* 0x000000ff0500728c */ /* 0x000fc8000bf05320 */
[----:B------:R-:W-:-:S04]  /*04c0*/  USEL UR4, URZ, 0xffffffff, UP0 ;  /* 0xffffffffff047887 */ /* 0x000fc80008000000 */
[----:B------:R-:W-:Y:S01]  /*04d0*/  VOTEU.ANY UP0, P1 ;  /* 0x0000000000ff7886 */ /* 0x000fe20000800100 */
[----:B------:R-:W-:-:S04]  /*04e0*/  @!UP1 USEL UR4, URZ, 0xffffffff, UP0 ;  /* 0xffffffffff049887 */ /* 0x000fc80008000000 */
[----:B------:R-:W-:-:S04]  /*04f0*/  ULOP3.LUT UR4, UR4, 0x1, URZ, 0xc0, !UPT ;  /* 0x0000000104047892 */ /* 0x000fc8000f8ec0ff */
[----:B------:R-:W-:-:S11]  /*0500*/  UISETP.NE.U32.AND UP3, UPT, UR4, 0x1, UPT ;  /* 0x000000010400788c */ /* 0x000fd6000bf65070 */
.L_x_8:
[----:B------:R-:W3:Y:S01]  /*0510*/  SHFL.IDX PT, R0, R67, RZ, 0x1f ;  /* 0x00001fff43007589 */ /* 0x000ee200000e0000 */
[----:B------:R-:W-:-:S04]  /*0520*/  UISETP.NE.AND UP0, UPT, UR21, 0x2, UPT ;  /* 0x000000021500788c */ /* 0x000fc8000bf05270 */
[----:B------:R-:W-:Y:S02]  /*0530*/  UISETP.EQ.AND UP1, UPT, UR47, URZ, !UP0 ;  /* 0x000000ff2f00728c */ /* 0x000fe4000c722270 */
[----:B------:R-:W-:-:S04]  /*0540*/  USEL UR53, URZ, 0x1, UP0 ;  /* 0x00000001ff357887 */ /* 0x000fc80008000000 */
[----:B------:R-:W-:Y:S02]  /*0550*/  PLOP3.LUT P3, PT, P0, PT, UP1, 0x80, 0x8 ;  /* 0x000000000008781c */ /* 0x000fe4000076f018 */
[----:B---3--:R-:W-:-:S13]  /*0560*/  ISETP.NE.AND P1, PT, R0, RZ, PT ;  /* 0x000000ff0000720c */ /* 0x008fda0003f25270 */
[----:B------:R-:W-:Y:S05]  /*0570*/  @P1 BRA `(.L_x_9) ;  /* 0x0000000000781947 */ /* 0x000fea0003800000 */
[----:B------:R-:W3:Y:S01]  /*0580*/  S2UR UR5, SR_CgaCtaId ;  /* 0x00000000000579c3 */ /* 0x000ee20000008800 */
[----:B------:R-:W-:Y:S01]  /*0590*/  UMOV UR4, 0x400 ;  /* 0x0000040000047882 */ /* 0x000fe20000000000 */
[----:B------:R-:W-:Y:S01]  /*05a0*/  UMOV UR8, 0x1 ;  /* 0x0000000100087882 */ /* 0x000fe20000000000 */
[----:B------:R-:W-:Y:S01]  /*05b0*/  UMOV UR6, 0x5 ;  /* 0x0000000500067882 */ /* 0x000fe20000000000 */
[----:B------:R-:W-:-:S04]  /*05c0*/  UIADD3 UR8, UPT, UPT, -UR8, 0x100000, URZ ;  /* 0x0010000008087890 */ /* 0x000fc8000fffe1ff */
[----:B------:R-:W-:Y:S02]  /*05d0*/  USHF.L.U32 UR9, UR8, 0xb, URZ ;  /* 0x0000000b08097899 */ /* 0x000fe400080006ff */
[----:B------:R-:W-:Y:S02]  /*05e0*/  USHF.L.U32 UR8, UR8, 0x1, URZ ;  /* 0x0000000108087899 */ /* 0x000fe400080006ff */
[----:B------:R-:W-:-:S04]  /*05f0*/  UIADD3 UR6, UPT, UPT, -UR6, 0x100000, URZ ;  /* 0x0010000006067890 */ /* 0x000fc8000fffe1ff */
[----:B------:R-:W-:Y:S02]  /*0600*/  USHF.L.U32 UR7, UR6, 0xb, URZ ;  /* 0x0000000b06077899 */ /* 0x000fe400080006ff */
[----:B------:R-:W-:Y:S01]  /*0610*/  USHF.L.U32 UR6, UR6, 0x1, URZ ;  /* 0x0000000106067899 */ /* 0x000fe200080006ff */
[----:B------:R-:W-:Y:S01]  /*0620*/  ELECT P1, URZ, PT ;  /* 0x0000000000ff782f */ /* 0x000fe20003820000 */
[----:B---3--:R-:W-:Y:S01]  /*0630*/  ULEA UR4, UR5, UR4, 0x18 ;  /* 0x0000000405047291 */ /* 0x008fe2000f8ec0ff */
[----:B------:R-:W3:Y:S11]  /*0640*/  FENCE.VIEW.ASYNC.S ;  /* 0x00000000000073c6 */ /* 0x000ef60000000000 */
[----:B---3--:R3:W4:Y:S01]  /*0650*/  SYNCS.EXCH.64 URZ, [UR4], UR8 ;  /* 0x0000000804ff75b2 */ /* 0x0087220008000100 */
[----:B------:R3:W1:Y:S01]  /*0660*/  SYNCS.EXCH.64 URZ, [UR4+0x40], UR6 ;  /* 0x0000400604ff75b2 */ /* 0x0006620008000100 */
        /* <DEDUP_REMOVED lines=13> */
[----:B------:R3:W1:Y:S02]  /*0740*/  SYNCS.EXCH.64 URZ, [UR4+0x78], UR6 ;  /* 0x0000780604ff75b2 */ /* 0x0006640008000100 */
[----:B---3--:R-:W-:Y:S01]  /*0750*/  NOP ;  /* 0x0000000000007918 */ /* 0x008fe20000000000 */
.L_x_9:
[----:B------:R-:W3:Y:S01]  /*0760*/  SHFL.IDX PT, R0, R67, RZ, 0x1f ;  /* 0x00001fff43007589 */ /* 0x000ee200000e0000 */
[----:B------:R-:W-:Y:S01]  /*0770*/  NOP ;  /* 0x0000000000007918 */ /* 0x000fe20000000000 */
[----:B---3--:R-:W-:-:S13]  /*0780*/  ISETP.NE.AND P1, PT, R0, 0x1, PT ;  /* 0x000000010000780c */ /* 0x008fda0003f25270 */
        /* <DEDUP_REMOVED lines=14> */
[----:B---3--:R3:W1:Y:S01]  /*0870*/  SYNCS.EXCH.64 URZ, [UR4+0x80], UR8 ;  /* 0x0000800804ff75b2 */ /* 0x0086620008000100 */
[----:B------:R3:W1:Y:S01]  /*0880*/  SYNCS.EXCH.64 URZ, [UR4+0xa0], UR6 ;  /* 0x0000a00604ff75b2 */ /* 0x0006620008000100 */
[----:B------:R3:W1:Y:S01]  /*0890*/  SYNCS.EXCH.64 URZ, [UR4+0x88], UR8 ;  /* 0x0000880804ff75b2 */ /* 0x0006620008000100 */
[----:B------:R3:W1:Y:S01]  /*08a0*/  SYNCS.EXCH.64 URZ, [UR4+0xa8], UR6 ;  /* 0x0000a80604ff75b2 */ /* 0x0006620008000100 */
[----:B------:R3:W1:Y:S01]  /*08b0*/  SYNCS.EXCH.64 URZ, [UR4+0x90], UR8 ;  /* 0x0000900804ff75b2 */ /* 0x0006620008000100 */
[----:B------:R3:W1:Y:S01]  /*08c0*/  SYNCS.EXCH.64 URZ, [UR4+0xb0], UR6 ;  /* 0x0000b00604ff75b2 */ /* 0x0006620008000100 */
[----:B------:R3:W1:Y:S01]  /*08d0*/  SYNCS.EXCH.64 URZ, [UR4+0x98], UR8 ;  /* 0x0000980804ff75b2 */ /* 0x0006620008000100 */
[----:B------:R3:W1:Y:S01]  /*08e0*/  SYNCS.EXCH.64 URZ, [UR4+0xb8], UR6 ;  /* 0x0000b80604ff75b2 */ /* 0x0006620008000100 */
[----:B------:R-:W-:Y:S01]  /*08f0*/  NOP ;  /* 0x0000000000007918 */ /* 0x000fe20000000000 */
.L_x_10:
[----:B------:R-:W2:Y:S01]  /*0900*/  SHFL.IDX PT, R0, R67, RZ, 0x1f ;  /* 0x00001fff43007589 */ /* 0x000ea200000e0000 */
[----:B------:R-:W-:Y:S01]  /*0910*/  NOP ;  /* 0x0000000000007918 */ /* 0x000fe20000000000 */
[----:B--2---:R-:W-:-:S13]  /*0920*/  ISETP.NE.AND P1, PT, R0, 0x3, PT ;  /* 0x000000030000780c */ /* 0x004fda0003f25270 */
[----:B------:R-:W-:Y:S05]  /*0930*/  @P1 BRA `(.L_x_11) ;  /* 0x0000000000301947 */ /* 0x000fea0003800000 */
[----:B---3--:R-:W2:Y:S01]  /*0940*/  S2UR UR6, SR_CgaCtaId ;  /* 0x00000000000679c3 */ /* 0x008ea20000008800 */
[----:B------:R-:W-:Y:S01]  /*0950*/  UMOV UR4, 0x400 ;  /* 0x0000040000047882 */ /* 0x000fe20000000000 */
[----:B------:R-:W-:Y:S01]  /*0960*/  UMOV UR5, 0x20 ;  /* 0x0000002000057882 */ /* 0x000fe20000000000 */
[----:B------:R-:W-:Y:S01]  /*0970*/  ELECT P1, URZ, PT ;  /* 0x0000000000ff782f */ /* 0x000fe20003820000 */
[----:B--2---:R-:W-:Y:S02]  /*0980*/  ULEA UR6, UR6, UR4, 0x18 ;  /* 0x0000000406067291 */ /* 0x004fe4000f8ec0ff */
[----:B------:R-:W-:-:S04]  /*0990*/  UIADD3 UR4, UPT, UPT, -UR5, 0x100000, URZ ;  /* 0x0010000005047890 */ /* 0x000fc8000fffe1ff */
[----:B------:R-:W-:Y:S02]  /*09a0*/  USHF.L.U32 UR5, UR4, 0xb, URZ ;  /* 0x0000000b04057899 */ /* 0x000fe400080006ff */
[----:B------:R-:W-:Y:S01]  /*09b0*/  USHF.L.U32 UR4, UR4, 0x1, URZ ;  /* 0x0000000104047899 */ /* 0x000fe200080006ff */
[----:B------:R-:W2:Y:S11]  /*09c0*/  FENCE.VIEW.ASYNC.S ;  /* 0x00000000000073c6 */ /* 0x000eb60000000000 */
[----:B--2---:R2:W3:Y:S01]  /*09d0*/  SYNCS.EXCH.64 URZ, [UR6+0xc0], UR4 ;  /* 0x0000c00406ff75b2 */ /* 0x0044e20008000100 */
[----:B------:R2:W1:Y:S01]  /*09e0*/  SYNCS.EXCH.64 URZ, [UR6+0xc8], UR4 ;  /* 0x0000c80406ff75b2 */ /* 0x0004620008000100 */
[----:B------:R-:W-:Y:S01]  /*09f0*/  NOP ;  /* 0x0000000000007918 */ /* 0x000fe20000000000 */
.L_x_11:
[----:B------:R-:W4:Y:S01]  /*0a00*/  SHFL.IDX PT, R0, R67, RZ, 0x1f ;  /* 0x00001fff43007589 */ /* 0x000f2200000e0000 */
[----:B------:R-:W-:Y:S01]  /*0a10*/  NOP ;  /* 0x0000000000007918 */ /* 0x000fe20000000000 */
[----:B----4-:R-:W-:-:S13]  /*0a20*/  ISETP.NE.AND P1, PT, R0, 0x4, PT ;  /* 0x000000040000780c */ /* 0x010fda0003f25270 */
[----:B------:R-:W-:Y:S05]  /*0a30*/  @P1 BRA `(.L_x_12) ;  /* 0x00000000004c1947 */ /* 0x000fea0003800000 */
[----:B--2---:R-:W2:Y:S01]  /*0a40*/  S2UR UR5, SR_CgaCtaId ;  /* 0x00000000000579c3 */ /* 0x004ea20000008800 */
[----:B---3--:R-:W-:Y:S01]  /*0a50*/  UMOV UR4, 0xe20 ;  /* 0x00000e2000047882 */ /* 0x008fe20000000000 */
[----:B------:R-:W-:Y:S01]  /*0a60*/  UMOV UR6, 0x400 ;  /* 0x0000040000067882 */ /* 0x000fe20000000000 */
[----:B------:R-:W-:Y:S01]  /*0a70*/  USEL UR4, UR4, 0xc20, UP3 ;  /* 0x00000c2004047887 */ /* 0x000fe20009800000 */
[----:B------:R-:W-:Y:S01]  /*0a80*/  UMOV UR8, 0x1 ;  /* 0x0000000100087882 */ /* 0x000fe20000000000 */
[----:B------:R-:W-:Y:S01]  /*0a90*/  ELECT P1, URZ, PT ;  /* 0x0000000000ff782f */ /* 0x000fe20003820000 */
[----:B------:R-:W-:-:S04]  /*0aa0*/  UIADD3 UR8, UPT, UPT, -UR8, 0x100000, URZ ;  /* 0x0010000008087890 */ /* 0x000fc8000fffe1ff */
[----:B------:R-:W-:Y:S02]  /*0ab0*/  USHF.L.U32 UR9, UR8, 0xb, URZ ;  /* 0x0000000b08097899 */ /* 0x000fe400080006ff */
[----:B------:R-:W-:Y:S02]  /*0ac0*/  USHF.L.U32 UR8, UR8, 0x1, URZ ;  /* 0x0000000108087899 */ /* 0x000fe400080006ff */
[----:B--2---:R-:W-:Y:S02]  /*0ad0*/  ULEA UR6, UR5, UR6, 0x18 ;  /* 0x0000000605067291 */ /* 0x004fe4000f8ec0ff */
[----:B------:R-:W-:-:S04]  /*0ae0*/  UIADD3 UR4, UPT, UPT, -UR4, 0x100000, URZ ;  /* 0x0010000004047890 */ /* 0x000fc8000fffe1ff */
[----:B------:R-:W-:Y:S02]  /*0af0*/  USHF.L.U32 UR5, UR4, 0xb, URZ ;  /* 0x0000000b04057899 */ /* 0x000fe400080006ff */
[----:B------:R-:W-:Y:S01]  /*0b00*/  USHF.L.U32 UR4, UR4, 0x1, URZ ;  /* 0x0000000104047899 */ /* 0x000fe200080006ff */
[----:B------:R-:W2:Y:S03]  /*0b10*/  FENCE.VIEW.ASYNC.S ;  /* 0x00000000000073c6 */ /* 0x000ea60000000000 */
[----:B--2---:R4:W2:Y:S08]  /*0b20*/  SYNCS.EXCH.64 URZ, [UR6+0xd0], UR8 ;  /* 0x0000d00806ff75b2 */ /* 0x0048b00008000100 */
[----:B------:R4:W3:Y:S01]  /*0b30*/  SYNCS.EXCH.64 URZ, [UR6+0xe0], UR4 ;  /* 0x0000e00406ff75b2 */ /* 0x0008e20008000100 */
[----:B------:R4:W1:Y:S01]  /*0b40*/  SYNCS.EXCH.64 URZ, [UR6+0xd8], UR8 ;  /* 0x0000d80806ff75b2 */ /* 0x0008620008000100 */
[----:B------:R4:W1:Y:S02]  /*0b50*/  SYNCS.EXCH.64 URZ, [UR6+0xe8], UR4 ;  /* 0x0000e80406ff75b2 */ /* 0x0008640008000100 */
[----:B----4-:R-:W-:Y:S01]  /*0b60*/  NOP ;  /* 0x0000000000007918 */ /* 0x010fe20000000000 */
.L_x_12:
[----:B------:R-:W4:Y:S01]  /*0b70*/  SHFL.IDX PT, R0, R67, RZ, 0x1f ;  /* 0x00001fff43007589 */ /* 0x000f2200000e0000 */
[----:B------:R-:W-:Y:S01]  /*0b80*/  NOP ;  /* 0x0000000000007918 */ /* 0x000fe20000000000 */
[----:B----4-:R-:W-:-:S13]  /*0b90*/  ISETP.NE.AND P1, PT, R0, 0x5, PT ;  /* 0x000000050000780c */ /* 0x010fda0003f25270 */
[----:B------:R-:W-:Y:S05]  /*0ba0*/  @P1 BRA `(.L_x_13) ;  /* 0x0000000000581947 */ /* 0x000fea0003800000 */
[----:B--2---:R-:W2:Y:S01]  /*0bb0*/  S2UR UR5, SR_CgaCtaId ;  /* 0x00000000000579c3 */ /* 0x004ea20000008800 */
[----:B---3--:R-:W-:Y:S01]  /*0bc0*/  UMOV UR4, 0x400 ;  /* 0x0000040000047882 */ /* 0x008fe20000000000 */
        /* <DEDUP_REMOVED lines=9> */
[----:B--2---:R-:W-:Y:S01]  /*0c60*/  ULEA UR4, UR5, UR4, 0x18 ;  /* 0x0000000405047291 */ /* 0x004fe2000f8ec0ff */
[----:B------:R-:W2:Y:S11]  /*0c70*/  FENCE.VIEW.ASYNC.S ;  /* 0x00000000000073c6 */ /* 0x000eb60000000000 */
[----:B--2---:R4:W2:Y:S01]  /*0c80*/  SYNCS.EXCH.64 URZ, [UR4+0xf0], UR6 ;  /* 0x0000f00604ff75b2 */ /* 0x0048a20008000100 */
[----:B------:R4:W3:Y:S01]  /*0c90*/  SYNCS.EXCH.64 URZ, [UR4+0x110], UR8 ;  /* 0x0001100804ff75b2 */ /* 0x0008e20008000100 */
[----:B------:R4:W1:Y:S01]  /*0ca0*/  SYNCS.EXCH.64 URZ, [UR4+0xf8], UR6 ;  /* 0x0000f80604ff75b2 */ /* 0x0008620008000100 */
[----:B------:R4:W1:Y:S01]  /*0cb0*/  SYNCS.EXCH.64 URZ, [UR4+0x118], UR8 ;  /* 0x0001180804ff75b2 */ /* 0x0008620008000100 */
[----:B------:R4:W1:Y:S01]  /*0cc0*/  SYNCS.EXCH.64 URZ, [UR4+0x100], UR6 ;  /* 0x0001000604ff75b2 */ /* 0x0008620008000100 */
[----:B------:R4:W1:Y:S01]  /*0cd0*/  SYNCS.EXCH.64 URZ, [UR4+0x120], UR8 ;  /* 0x0001200804ff75b2 */ /* 0x0008620008000100 */
[----:B------:R4:W1:Y:S01]  /*0ce0*/  SYNCS.EXCH.64 URZ, [UR4+0x108], UR6 ;  /* 0x0001080604ff75b2 */ /* 0x0008620008000100 */
[----:B------:R4:W1:Y:S02]  /*0cf0*/  SYNCS.EXCH.64 URZ, [UR4+0x128], UR8 ;  /* 0x0001280804ff75b2 */ /* 0x0008640008000100 */
[----:B----4-:R-:W-:Y:S01]  /*0d00*/  NOP ;  /* 0x0000000000007918 */ /* 0x010fe20000000000 */
.L_x_13:
[----:B------:R-:W4:Y:S01]  /*0d10*/  SHFL.IDX PT, R0, R67, RZ, 0x1f ;  /* 0x00001fff43007589 */ /* 0x000f2200000e0000 */
[----:B------:R-:W-:Y:S01]  /*0d20*/  ISETP.NE.OR P0, PT, RZ, UR21, !P0 ;  /* 0x00000015ff007c0c */ /* 0x000fe2000c705670 */
[----:B------:R-:W-:Y:S01]  /*0d30*/  NOP ;  /* 0x0000000000007918 */ /* 0x000fe20000000000 */
[----:B----4-:R-:W-:-:S13]  /*0d40*/  ISETP.NE.AND P1, PT, R0, 0x3, PT ;  /* 0x000000030000780c */ /* 0x010fda0003f25270 */
[----:B------:R-:W-:Y:S05]  /*0d50*/  @P1 BRA `(.L_x_14) ;  /* 0x0000000000381947 */ /* 0x000fea0003800000 */
[----:B--2---:R-:W2:Y:S01]  /*0d60*/  S2UR UR5, SR_CgaCtaId ;  /* 0x00000000000579c3 */ /* 0x004ea20000008800 */
[----:B---3--:R-:W-:Y:S01]  /*0d70*/  UMOV UR4, 0x400 ;  /* 0x0000040000047882 */ /* 0x008fe20000000000 */
[----:B------:R-:W-:Y:S01]  /*0d80*/  UMOV UR6, 0x20 ;  /* 0x0000002000067882 */ /* 0x000fe20000000000 */
[----:B------:R-:W-:Y:S01]  /*0d90*/  ELECT P1, URZ, PT ;  /* 0x0000000000ff782f */ /* 0x000fe20003820000 */
[----:B------:R-:W-:-:S04]  /*0da0*/  UIADD3 UR6, UPT, UPT, -UR6, 0x100000, URZ ;  /* 0x0010000006067890 */ /* 0x000fc8000fffe1ff */
[----:B------:R-:W-:Y:S02]  /*0db0*/  USHF.L.U32 UR7, UR6, 0xb, URZ ;  /* 0x0000000b06077899 */ /* 0x000fe400080006ff */
[----:B------:R-:W-:Y:S02]  /*0dc0*/  USHF.L.U32 UR6, UR6, 0x1, URZ ;  /* 0x0000000106067899 */ /* 0x000fe400080006ff */
[----:B--2---:R-:W-:Y:S01]  /*0dd0*/  ULEA UR4, UR5, UR4, 0x18 ;  /* 0x0000000405047291 */ /* 0x004fe2000f8ec0ff */
[----:B------:R-:W2:Y:S11]  /*0de0*/  FENCE.VIEW.ASYNC.S ;  /* 0x00000000000073c6 */ /* 0x000eb60000000000 */
[----:B--2---:R4:W2:Y:S01]  /*0df0*/  SYNCS.EXCH.64 URZ, [UR4+0x130], UR6 ;  /* 0x0001300604ff75b2 */ /* 0x0048a20008000100 */
[----:B------:R4:W3:Y:S01]  /*0e00*/  SYNCS.EXCH.64 URZ, [UR4+0x140], UR6 ;  /* 0x0001400604ff75b2 */ /* 0x0008e20008000100 */
[----:B------:R4:W1:Y:S01]  /*0e10*/  SYNCS.EXCH.64 URZ, [UR4+0x138], UR6 ;  /* 0x0001380604ff75b2 */ /* 0x0008620008000100 */
[----:B------:R4:W1:Y:S02]  /*0e20*/  SYNCS.EXCH.64 URZ, [UR4+0x148], UR6 ;  /* 0x0001480604ff75b2 */ /* 0x0008640008000100 */
[----:B----4-:R-:W-:Y:S01]  /*0e30*/  NOP ;  /* 0x0000000000007918 */ /* 0x010fe20000000000 */
.L_x_14:
[----:B---3--:R-:W3:Y:S01]  /*0e40*/  S2UR UR7, SR_CgaCtaId ;  /* 0x00000000000779c3 */ /* 0x008ee20000008800 */
[----:B------:R-:W-:Y:S01]  /*0e50*/  VOTEU.ALL UP0, P0 ;  /* 0x0000000000ff7886 */ /* 0x000fe20000000000 */
[----:B--2---:R-:W-:Y:S01]  /*0e60*/  UMOV UR4, 0x20 ;  /* 0x0000002000047882 */ /* 0x004fe20000000000 */
[----:B------:R-:W2:Y:S01]  /*0e70*/  LDCU UR33, c[0x0][0x36c] ;  /* 0x00006d80ff2177ac */ /* 0x000ea20008000800 */
[----:B------:R-:W-:Y:S01]  /*0e80*/  NOP ;  /* 0x0000000000007918 */ /* 0x000fe20000000000 */
[----:B------:R-:W-:Y:S01]  /*0e90*/  LOP3.LUT R0, R79, 0x1f, RZ, 0xc0, !PT ;  /* 0x0000001f4f007812 */ /* 0x000fe200078ec0ff */
[----:B------:R-:W-:Y:S01]  /*0ea0*/  @!UP0 UMOV UR6, 0x400 ;  /* 0x0000040000068882 */ /* 0x000fe20000000000 */
[----:B------:R-:W-:-:S04]  /*0eb0*/  @!UP0 UIADD3 UR4, UPT, UPT, -UR4, 0x100000, URZ ;  /* 0x0010000004048890 */ /* 0x000fc8000fffe1ff */
[----:B------:R-:W-:Y:S02]  /*0ec0*/  @!UP0 USHF.L.U32 UR5, UR4, 0xb, URZ ;  /* 0x0000000b04058899 */ /* 0x000fe400080006ff */
[----:B------:R-:W-:Y:S02]  /*0ed0*/  @!UP0 USHF.L.U32 UR4, UR4, 0x1, URZ ;  /* 0x0000000104048899 */ /* 0x000fe400080006ff */
[----:B------:R-:W-:Y:S02]  /*0ee0*/  UISETP.NE.AND UP4, UPT, UR21, URZ, UPT ;  /* 0x000000ff1500728c */ /* 0x000fe4000bf85270 */
[----:B--2---:R-:W-:Y:S02]  /*0ef0*/  UISETP.EQ.U32.AND UP1, UPT, UR33, 0x1, UPT ;  /* 0x000000012100788c */ /* 0x004fe4000bf22070 */
[----:B---3--:R-:W-:Y:S01]  /*0f00*/  @!UP0 ULEA UR6, UR7, UR6, 0x18 ;  /* 0x0000000607068291 */ /* 0x008fe2000f8ec0ff */
[----:B------:R-:W-:Y:S01]  /*0f10*/  VOTEU.ALL UP0, P0 ;  /* 0x0000000000ff7886 */ /* 0x000fe20000000000 */
[----:B------:R-:W2:Y:S10]  /*0f20*/  FENCE.VIEW.ASYNC.S ;  /* 0x00000000000073c6 */ /* 0x000eb40000000000 */
[----:B--2---:R2:W3:Y:S01]  /*0f30*/  @!UP0 SYNCS.EXCH.64 URZ, [UR6+0x150], UR4 ;  /* 0x0001500406ff85b2 */ /* 0x0044e20008000100 */
[----:B------:R-:W-:Y:S05]  /*0f40*/  BRA.U !UP1, `(.L_x_15) ;  /* 0x0000000109087547 */ /* 0x000fea000b800000 */
[----:B-1-3--:R-:W-:Y:S01]  /*0f50*/  UCGABAR_ARV ;  /* 0x00000000000079c7 */ /* 0x00afe20008000000 */
[----:B------:R-:W-:Y:S05]  /*0f60*/  BRA `(.L_x_16) ;  /* 0x0000000000047947 */ /* 0x000fea0003800000 */
.L_x_15:
[----:B-1-3--:R-:W-:Y:S01]  /*0f70*/  NOP ;  /* 0x0000000000007918 */ /* 0x00afe20000000000 */
.L_x_16:
[----:B------:R-:W1:Y:S01]  /*0f80*/  S2UR UR31, SR_CTAID.X ;  /* 0x00000000001f79c3 */ /* 0x000e620000002500 */
[----:B------:R-:W-:-:S05]  /*0f90*/  CS2R.32 R69, SR_CgaSize ;  /* 0x0000000000457805 */ /* 0x000fca0000008a00 */
[----:B------:R-:W-:-:S05]  /*0fa0*/  IMAD R69, R69, -0xa0, RZ ;  /* 0xffffff6045457824 */ /* 0x000fca00078e02ff */
[----:B------:R-:W-:-:S14]  /*0fb0*/  R2UR UR7, R69 ;  /* 0x00000000450772ca */ /* 0x000fdc00000e0000 */
[----:B------:R-:W3:Y:S01]  /*0fc0*/  LDCU UR7, c[0x0][UR7+0x2b0] ;  /* 0x00005600070777ac */ /* 0x000ee20008000800 */
[----:B------:R-:W-:-:S05]  /*0fd0*/  CS2R.32 R69, SR_CgaSize ;  /* 0x0000000000457805 */ /* 0x000fca0000008a00 */
[----:B------:R-:W-:-:S05]  /*0fe0*/  IMAD R69, R69, -0xa0, RZ ;  /* 0xffffff6045457824 */ /* 0x000fca00078e02ff */
[----:B------:R-:W-:-:S14]  /*0ff0*/  R2UR UR10, R69 ;  /* 0x00000000450a72ca */ /* 0x000fdc00000e0000 */
[----:B------:R-:W4:Y:S01]  /*1000*/  LDCU UR10, c[0x0][UR10+0x2b4] ;  /* 0x000056800a0a77ac */ /* 0x000f220008000800 */
[----:B------:R-:W2:Y:S01]  /*1010*/  S2UR UR9, SR_CTAID.Y ;  /* 0x00000000000979c3 */ /* 0x000ea20000002600 */
[----:B------:R-:W-:-:S05]  /*1020*/  CS2R.32 R69, SR_CgaSize ;  /* 0x0000000000457805 */ /* 0x000fca0000008a00 */
[----:B------:R-:W-:-:S05]  /*1030*/  IMAD R69, R69, -0xa0, RZ ;  /* 0xffffff6045457824 */ /* 0x000fca00078e02ff */
[----:B------:R-:W-:-:S14]  /*1040*/  R2UR UR11, R69 ;  /* 0x00000000450b72ca */ /* 0x000fdc00000e0000 */
[----:B------:R-:W4:Y:S01]  /*1050*/  LDCU UR11, c[0x0][UR11+0x2a0] ;  /* 0x000054000b0b77ac */ /* 0x000f220008000800 */
[----:B------:R-:W-:-:S05]  /*1060*/  CS2R.32 R69, SR_CgaSize ;  /* 0x0000000000457805 */ /* 0x000fca0000008a00 */
[----:B------:R-:W-:-:S05]  /*1070*/  IMAD R69, R69, -0xa0, RZ ;  /* 0xffffff6045457824 */ /* 0x000fca00078e02ff */
[----:B------:R-:W-:-:S14]  /*1080*/  R2UR UR12, R69 ;  /* 0x00000000450c72ca */ /* 0x000fdc00000e0000 */
[----:B------:R-:W4:Y:S01]  /*1090*/  LDCU UR12, c[0x0][UR12+0x2a4] ;  /* 0x000054800c0c77ac */ /* 0x000f220008000800 */
[----:B------:R-:W4:Y:S01]  /*10a0*/  S2UR UR13, SR_CgaCtaId ;  /* 0x00000000000d79c3 */ /* 0x000f220000008800 */
[----:B------:R-:W4:Y:S01]  /*10b0*/  LDCU UR26, c[0x0][0xb24] ;  /* 0x00016480ff1a77ac */ /* 0x000f220008000800 */
[----:B------:R-:W-:Y:S01]  /*10c0*/  UMOV UR25, 0x1111 ;  /* 0x0000111100197882 */ /* 0x000fe20000000000 */
[----:B------:R-:W-:Y:S01]  /*10d0*/  UMOV UR24, 0x5 ;  /* 0x0000000500187882 */ /* 0x000fe20000000000 */
[----:B------:R-:W4:Y:S01]  /*10e0*/  LDCU UR45, c[0x0][0xb24] ;  /* 0x00016480ff2d77ac */ /* 0x000f220008000800 */
[----:B-1----:R-:W-:-:S03]  /*10f0*/  I2FP.F32.U32 R3, UR31 ;  /* 0x0000001f00037c45 */ /* 0x002fc60008201000 */
[----:B------:R-:W1:Y:S01]  /*1100*/  S2UR UR36, SR_CTAID.Z ;  /* 0x00000000002479c3 */ /* 0x000e620000002700 */
[----:B------:R-:W1:Y:S01]  /*1110*/  LDCU UR29, c[0x0][0xb30] ;  /* 0x00016600ff1d77ac */ /* 0x000e620008000800 */
[----:B---3--:R-:W-:Y:S01]  /*1120*/  FMUL R3, R3, UR7 ;  /* 0x0000000703037c20 */ /* 0x008fe20008400000 */
[----:B------:R-:W-:Y:S01]  /*1130*/  UISETP.NE.AND UP5, UPT, UR21, 0x2, UPT ;  /* 0x000000021500788c */ /* 0x000fe2000bfa5270 */
[----:B--2---:R-:W-:Y:S01]  /*1140*/  I2FP.F32.U32 R2, UR9 ;  /* 0x0000000900027c45 */ /* 0x004fe20008201000 */
[----:B------:R-:W-:Y:S01]  /*1150*/  UMOV UR20, UR9 ;  /* 0x0000000900147c82 */ /* 0x000fe20008000000 */
[----:B------:R-:W-:Y:S02]  /*1160*/  UMOV UR16, UR31 ;  /* 0x0000001f00107c82 */ /* 0x000fe40008000000 */
[----:B------:R-:W2:Y:S01]  /*1170*/  F2I.U32.TRUNC.NTZ R3, R3 ;  /* 0x0000000300037305 */ /* 0x000ea2000020f000 */
[----:B----4-:R-:W-:Y:S01]  /*1180*/  UISETP.GE.AND UP6, UPT, UR26, 0x1, UPT ;  /* 0x000000011a00788c */ /* 0x010fe2000bfc6270 */
[----:B------:R-:W-:Y:S01]  /*1190*/  FMUL R2, R2, UR10 ;  /* 0x0000000a02027c20 */ /* 0x000fe20008400000 */
[----:B------:R-:W-:-:S02]  /*11a0*/  USHF.R.U32.HI UR4, URZ, 0x2, UR13 ;  /* 0x00000002ff047899 */ /* 0x000fc4000801160d */
[----:B------:R-:W-:-:S03]  /*11b0*/  ULOP3.LUT UR6, UR13, 0xc, URZ, 0xc0, !UPT ;  /* 0x0000000c0d067892 */ /* 0x000fc6000f8ec0ff */
[----:B------:R-:W3:Y:S01]  /*11c0*/  F2I.U32.TRUNC.NTZ R2, R2 ;  /* 0x0000000200027305 */ /* 0x000ee2000020f000 */
[----:B------:R-:W-:Y:S02]  /*11d0*/  ULOP3.LUT UR32, UR4, 0x3, URZ, 0xc0, !UPT ;  /* 0x0000000304207892 */ /* 0x000fe4000f8ec0ff */
[----:B------:R-:W-:Y:S02]  /*11e0*/  ULOP3.LUT UR8, UR13, 0x3, URZ, 0xc0, !UPT ;  /* 0x000000030d087892 */ /* 0x000fe4000f8ec0ff */
[----:B------:R-:W-:Y:S02]  /*11f0*/  ULOP3.LUT UR4, UR6, 0x1, UR13, 0xf8, !UPT ;  /* 0x0000000106047892 */ /* 0x000fe4000f8ef80d */
[----:B------:R-:W-:Y:S01]  /*1200*/  USHF.R.U32.HI UR5, URZ, 0x1, UR13 ;  /* 0x00000001ff057899 */ /* 0x000fe2000801160d */
[----:B--2---:R-:W-:Y:S01]  /*1210*/  R2UR UR6, R3 ;  /* 0x00000000030672ca */ /* 0x004fe200000e0000 */
[----:B------:R-:W-:Y:S01]  /*1220*/  UISETP.GT.U32.AND UP1, UPT, UR8, 0xffff, UPT ;  /* 0x0000ffff0800788c */ /* 0x000fe2000bf24070 */
[----:B------:R-:W-:Y:S01]  /*1230*/  PRMT R3, RZ, 0x7610, R3 ;  /* 0x00007610ff037816 */ /* 0x000fe20000000003 */
[----:B------:R-:W-:-:S02]  /*1240*/  UISETP.GT.U32.AND UP0, UPT, UR4, 0xffff, UPT ;  /* 0x0000ffff0400788c */ /* 0x000fc4000bf04070 */
[----:B------:R-:W-:Y:S01]  /*1250*/  ULOP3.LUT UR48, UR5, 0x1, URZ, 0xc0, !UPT ;  /* 0x0000000105307892 */ /* 0x000fe2000f8ec0ff */
[----:B---3--:R-:W-:Y:S01]  /*1260*/  R2UR UR7, R2 ;  /* 0x00000000020772ca */ /* 0x008fe200000e0000 */
[----:B------:R-:W-:Y:S01]  /*1270*/  USEL UR5, UR8, 0xffff, !UP1 ;  /* 0x0000ffff08057887 */ /* 0x000fe2000c800000 */
[----:B------:R-:W-:Y:S01]  /*1280*/  PRMT R2, RZ, 0x7610, R2 ;  /* 0x00007610ff027816 */ /* 0x000fe20000000002 */
[----:B------:R-:W-:Y:S02]  /*1290*/  USEL UR4, UR4, 0xffff, !UP0 ;  /* 0x0000ffff04047887 */ /* 0x000fe4000c000000 */
[----:B------:R-:W-:Y:S02]  /*12a0*/  ULOP3.LUT UR5, UR5, 0xffff, URZ, 0xc0, !UPT ;  /* 0x0000ffff05057892 */ /* 0x000fe4000f8ec0ff */
[----:B------:R-:W-:Y:S02]  /*12b0*/  ULOP3.LUT UR4, UR4, 0xffff, URZ, 0xc0, !UPT ;  /* 0x0000ffff04047892 */ /* 0x000fe4000f8ec0ff */
[----:B------:R-:W-:-:S02]  /*12c0*/  USHF.L.U32 UR25, UR25, UR5, URZ ;  /* 0x0000000519197299 */ /* 0x000fc400080006ff */
[----:B------:R-:W-:Y:S02]  /*12d0*/  USHF.L.U32 UR24, UR24, UR4, URZ ;  /* 0x0000000418187299 */ /* 0x000fe400080006ff */
[----:B------:R-:W-:Y:S02]  /*12e0*/  UIADD3 UR5, UPT, UPT, -UR6, URZ, URZ ;  /* 0x000000ff06057290 */ /* 0x000fe4000fffe1ff */
[----:B------:R-:W-:Y:S02]  /*12f0*/  UIADD3 UR4, UPT, UPT, -UR7, URZ, URZ ;  /* 0x000000ff07047290 */ /* 0x000fe4000fffe1ff */
[----:B------:R-:W-:Y:S02]  /*1300*/  UIMAD UR5, UR11, UR5, UR31 ;  /* 0x000000050b0572a4 */ /* 0x000fe4000f8e021f */
[----:B------:R-:W-:Y:S02]  /*1310*/  UIMAD UR4, UR12, UR4, UR9 ;  /* 0x000000040c0472a4 */ /* 0x000fe4000f8e0209 */
[----:B------:R-:W-:-:S02]  /*1320*/  USHF.L.U32 UR30, UR13, 0x8, URZ ;  /* 0x000000080d1e7899 */ /* 0x000fc400080006ff */
[----:B------:R-:W-:Y:S01]  /*1330*/  USHF.L.U32 UR27, UR13, 0x9, URZ ;  /* 0x000000090d1b7899 */ /* 0x000fe200080006ff */
[----:B------:R-:W-:Y:S01]  /*1340*/  IMAD.U32 R69, RZ, RZ, UR5 ;  /* 0x00000005ff457e24 */ /* 0x000fe2000f8e00ff */
[----:B------:R-:W-:Y:S01]  /*1350*/  ULOP3.LUT UR30, UR30, 0xc00, URZ, 0xc0, !UPT ;  /* 0x00000c001e1e7892 */ /* 0x000fe2000f8ec0ff */
[----:B------:R-:W-:Y:S01]  /*1360*/  IMAD.U32 R68, RZ, RZ, UR4 ;  /* 0x00000004ff447e24 */ /* 0x000fe2000f8e00ff */
[----:B------:R-:W-:Y:S01]  /*1370*/  ULOP3.LUT UR27, UR27, 0x400, URZ, 0xc0, !UPT ;  /* 0x000004001b1b7892 */ /* 0x000fe2000f8ec0ff */
[----:B-1----:R-:W-:Y:S11]  /*1380*/  BRA.U UP4, `(.L_x_17) ;  /* 0x0000000104b47547 */ /* 0x002ff6000b800000 */
[----:B------:R-:W-:Y:S02]  /*1390*/  R2UR UR18, R68 ;  /* 0x00000000441272ca */ /* 0x000fe400000e0000 */
[----:B------:R-:W-:-:S11]  /*13a0*/  R2UR UR19, R69 ;  /* 0x00000000451372ca */ /* 0x000fd600000e0000 */
[----:B------:R-:W-:Y:S02]  /*13b0*/  UISETP.NE.AND UP0, UPT, UR18, URZ, UPT ;  /* 0x000000ff1200728c */ /* 0x000fe4000bf05270 */
[----:B------:R-:W-:Y:S02]  /*13c0*/  ULOP3.LUT UR4, UR19, 0x2, URZ, 0x3c, !UPT ;  /* 0x0000000213047892 */ /* 0x000fe4000f8e3cff */
[----:B------:R-:W-:Y:S02]  /*13d0*/  UISETP.GT.U32.AND UP1, UPT, UR19, 0x1, UP0 ;  /* 0x000000011300788c */ /* 0x000fe40008724070 */
[----:B------:R-:W-:Y:S02]  /*13e0*/  UISETP.NE.AND UP2, UPT, UR18, 0x1, UPT ;  /* 0x000000011200788c */ /* 0x000fe4000bf45270 */
[----:B------:R-:W-:Y:S02]  /*13f0*/  UISETP.GT.U32.AND UP0, UPT, UR4, 0x1, UP0 ;  /* 0x000000010400788c */ /* 0x000fe40008704070 */
[----:B------:R-:W-:-:S02]  /*1400*/  USEL UR7, URZ, 0x1, UP1 ;  /* 0x00000001ff077887 */ /* 0x000fc40008800000 */
[----:B------:R-:W-:Y:S02]  /*1410*/  USEL UR8, URZ, 0x2, UP1 ;  /* 0x00000002ff087887 */ /* 0x000fe40008800000 */
[----:B------:R-:W-:Y:S02]  /*1420*/  UISETP.GT.U32.AND UP1, UPT, UR19, 0x1, UP2 ;  /* 0x000000011300788c */ /* 0x000fe40009724070 */
[----:B------:R-:W-:Y:S02]  /*1430*/  USEL UR12, URZ, 0x4, UP0 ;  /* 0x00000004ff0c7887 */ /* 0x000fe40008000000 */
[----:B------:R-:W-:Y:S02]  /*1440*/  USEL UR15, URZ, 0x8, UP0 ;  /* 0x00000008ff0f7887 */ /* 0x000fe40008000000 */
[----:B------:R-:W-:Y:S02]  /*1450*/  UISETP.GT.U32.AND UP0, UPT, UR4, 0x1, UP2 ;  /* 0x000000010400788c */ /* 0x000fe40009704070 */
[----:B------:R-:W-:-:S02]  /*1460*/  USEL UR6, URZ, 0x10, UP1 ;  /* 0x00000010ff067887 */ /* 0x000fc40008800000 */
[----:B------:R-:W-:Y:S02]  /*1470*/  USEL UR11, URZ, 0x20, UP1 ;  /* 0x00000020ff0b7887 */ /* 0x000fe40008800000 */
[----:B------:R-:W-:Y:S02]  /*1480*/  UISETP.NE.AND UP1, UPT, UR18, 0x2, UPT ;  /* 0x000000021200788c */ /* 0x000fe4000bf25270 */
[----:B------:R-:W-:Y:S02]  /*1490*/  USEL UR14, URZ, 0x40, UP0 ;  /* 0x00000040ff0e7887 */ /* 0x000fe40008000000 */
[----:B------:R-:W-:Y:S02]  /*14a0*/  USEL UR17, URZ, 0x80, UP0 ;  /* 0x00000080ff117887 */ /* 0x000fe40008000000 */
[----:B------:R-:W-:Y:S02]  /*14b0*/  UISETP.GT.U32.AND UP0, UPT, UR19, 0x1, UP1 ;  /* 0x000000011300788c */ /* 0x000fe40008f04070 */
[----:B------:R-:W-:-:S02]  /*14c0*/  UISETP.NE.AND UP2, UPT, UR18, 0x3, UPT ;  /* 0x000000031200788c */ /* 0x000fc4000bf45270 */
[----:B------:R-:W-:Y:S02]  /*14d0*/  USEL UR5, URZ, 0x100, UP0 ;  /* 0x00000100ff057887 */ /* 0x000fe40008000000 */
[----:B------:R-:W-:Y:S02]  /*14e0*/  USEL UR10, URZ, 0x200, UP0 ;  /* 0x00000200ff0a7887 */ /* 0x000fe40008000000 */
[----:B------:R-:W-:Y:S02]  /*14f0*/  UISETP.GT.U32.AND UP0, UPT, UR19, 0x1, UP2 ;  /* 0x000000011300788c */ /* 0x000fe40009704070 */
[----:B------:R-:W-:Y:S02]  /*1500*/  UIADD3 UR5, UPT, UPT, UR5, UR6, UR7 ;  /* 0x0000000605057290 */ /* 0x000fe4000fffe007 */
[----:B------:R-:W-:Y:S02]  /*1510*/  USEL UR9, URZ, 0x1000, UP0 ;  /* 0x00001000ff097887 */ /* 0x000fe40008000000 */
[----:B------:R-:W-:-:S02]  /*1520*/  USEL UR13, URZ, 0x2000, UP0 ;  /* 0x00002000ff0d7887 */ /* 0x000fc40008000000 */
[----:B------:R-:W-:Y:S02]  /*1530*/  UIADD3 UR5, UPT, UPT, UR8, UR9, UR5 ;  /* 0x0000000908057290 */ /* 0x000fe4000fffe005 */
[----:B------:R-:W-:Y:S02]  /*1540*/  UISETP.GT.U32.AND UP1, UPT, UR4, 0x1, UP1 ;  /* 0x000000010400788c */ /* 0x000fe40008f24070 */
[----:B------:R-:W-:Y:S02]  /*1550*/  UIADD3 UR5, UPT, UPT, UR10, UR11, UR5 ;  /* 0x0000000b0a057290 */ /* 0x000fe4000fffe005 */
[----:B------:R-:W-:Y:S02]  /*1560*/  UISETP.GT.U32.AND UP0, UPT, UR4, 0x1, UP2 ;  /* 0x000000010400788c */ /* 0x000fe40009704070 */
[----:B------:R-:W-:Y:S02]  /*1570*/  USEL UR4, URZ, 0x400, UP1 ;  /* 0x00000400ff047887 */ /* 0x000fe40008800000 */
[----:B------:R-:W-:-:S02]  /*1580*/  UIADD3 UR5, UPT, UPT, UR12, UR13, UR5 ;  /* 0x0000000d0c057290 */ /* 0x000fc4000fffe005 */
[----:B------:R-:W-:Y:S02]  /*1590*/  USEL UR6, URZ, 0x4000, UP0 ;  /* 0x00004000ff067887 */ /* 0x000fe40008000000 */
[----:B------:R-:W-:Y:S02]  /*15a0*/  UIADD3 UR5, UPT, UPT, UR4, UR14, UR5 ;  /* 0x0000000e04057290 */ /* 0x000fe4000fffe005 */
[----:B------:R-:W-:Y:S02]  /*15b0*/  USEL UR7, URZ, 0x800, UP1 ;  /* 0x00000800ff077887 */ /* 0x000fe40008800000 */
[----:B------:R-:W-:Y:S02]  /*15c0*/  ULOP3.LUT UR4, UR19, 0xfffffffe, URZ, 0xc0, !UPT ;  /* 0xfffffffe13047892 */ /* 0x000fe4000f8ec0ff */
[----:B------:R-:W-:Y:S02]  /*15d0*/  UIADD3 UR5, UPT, UPT, UR15, UR6, UR5 ;  /* 0x000000060f057290 */ /* 0x000fe4000fffe005 */
[----:B------:R-:W-:-:S02]  /*15e0*/  ULEA UR4, UR18, UR4, 0x2 ;  /* 0x0000000412047291 */ /* 0x000fc4000f8e10ff */
[----:B------:R-:W-:Y:S02]  /*15f0*/  USEL UR6, URZ, 0x8000, UP0 ;  /* 0x00008000ff067887 */ /* 0x000fe40008000000 */
[----:B------:R-:W-:-:S03]  /*1600*/  UIADD3 UR5, UPT, UPT, UR7, UR17, UR5 ;  /* 0x0000001107057290 */ /* 0x000fc6000fffe005 */
[----:B------:R-:W-:Y:S01]  /*1610*/  UMOV UR7, 0x3 ;  /* 0x0000000300077882 */ /* 0x000fe20000000000 */
[----:B------:R-:W-:Y:S02]  /*1620*/  UIADD3 UR5, UPT, UPT, UR5, UR6, URZ ;  /* 0x0000000605057290 */ /* 0x000fe4000fffe0ff */
[----:B------:R-:W-:-:S04]  /*1630*/  USHF.L.U32 UR4, UR7, UR4, URZ ;  /* 0x0000000407047299 */ /* 0x000fc800080006ff */
[----:B------:R-:W-:Y:S02]  /*1640*/  IMAD.U32 R3, RZ, RZ, UR5 ;  /* 0x00000005ff037e24 */ /* 0x000fe4000f8e00ff */
[----:B------:R-:W-:Y:S02]  /*1650*/  IMAD.U32 R2, RZ, RZ, UR4 ;  /* 0x00000004ff027e24 */ /* 0x000fe4000f8e00ff */
.L_x_17:
[----:B------:R-:W-:Y:S05]  /*1660*/  BRA.U !UP6, `(.L_x_18) ;  /* 0x000000010ed47547 */ /* 0x000fea000b800000 */
[----:B------:R-:W1:Y:S01]  /*1670*/  LDCU.128 UR12, c[0x0][0xb10] ;  /* 0x00016200ff0c77ac */ /* 0x000e620008000c00 */
[----:B------:R-:W2:Y:S01]  /*1680*/  LDCU UR6, c[0x0][0x370] ;  /* 0x00006e00ff0677ac */ /* 0x000ea20008000800 */
[----:B------:R-:W3:Y:S01]  /*1690*/  LDCU UR5, c[0x0][0x374] ;  /* 0x00006e80ff0577ac */ /* 0x000ee20008000800 */
[----:B------:R-:W4:Y:S01]  /*16a0*/  LDCU UR28, c[0x0][0xb0c] ;  /* 0x00016180ff1c77ac */ /* 0x000f220008000800 */
[----:B------:R-:W4:Y:S01]  /*16b0*/  LDCU UR4, c[0x0][0xb20] ;  /* 0x00016400ff0477ac */ /* 0x000f220008000800 */
[----:B------:R-:W4:Y:S01]  /*16c0*/  LDCU.64 UR8, c[0x0][0xb28] ;  /* 0x00016500ff0877ac */ /* 0x000f220008000a00 */
[----:B-1----:R-:W-:Y:S02]  /*16d0*/  UISETP.NE.AND UP0, UPT, UR14, 0x1, UPT ;  /* 0x000000010e00788c */ /* 0x002fe4000bf05270 */
[----:B---3--:R-:W-:Y:S02]  /*16e0*/  UIMAD.WIDE.U32 UR10, UR5, UR15, URZ ;  /* 0x0000000f050a72a5 */ /* 0x008fe4000f8e00ff */
[----:B--2---:R-:W-:-:S02]  /*16f0*/  UIMAD.WIDE.U32 UR18, UR6, UR12, URZ ;  /* 0x0000000c061272a5 */ /* 0x004fc4000f8e00ff */
[----:B----4-:R-:W-:Y:S02]  /*1700*/  UISETP.NE.AND UP1, UPT, UR28, 0x1, UPT ;  /* 0x000000011c00788c */ /* 0x010fe4000bf25270 */
[----:B------:R-:W-:Y:S01]  /*1710*/  UISETP.NE.AND UP2, UPT, UR26, 0x1, UPT ;  /* 0x000000011a00788c */ /* 0x000fe2000bf45270 */
[----:B------:R-:W-:Y:S02]  /*1720*/  UMOV UR10, UR11 ;  /* 0x0000000b000a7c82 */ /* 0x000fe40008000000 */
[----:B------:R-:W-:Y:S01]  /*1730*/  UMOV UR18, UR19 ;  /* 0x0000001300127c82 */ /* 0x000fe20008000000 */
[----:B------:R-:W-:Y:S02]  /*1740*/  @UP0 USHF.R.U32.HI UR5, URZ, UR4, UR10 ;  /* 0x00000004ff050299 */ /* 0x000fe4000801160a */
[----:B------:R-:W-:Y:S02]  /*1750*/  UIMAD.WIDE.U32 UR22, UR20, UR15, URZ ;  /* 0x0000000f141672a5 */ /* 0x000fe4000f8e00ff */
[----:B------:R-:W-:-:S02]  /*1760*/  UIMAD.WIDE.U32 UR10, UR5, UR8, URZ ;  /* 0x00000008050a72a5 */ /* 0x000fc4000f8e00ff */
[----:B------:R-:W-:Y:S02]  /*1770*/  @UP1 USHF.R.U32.HI UR6, URZ, UR13, UR18 ;  /* 0x0000000dff061299 */ /* 0x000fe40008011612 */
[----:B------:R-:W-:Y:S02]  /*1780*/  UIMAD.WIDE.U32 UR16, UR31, UR12, URZ ;  /* 0x0000000c1f1072a5 */ /* 0x000fe4000f8e00ff */
[----:B------:R-:W-:Y:S01]  /*1790*/  UIMAD.WIDE.U32 UR18, UR6, UR8, URZ ;  /* 0x00000008061272a5 */ /* 0x000fe2000f8e00ff */
[----:B------:R-:W-:Y:S01]  /*17a0*/  UMOV UR22, UR23 ;  /* 0x0000001700167c82 */ /* 0x000fe20008000000 */
[----:B------:R-:W-:Y:S01]  /*17b0*/  UMOV UR10, UR11 ;  /* 0x0000000b000a7c82 */ /* 0x000fe20008000000 */
[----:B------:R-:W-:Y:S02]  /*17c0*/  USHF.R.U32.HI UR22, URZ, UR4, UR22 ;  /* 0x00000004ff167299 */ /* 0x000fe40008011616 */
[----:B------:R-:W-:Y:S02]  /*17d0*/  @UP2 USHF.R.U32.HI UR5, URZ, UR9, UR10 ;  /* 0x00000009ff052299 */ /* 0x000fe4000801160a */
[----:B------:R-:W-:Y:S01]  /*17e0*/  UMOV UR7, UR19 ;  /* 0x0000001300077c82 */ /* 0x000fe20008000000 */
[----:B------:R-:W-:Y:S01]  /*17f0*/  UMOV UR16, UR17 ;  /* 0x0000001100107c82 */ /* 0x000fe20008000000 */
[----:B------:R-:W-:-:S02]  /*1800*/  @UP2 USHF.R.U32.HI UR6, URZ, UR9, UR7 ;  /* 0x00000009ff062299 */ /* 0x000fc40008011607 */
[----:B------:R-:W-:Y:S02]  /*1810*/  USHF.R.U32.HI UR16, URZ, UR13, UR16 ;  /* 0x0000000dff107299 */ /* 0x000fe40008011610 */
[----:B------:R-:W-:Y:S02]  /*1820*/  USEL UR4, UR20, UR22, !UP0 ;  /* 0x0000001614047287 */ /* 0x000fe4000c000000 */
[----:B------:R-:W-:Y:S02]  /*1830*/  UIMAD UR7, UR5, UR26, URZ ;  /* 0x0000001a050772a4 */ /* 0x000fe4000f8e02ff */
[----:B------:R-:W-:Y:S02]  /*1840*/  USEL UR5, UR31, UR16, !UP1 ;  /* 0x000000101f057287 */ /* 0x000fe4000c800000 */
[----:B------:R-:W-:Y:S02]  /*1850*/  UIMAD UR12, UR6, UR26, URZ ;  /* 0x0000001a060c72a4 */ /* 0x000fe4000f8e02ff */
[----:B------:R-:W-:-:S02]  /*1860*/  UISETP.GE.AND UP0, UPT, UR4, UR7, UPT ;  /* 0x000000070400728c */ /* 0x000fc4000bf06270 */
[----:B------:R-:W-:Y:S02]  /*1870*/  UIMAD.WIDE.U32 UR10, UR4, UR8, URZ ;  /* 0x00000008040a72a5 */ /* 0x000fe4000f8e00ff */
[----:B------:R-:W-:Y:S02]  /*1880*/  UISETP.GE.OR UP0, UPT, UR5, UR12, UP0 ;  /* 0x0000000c0500728c */ /* 0x000fe40008706670 */
[----:B------:R-:W-:Y:S02]  /*1890*/  UIMAD.WIDE.U32 UR12, UR5, UR8, URZ ;  /* 0x00000008050c72a5 */ /* 0x000fe4000f8e00ff */
[----:B------:R-:W-:Y:S01]  /*18a0*/  UIADD3 UR10, UPT, UPT, -UR4, URZ, URZ ;  /* 0x000000ff040a7290 */ /* 0x000fe2000fffe1ff */
[----:B------:R-:W-:Y:S01]  /*18b0*/  UMOV UR8, UR11 ;  /* 0x0000000b00087c82 */ /* 0x000fe20008000000 */
[----:B------:R-:W-:Y:S02]  /*18c0*/  UIADD3 UR16, UPT, UPT, -UR5, URZ, URZ ;  /* 0x000000ff05107290 */ /* 0x000fe4000fffe1ff */
[----:B------:R-:W-:-:S03]  /*18d0*/  USHF.R.U32.HI UR8, URZ, UR9, UR8 ;  /* 0x00000009ff087299 */ /* 0x000fc60008011608 */
[----:B------:R-:W-:Y:S01]  /*18e0*/  @!UP0 UMOV UR7, UR13 ;  /* 0x0000000d00078c82 */ /* 0x000fe20008000000 */
[----:B------:R-:W-:Y:S02]  /*18f0*/  UIMAD UR20, UR14, UR10, UR20 ;  /* 0x0000000a0e1472a4 */ /* 0x000fe4000f8e0214 */
[----:B------:R-:W-:Y:S02]  /*1900*/  USEL UR8, UR4, UR8, !UP2 ;  /* 0x0000000804087287 */ /* 0x000fe4000d000000 */
[----:B------:R-:W-:Y:S02]  /*1910*/  @!UP0 USHF.R.U32.HI UR7, URZ, UR9, UR7 ;  /* 0x00000009ff078299 */ /* 0x000fe40008011607 */
[----:B------:R-:W-:Y:S02]  /*1920*/  UIADD3 UR9, UPT, UPT, -UR8, URZ, URZ ;  /* 0x000000ff08097290 */ /* 0x000fe4000fffe1ff */
[----:B------:R-:W-:Y:S02]  /*1930*/  @!UP0 USEL UR7, UR5, UR7, !UP2 ;  /* 0x0000000705078287 */ /* 0x000fe4000d000000 */
[----:B------:R-:W-:-:S02]  /*1940*/  UIMAD UR9, UR26, UR9, UR4 ;  /* 0x000000091a0972a4 */ /* 0x000fc4000f8e0204 */
[----:B------:R-:W-:Y:S02]  /*1950*/  @!UP0 UIADD3 UR8, UPT, UPT, UR8, -UR7, URZ ;  /* 0x8000000708088290 */ /* 0x000fe4000fffe0ff */
[----:B------:R-:W-:Y:S02]  /*1960*/  @!UP0 UIMAD UR6, UR9, UR6, UR7 ;  /* 0x00000006090682a4 */ /* 0x000fe4000f8e0207 */
[----:B------:R-:W-:Y:S02]  /*1970*/  @!UP0 UIMAD UR4, UR8, UR26, UR5 ;  /* 0x0000001a080482a4 */ /* 0x000fe4000f8e0205 */
[----:B------:R-:W-:Y:S02]  /*1980*/  UIMAD UR16, UR28, UR16, UR31 ;  /* 0x000000101c1072a4 */ /* 0x000fe4000f8e021f */
[----:B------:R-:W-:Y:S01]  /*1990*/  UIMAD UR20, UR4, UR14, UR20 ;  /* 0x0000000e041472a4 */ /* 0x000fe2000f8e0214 */
[----:B------:R-:W-:Y:S02]  /*19a0*/  @!UP0 UMOV UR5, UR6 ;  /* 0x0000000600058c82 */ /* 0x000fe40008000000 */
[----:B------:R-:W-:-:S12]  /*19b0*/  UIMAD UR16, UR5, UR28, UR16 ;  /* 0x0000001c051072a4 */ /* 0x000fd8000f8e0210 */
.L_x_18:
[----:B------:R-:W-:-:S09]  /*19c0*/  UISETP.NE.AND UP0, UPT, UR29, 0x1, UPT ;  /* 0x000000011d00788c */ /* 0x000fd2000bf05270 */
[----:B------:R-:W-:Y:S05]  /*19d0*/  BRA.U UP0, `(.L_x_19) ;  /* 0x0000000100447547 */ /* 0x000fea000b800000 */
[----:B------:R-:W1:Y:S01]  /*19e0*/  LDCU.128 UR8, c[0x0][0xb10] ;  /* 0x00016200ff0877ac */ /* 0x000e620008000c00 */
[----:B------:R-:W2:Y:S01]  /*19f0*/  LDCU UR12, c[0x0][0xb0c] ;  /* 0x00016180ff0c77ac */ /* 0x000ea20008000800 */
[----:B------:R-:W3:Y:S01]  /*1a00*/  LDCU UR13, c[0x0][0xb20] ;  /* 0x00016400ff0d77ac */ /* 0x000ee20008000800 */
[----:B-1----:R-:W-:Y:S02]  /*1a10*/  UIMAD.WIDE.U32 UR6, UR16, UR8, URZ ;  /* 0x00000008100672a5 */ /* 0x002fe4000f8e00ff */
[----:B------:R-:W-:Y:S02]  /*1a20*/  UIMAD.WIDE.U32 UR4, UR20, UR11, URZ ;  /* 0x0000000b140472a5 */ /* 0x000fe4000f8e00ff */
[----:B--2---:R-:W-:Y:S02]  /*1a30*/  UISETP.NE.AND UP1, UPT, UR12, 0x1, UPT ;  /* 0x000000010c00788c */ /* 0x004fe4000bf25270 */
[----:B------:R-:W-:Y:S01]  /*1a40*/  UISETP.NE.AND UP0, UPT, UR10, 0x1, UPT ;  /* 0x000000010a00788c */ /* 0x000fe2000bf05270 */
[----:B------:R-:W-:-:S02]  /*1a50*/  UMOV UR6, UR7 ;  /* 0x0000000700067c82 */ /* 0x000fc40008000000 */
[----:B------:R-:W-:Y:S01]  /*1a60*/  UMOV UR4, UR5 ;  /* 0x0000000500047c82 */ /* 0x000fe20008000000 */
[----:B------:R-:W-:Y:S02]  /*1a70*/  USHF.R.U32.HI UR6, URZ, UR9, UR6 ;  /* 0x00000009ff067299 */ /* 0x000fe40008011606 */
[----:B---3--:R-:W-:Y:S02]  /*1a80*/  USHF.R.U32.HI UR4, URZ, UR13, UR4 ;  /* 0x0000000dff047299 */ /* 0x008fe40008011604 */
[----:B------:R-:W-:Y:S02]  /*1a90*/  USEL UR5, UR16, UR6, !UP1 ;  /* 0x0000000610057287 */ /* 0x000fe4000c800000 */
[----:B------:R-:W-:-:S04]  /*1aa0*/  USEL UR4, UR20, UR4, !UP0 ;  /* 0x0000000414047287 */ /* 0x000fc8000c000000 */
[----:B------:R-:W-:Y:S02]  /*1ab0*/  UIADD3 UR6, UPT, UPT, -UR4, UR5, URZ ;  /* 0x0000000504067290 */ /* 0x000fe4000fffe1ff */
[----:B------:R-:W-:Y:S02]  /*1ac0*/  UIADD3 UR4, UPT, UPT, UR4, -UR5, URZ ;  /* 0x8000000504047290 */ /* 0x000fe4000fffe0ff */
[----:B------:R-:W-:Y:S02]  /*1ad0*/  UIMAD UR20, UR6, UR10, UR20 ;  /* 0x0000000a061472a4 */ /* 0x000fe4000f8e0214 */
[----:B------:R-:W-:-:S12]  /*1ae0*/  UIMAD UR16, UR4, UR12, UR16 ;  /* 0x0000000c041072a4 */ /* 0x000fd8000f8e0210 */
.L_x_19:
[----:B------:R-:W-:-:S09]  /*1af0*/  UISETP.EQ.U32.AND UP0, UPT, UR33, 0x1, UPT ;  /* 0x000000012100788c */ /* 0x000fd2000bf02070 */
[----:B------:R-:W-:Y:S05]  /*1b00*/  BRA.U !UP0, `(.L_x_20) ;  /* 0x00000001080c7547 */ /* 0x000fea000b800000 */
[----:B------:R-:W-:Y:S01]  /*1b10*/  UCGABAR_WAIT ;  /* 0x0000000000007dc7 */ /* 0x000fe20008000000 */
[----:B------:R-:W-:Y:S01]  /*1b20*/  CCTL.IVALL ;  /* 0x00000000ff00798f */ /* 0x000fe20002000000 */
[----:B------:R-:W-:Y:S05]  /*1b30*/  BRA `(.L_x_21) ;  /* 0x0000000000047947 */ /* 0x000fea0003800000 */
.L_x_20:
[----:B------:R-:W-:Y:S06]  /*1b40*/  BAR.SYNC.DEFER_BLOCKING 0x0 ;  /* 0x0000000000007b1d */ /* 0x000fec0000010000 */
.L_x_21:
[----:B------:R-:W-:Y:S05]  /*1b50*/  BRA.U UP5, `(.L_x_22) ;  /* 0x0000001505947547 */ /* 0x000fea000b800000 */
[----:B------:R-:W1:Y:S01]  /*1b60*/  S2UR UR4, SR_CgaCtaId ;  /* 0x00000000000479c3 */ /* 0x000e620000008800 */
[----:B------:R-:W2:Y:S01]  /*1b70*/  LDCU UR7, c[0x0][0x38c] ;  /* 0x00007180ff0777ac */ /* 0x000ea20008000800 */
[----:B------:R-:W-:Y:S01]  /*1b80*/  PLOP3.LUT P1, PT, PT, PT, UP3, 0x80, 0x8 ;  /* 0x000000000008781c */ /* 0x000fe20003f2f038 */
[----:B------:R-:W-:Y:S01]  /*1b90*/  IMAD.MOV.U32 R12, RZ, RZ, 0x1 ;  /* 0x00000001ff0c7424 */ /* 0x000fe200078e00ff */
[----:B------:R-:W-:Y:S01]  /*1ba0*/  ISETP.NE.AND P2, PT, R0, RZ, P3 ;  /* 0x000000ff0000720c */ /* 0x000fe20001f45270 */
[----:B------:R-:W-:Y:S01]  /*1bb0*/  UMOV UR13, 0x400 ;  /* 0x00000400000d7882 */ /* 0x000fe20000000000 */
[----:B------:R-:W-:Y:S01]  /*1bc0*/  UISETP.NE.AND UP0, UPT, UR21, URZ, UPT ;  /* 0x000000ff1500728c */ /* 0x000fe2000bf05270 */
[----:B------:R-:W-:Y:S01]  /*1bd0*/  PLOP3.LUT P1, PT, P1, PT, PT, 0x8, 0x80 ;  /* 0x000000000080781c */ /* 0x000fe20000f2e170 */
[----:B------:R-:W-:Y:S01]  /*1be0*/  USHF.L.U32 UR6, UR31, 0x6, URZ ;  /* 0x000000061f067899 */ /* 0x000fe200080006ff */
[----:B------:R-:W-:Y:S01]  /*1bf0*/  CS2R R10, SRZ ;  /* 0x00000000000a7805 */ /* 0x000fe2000001ff00 */
[----:B------:R-:W-:Y:S01]  /*1c00*/  USEL UR21, UR53, 0x2, UP0 ;  /* 0x0000000235157887 */ /* 0x000fe20008000000 */
[----:B------:R-:W-:Y:S01]  /*1c10*/  IMAD.MOV.U32 R9, RZ, RZ, RZ ;  /* 0x000000ffff097224 */ /* 0x000fe200078e00ff */
[----:B------:R-:W-:Y:S01]  /*1c20*/  USHF.L.U32 UR47, UR31, 0x7, URZ ;  /* 0x000000071f2f7899 */ /* 0x000fe200080006ff */
[----:B------:R-:W-:Y:S01]  /*1c30*/  IMAD.MOV.U32 R8, RZ, RZ, 0x1 ;  /* 0x00000001ff087424 */ /* 0x000fe200078e00ff */
[----:B------:R-:W3:Y:S02]  /*1c40*/  LDCU UR42, c[0x0][0x370] ;  /* 0x00006e00ff2a77ac */ /* 0x000ee40008000800 */
[----:B------:R-:W-:-:S02]  /*1c50*/  ULOP3.LUT UR47, UR47, 0x80, URZ, 0xc0, !UPT ;  /* 0x000000802f2f7892 */ /* 0x000fc4000f8ec0ff */
[----:B--2---:R-:W-:Y:S02]  /*1c60*/  UIADD3 UR5, UPT, UPT, UR7, 0x1f, URZ ;  /* 0x0000001f07057890 */ /* 0x004fe4000fffe0ff */
[----:B------:R-:W-:Y:S02]  /*1c70*/  UIADD3 UR50, UPT, UPT, UR7, 0x3e, URZ ;  /* 0x0000003e07327890 */ /* 0x000fe4000fffe0ff */
[----:B-1----:R-:W-:Y:S02]  /*1c80*/  ULEA UR13, UR4, UR13, 0x18 ;  /* 0x0000000d040d7291 */ /* 0x002fe4000f8ec0ff */
[----:B------:R-:W-:Y:S02]  /*1c90*/  USHF.R.S32.HI UR4, URZ, 0x1f, UR5 ;  /* 0x0000001fff047899 */ /* 0x000fe40008011405 */
[----:B------:R-:W-:Y:S02]  /*1ca0*/  UIADD3 UR7, UPT, UPT, UR7, -0x1, URZ ;  /* 0xffffffff07077890 */ /* 0x000fe4000fffe0ff */
[----:B------:R-:W-:-:S02]  /*1cb0*/  ULEA.HI UR4, UR4, UR5, URZ, 0x5 ;  /* 0x0000000504047291 */ /* 0x000fc4000f8f28ff */
[----:B------:R-:W-:Y:S02]  /*1cc0*/  UISETP.GE.U32.AND UP1, UPT, UR7, -0x3f, UPT ;  /* 0xffffffc10700788c */ /* 0x000fe4000bf26070 */
[----:B------:R-:W-:Y:S02]  /*1cd0*/  USHF.R.S32.HI UR44, URZ, 0x5, UR4 ;  /* 0x00000005ff2c7899 */ /* 0x000fe40008011404 */
[----:B------:R-:W-:Y:S02]  /*1ce0*/  ULOP3.LUT UR5, UR6, 0x40, URZ, 0xc0, !UPT ;  /* 0x0000004006057892 */ /* 0x000fe4000f8ec0ff */
[----:B------:R-:W-:Y:S02]  /*1cf0*/  UISETP.LT.U32.AND UP0, UPT, UR44, 0x8, UPT ;  /* 0x000000082c00788c */ /* 0x000fe4000bf01070 */
[----:B------:R-:W-:Y:S02]  /*1d00*/  ULEA UR38, UR30, UR13, 0x2 ;  /* 0x0000000d1e267291 */ /* 0x000fe4000f8e10ff */
[----:B------:R-:W-:-:S02]  /*1d10*/  USEL UR43, UR44, 0x8, UP0 ;  /* 0x000000082c2b7887 */ /* 0x000fc40008000000 */
[----:B------:R-:W-:Y:S02]  /*1d20*/  ULEA UR37, UR27, UR13, 0x2 ;  /* 0x0000000d1b257291 */ /* 0x000fe4000f8e10ff */
[----:B------:R-:W-:Y:S02]  /*1d30*/  UIADD3 UR4, UPT, UPT, UR43, -0x1, URZ ;  /* 0xffffffff2b047890 */ /* 0x000fe4000fffe0ff */
[----:B------:R-:W-:Y:S01]  /*1d40*/  @UP1 UIADD3 UR4, UPT, UPT, UR43, URZ, URZ ;  /* 0x000000ff2b041290 */ /* 0x000fe2000fffe0ff */
[----:B------:R-:W1:Y:S01]  /*1d50*/  LDCU.64 UR28, c[0x0][0x348] ;  /* 0x00006900ff1c77ac */ /* 0x000e620008000a00 */
[----:B------:R-:W2:Y:S01]  /*1d60*/  LDCU UR41, c[0x0][0x374] ;  /* 0x00006e80ff2977ac */ /* 0x000ea20008000800 */
[----:B------:R-:W-:Y:S02]  /*1d70*/  ULEA UR48, UR48, UR5, 0x5 ;  /* 0x0000000530307291 */ /* 0x000fe4000f8e28ff */
[----:B------:R-:W-:Y:S02]  /*1d80*/  ULEA UR47, UR32, UR47, 0x5 ;  /* 0x0000002f202f7291 */ /* 0x000fe4000f8e28ff */
[----:B------:R-:W-:-:S02]  /*1d90*/  UIADD3 UR38, UPT, UPT, UR38, 0x8400, URZ ;  /* 0x0000840026267890 */ /* 0x000fc4000fffe0ff */
[----:B------:R-:W-:Y:S02]  /*1da0*/  UIADD3 UR37, UPT, UPT, UR37, 0x28400, URZ ;  /* 0x0002840025257890 */ /* 0x000fe4000fffe0ff */
[----:B------:R-:W-:Y:S02]  /*1db0*/  UIADD3 UR49, UPT, UPT, UR44, -UR43, URZ ;  /* 0x8000002b2c317290 */ /* 0x000fe4000fffe0ff */
[----:B------:R-:W-:Y:S02]  /*1dc0*/  UIADD3 UR31, UPT, UPT, UR4, 0x1, URZ ;  /* 0x00000001041f7890 */ /* 0x000fe4000fffe0ff */
[----:B------:R-:W-:Y:S01]  /*1dd0*/  UIADD3 UR46, UPT, UPT, -UR4, URZ, URZ ;  /* 0x000000ff042e7290 */ /* 0x000fe2000fffe1ff */
[----:B---3--:R-:W-:-:S11]  /*1de0*/  UMOV UR6, URZ ;  /* 0x000000ff00067c82 */ /* 0x008fd60008000000 */
.L_x_42:
[----:B------:R-:W3:Y:S02]  /*1df0*/  S2UR UR4, SR_CgaCtaId ;  /* 0x00000000000479c3 */ /* 0x000ee40000008800 */
[----:B---3--:R-:W-:-:S09]  /*1e00*/  UISETP.NE.AND UP0, UPT, UR4, URZ, UPT ;  /* 0x000000ff0400728c */ /* 0x008fd2000bf05270 */
[----:B-1----:R-:W-:Y:S05]  /*1e10*/  BRA.U UP0, `(.L_x_23) ;  /* 0x0000000100287547 */ /* 0x002fea000b800000 */
[----:B------:R-:W-:Y:S02]  /*1e20*/  LEA R0, R9, UR13, 0x3 ;  /* 0x0000000d09007c11 */ /* 0x000fe4000f8e18ff */
[----:B------:R-:W-:-:S04]  /*1e30*/  SHF.L.U32 R3, R8, 0x1f, RZ ;  /* 0x0000001f08037819 */ /* 0x000fc800000006ff */
[----:B------:R-:W3:Y:S02]  /*1e40*/  SYNCS.PHASECHK.TRANS64.TRYWAIT P0, [R0+URZ+0x140], R3 ;  /* 0x00014003000075a7 */ /* 0x000ee400080011ff */
[----:B---3--:R-:W-:Y:S05]  /*1e50*/  @!P0 BRA `(.L_x_24) ;  /* 0x000000a000988947 */ /* 0x008fea0003800000 */
.L_x_189:
[----:B------:R4:W-:Y:S01]  /*1e60*/  SYNCS.ARRIVE.TRANS64.A1T0 RZ, [R0+URZ+0x130], RZ ;  /* 0x000130ff00ff79a7 */ /* 0x0009e200081000ff */
[----:B------:R-:W-:-:S05]  /*1e70*/  VIADD R9, R9, 0x1 ;  /* 0x0000000109097836 */ /* 0x000fca0000000000 */
[----:B------:R-:W-:-:S04]  /*1e80*/  ISETP.NE.AND P0, PT, R9, 0x2, PT ;  /* 0x000000020900780c */ /* 0x000fc80003f05270 */
[----:B---3--:R-:W-:Y:S02]  /*1e90*/  SEL R3, RZ, 0x1, P0 ;  /* 0x00000001ff037807 */ /* 0x008fe40000000000 */
[----:B------:R-:W-:Y:S02]  /*1ea0*/  SEL R9, R9, RZ, P0 ;  /* 0x000000ff09097207 */ /* 0x000fe40000000000 */
[----:B------:R-:W-:-:S07]  /*1eb0*/  LOP3.LUT R8, R8, R3, RZ, 0x3c, !PT ;  /* 0x0000000308087212 */ /* 0x000fce00078e3cff */
.L_x_23:
[----:B------:R-:W-:Y:S01]  /*1ec0*/  ULEA UR4, UR6, UR13, 0x3 ;  /* 0x0000000d06047291 */ /* 0x000fe2000f8e18ff */
[----:B----4-:R-:W-:Y:S01]  /*1ed0*/  SHF.L.U32 R0, R12, 0x1f, RZ ;  /* 0x0000001f0c007819 */ /* 0x010fe200000006ff */
[----:B------:R-:W-:Y:S02]  /*1ee0*/  UISETP.GE.U32.AND UP0, UPT, UR50, 0x3f, UPT ;  /* 0x0000003f3200788c */ /* 0x000fe4000bf06070 */
[----:B------:R-:W-:Y:S01]  /*1ef0*/  ULEA UR11, UR20, UR48, 0x7 ;  /* 0x00000030140b7291 */ /* 0x000fe2000f8e38ff */
[----:B------:R-:W-:-:S04]  /*1f00*/  UMOV UR7, URZ ;  /* 0x000000ff00077c82 */ /* 0x000fc80008000000 */
[----:B------:R3:W4:Y:S01]  /*1f10*/  SYNCS.PHASECHK.TRANS64.TRYWAIT P0, [UR4+0x40], R0 ;  /* 0x00004000ff0075a7 */ /* 0x0007220008001104 */
[----:B------:R-:W-:-:S04]  /*1f20*/  ULEA.HI UR4, UR16, UR16, URZ, 0x1 ;  /* 0x0000001010047291 */ /* 0x000fc8000f8f08ff */
[----:B------:R-:W-:-:S04]  /*1f30*/  USHF.L.U32 UR4, UR4, 0x7, URZ ;  /* 0x0000000704047899 */ /* 0x000fc800080006ff */
[----:B------:R-:W-:-:S04]  /*1f40*/  ULOP3.LUT UR35, UR4, 0xffffff00, URZ, 0xc0, !UPT ;  /* 0xffffff0004237892 */ /* 0x000fc8000f8ec0ff */
[----:B------:R-:W-:Y:S01]  /*1f50*/  UIADD3 UR35, UPT, UPT, UR47, UR35, URZ ;  /* 0x000000232f237290 */ /* 0x000fe2000fffe0ff */
[----:B------:R-:W-:Y:S11]  /*1f60*/  BRA.U !UP0, `(.L_x_25) ;  /* 0x0000000108d07547 */ /* 0x000ff6000b800000 */
[----:B------:R-:W-:Y:S01]  /*1f70*/  UMOV UR17, UR46 ;  /* 0x0000002e00117c82 */ /* 0x000fe20008000000 */
[----:B------:R-:W-:Y:S01]  /*1f80*/  UMOV UR4, UR6 ;  /* 0x0000000600047c82 */ /* 0x000fe20008000000 */
[----:B------:R-:W-:-:S05]  /*1f90*/  UMOV UR34, URZ ;  /* 0x000000ff00227c82 */ /* 0x000fca0008000000 */
.L_x_31:
[----:B------:R-:W-:Y:S01]  /*1fa0*/  ULEA UR33, UR4, UR13, 0x3 ;  /* 0x0000000d04217291 */ /* 0x000fe2000f8e18ff */
[----:B------:R-:W-:Y:S01]  /*1fb0*/  @P3 MOV R2, 0xc000 ;  /* 0x0000c00000023802 */ /* 0x000fe20000000f00 */
[----:B--2-4-:R-:W-:Y:S10]  /*1fc0*/  @P0 BRA `(.L_x_26) ;  /* 0x00000000000c0947 */ /* 0x014ff40003800000 */
[----:B------:R-:W-:-:S04]  /*1fd0*/  SHF.L.U32 R3, R12, 0x1f, RZ ;  /* 0x0000001f0c037819 */ /* 0x000fc800000006ff */
[----:B------:R-:W4:Y:S02]  /*1fe0*/  SYNCS.PHASECHK.TRANS64.TRYWAIT P0, [UR33+0x40], R3 ;  /* 0x00004003ff0075a7 */ /* 0x000f240008001121 */
[----:B----4-:R-:W-:Y:S05]  /*1ff0*/  @!P0 BRA `(.L_x_27) ;  /* 0x000000a000448947 */ /* 0x010fea0003800000 */
.L_x_26:
[----:B------:R4:W-:Y:S01]  /*2000*/  @P3 SYNCS.ARRIVE.TRANS64 RZ, [UR33], R2 ;  /* 0x00000002ffff39a7 */ /* 0x0009e20008000021 */
[----:B------:R-:W-:Y:S02]  /*2010*/  ULOP3.LUT UR5, UR21, 0x2, URZ, 0xfc, !UPT ;  /* 0x0000000215057892 */ /* 0x000fe4000f8efcff */
[----:B------:R-:W-:Y:S02]  /*2020*/  UIADD3 UR17, UPT, UPT, UR17, 0x1, URZ ;  /* 0x0000000111117890 */ /* 0x000fe4000fffe0ff */
[----:B------:R-:W-:Y:S02]  /*2030*/  UISETP.NE.AND UP0, UPT, UR5, 0x2, UPT ;  /* 0x000000020500788c */ /* 0x000fe4000bf05270 */
[----:B------:R-:W-:-:S07]  /*2040*/  UISETP.NE.AND UP2, UPT, UR17, 0x1, UPT ;  /* 0x000000011100788c */ /* 0x000fce000bf45270 */
[----:B------:R-:W-:Y:S05]  /*2050*/  BRA.U UP0, `(.L_x_28) ;  /* 0x0000000100047547 */ /* 0x000fea000b800000 */
[----:B-12---:R-:W-:Y:S05]  /*2060*/  BPT.TRAP 0x1 ;  /* 0x000000040000795c */ /* 0x006fea0000300000 */
.L_x_28:
[----:B------:R-:W-:Y:S04]  /*2070*/  BSSY.RECONVERGENT B0, `(.L_x_29) ;  /* 0x0000003000007945 */ /* 0x000fe80003800200 */
[----:B------:R-:W-:Y:S05]  /*2080*/  @!P2 BRA `(.L_x_30) ;  /* 0x000000000004a947 */ /* 0x000fea0003800000 */
[----:B-12---:R-:W-:Y:S05]  /*2090*/  BPT.TRAP 0x1 ;  /* 0x000000040000795c */ /* 0x006fea0000300000 */
.L_x_30:
[----:B-12---:R-:W-:Y:S05]  /*20a0*/  BSYNC.RECONVERGENT B0 ;  /* 0x0000000000007941 */ /* 0x006fea0003800200 */
.L_x_29:
[----:B------:R-:W-:Y:S02]  /*20b0*/  UIADD3 UR5, UPT, UPT, UR4, 0x1, URZ ;  /* 0x0000000104057890 */ /* 0x000fe4000fffe0ff */
[----:B------:R-:W-:Y:S02]  /*20c0*/  ULEA UR32, UR4, UR30, 0xc ;  /* 0x0000001e04207291 */ /* 0x000fe4000f8e60ff */
[----:B------:R-:W-:Y:S02]  /*20d0*/  UISETP.NE.AND UP0, UPT, UR5, 0x8, UPT ;  /* 0x000000080500788c */ /* 0x000fe4000bf05270 */
[----:B------:R-:W-:Y:S02]  /*20e0*/  UIADD3 UR14, UP1, UPT, UR28, 0x80, URZ ;  /* 0x000000801c0e7890 */ /* 0x000fe4000ff3e0ff */
[----:B------:R-:W-:Y:S02]  /*20f0*/  USEL UR7, URZ, 0x1, UP0 ;  /* 0x00000001ff077887 */ /* 0x000fe40008000000 */
[----:B------:R-:W-:-:S02]  /*2100*/  USEL UR6, UR5, URZ, UP0 ;  /* 0x000000ff05067287 */ /* 0x000fc40008000000 */
[----:B------:R-:W-:Y:S02]  /*2110*/  ULEA UR32, UR32, UR13, 0x2 ;  /* 0x0000000d20207291 */ /* 0x000fe4000f8e10ff */
[----:B------:R-:W-:Y:S01]  /*2120*/  ULEA UR5, UR6, UR13, 0x3 ;  /* 0x0000000d06057291 */ /* 0x000fe2000f8e18ff */
[----:B------:R-:W-:Y:S01]  /*2130*/  LOP3.LUT R12, R12, UR7, RZ, 0x3c, !PT ;  /* 0x000000070c0c7c12 */ /* 0x000fe2000f8e3cff */
[----:B------:R-:W-:Y:S02]  /*2140*/  ULOP3.LUT UR33, UR33, 0xfefffff8, URZ, 0xc0, !UPT ;  /* 0xfefffff821217892 */ /* 0x000fe4000f8ec0ff */
[----:B------:R-:W-:Y:S01]  /*2150*/  UIADD3.X UR15, UPT, UPT, URZ, UR29, URZ, UP1, !UPT ;  /* 0x0000001dff0f7290 */ /* 0x000fe20008ffe4ff */
[----:B---3--:R-:W-:Y:S01]  /*2160*/  SHF.L.U32 R0, R12, 0x1f, RZ ;  /* 0x0000001f0c007819 */ /* 0x008fe200000006ff */
[----:B------:R-:W-:Y:S02]  /*2170*/  UIADD3 UR32, UPT, UPT, UR32, 0x8400, URZ ;  /* 0x0000840020207890 */ /* 0x000fe4000fffe0ff */
[----:B------:R-:W-:Y:S01]  /*2180*/  UPRMT UR16, URZ, 0x5410, UR25 ;  /* 0x00005410ff107896 */ /* 0x000fe20008000019 */
[----:B------:R1:W2:Y:S01]  /*2190*/  SYNCS.PHASECHK.TRANS64.TRYWAIT P0, [UR5+0x40], R0 ;  /* 0x00004000ff0075a7 */ /* 0x0002a20008001105 */
[----:B------:R-:W-:-:S02]  /*21a0*/  ULEA UR5, UR4, UR27, 0xb ;  /* 0x0000001b04057291 */ /* 0x000fc4000f8e58ff */
[----:B------:R-:W-:Y:S02]  /*21b0*/  UIADD3 UR4, UP0, UPT, UR28, 0x180, URZ ;  /* 0x000001801c047890 */ /* 0x000fe4000ff1e0ff */
[----:B------:R-:W-:Y:S02]  /*21c0*/  ULEA UR5, UR5, UR13, 0x2 ;  /* 0x0000000d05057291 */ /* 0x000fe4000f8e10ff */
[----:B------:R-:W-:Y:S02]  /*21d0*/  UPRMT UR7, URZ, 0x5410, UR24 ;  /* 0x00005410ff077896 */ /* 0x000fe40008000018 */
[----:B------:R-:W-:Y:S02]  /*21e0*/  UIADD3 UR8, UPT, UPT, UR5, 0x28400, URZ ;  /* 0x0002840005087890 */ /* 0x000fe4000fffe0ff */
[----:B------:R-:W-:Y:S01]  /*21f0*/  UIADD3.X UR5, UPT, UPT, URZ, UR29, URZ, UP0, !UPT ;  /* 0x0000001dff057290 */ /* 0x000fe200087fe4ff */
[----:B------:R-:W-:Y:S01]  /*2200*/  UMOV UR18, 0x0 ;  /* 0x0000000000127882 */ /* 0x000fe20000000000 */
[----:B------:R-:W-:Y:S01]  /*2210*/  UMOV UR19, 0x10000000 ;  /* 0x1000000000137882 */ /* 0x000fe20000000000 */
[----:B------:R-:W-:Y:S01]  /*2220*/  UMOV UR10, UR34 ;  /* 0x00000022000a7c82 */ /* 0x000fe20008000000 */
[----:B------:R-:W-:Y:S01]  /*2230*/  UMOV UR12, UR36 ;  /* 0x00000024000c7c82 */ /* 0x000fe20008000000 */
[----:B------:R-:W-:Y:S01]  /*2240*/  UMOV UR9, UR33 ;  /* 0x0000002100097c82 */ /* 0x000fe20008000000 */
[----:B------:R3:W-:Y:S03]  /*2250*/  UTMALDG.3D.MULTICAST.2CTA [UR32], [UR14], UR16, desc[UR18] ;  /* 0x000012200e0073b4 */ /* 0x0007e60008211810 */
[----:B------:R4:W-:Y:S01]  /*2260*/  UTMALDG.3D.MULTICAST.2CTA [UR8], [UR4], UR7, desc[UR18] ;  /* 0x00001208040073b4 */ /* 0x0009e20008211807 */
[----:B---3--:R-:W-:Y:S01]  /*2270*/  UIADD3 UR34, UPT, UPT, UR34, 0x20, URZ ;  /* 0x0000002022227890 */ /* 0x008fe2000fffe0ff */
[----:B----4-:R-:W-:Y:S01]  /*2280*/  UMOV UR7, UR31 ;  /* 0x0000001f00077c82 */ /* 0x010fe20008000000 */
[----:B------:R-:W-:Y:S01]  /*2290*/  UMOV UR4, UR6 ;  /* 0x0000000600047c82 */ /* 0x000fe20008000000 */
[----:B-1----:R-:W-:Y:S09]  /*22a0*/  BRA.U UP2, `(.L_x_31) ;  /* 0xfffffffd023c7547 */ /* 0x002ff2000b83ffff */
.L_x_25:
[----:B------:R-:W-:Y:S01]  /*22b0*/  ULEA UR4, UR6, UR13, 0x3 ;  /* 0x0000000d06047291 */ /* 0x000fe2000f8e18ff */
[----:B---3--:R-:W-:Y:S01]  /*22c0*/  SHF.L.U32 R0, R12, 0x1f, RZ ;  /* 0x0000001f0c007819 */ /* 0x008fe200000006ff */
[----:B------:R-:W-:Y:S01]  /*22d0*/  @!P1 SYNCS.ARRIVE.TRANS64.A1T0 RZ, [UR13+0xc8], RZ ;  /* 0x0000c8ffffff99a7 */ /* 0x000fe2000810000d */
[----:B------:R-:W-:-:S06]  /*22e0*/  UISETP.GT.AND UP0, UPT, UR44, UR43, UPT ;  /* 0x0000002b2c00728c */ /* 0x000fcc000bf04270 */
[----:B--2-4-:R2:W3:Y:S03]  /*22f0*/  SYNCS.PHASECHK.TRANS64.TRYWAIT P0, [UR4+0x40], R0 ;  /* 0x00004000ff0075a7 */ /* 0x0144e60008001104 */
[----:B------:R-:W-:Y:S05]  /*2300*/  BRA.U !UP0, `(.L_x_32) ;  /* 0x0000000108c07547 */ /* 0x000fea000b800000 */
[----:B------:R-:W-:Y:S01]  /*2310*/  UIADD3 UR26, UPT, UPT, UR49, UR7, URZ ;  /* 0x00000007311a7290 */ /* 0x000fe2000fffe0ff */
[----:B------:R-:W-:-:S11]  /*2320*/  UMOV UR4, UR6 ;  /* 0x0000000600047c82 */ /* 0x000fd60008000000 */
.L_x_38:
[----:B------:R-:W-:Y:S01]  /*2330*/  ULEA UR17, UR4, UR13, 0x3 ;  /* 0x0000000d04117291 */ /* 0x000fe2000f8e18ff */
[----:B---3--:R-:W-:Y:S01]  /*2340*/  @P3 MOV R2, 0xc000 ;  /* 0x0000c00000023802 */ /* 0x008fe20000000f00 */
[----:B-1-3--:R-:W-:Y:S10]  /*2350*/  @P0 BRA `(.L_x_33) ;  /* 0x00000000000c0947 */ /* 0x00aff40003800000 */
[----:B------:R-:W-:-:S04]  /*2360*/  SHF.L.U32 R3, R12, 0x1f, RZ ;  /* 0x0000001f0c037819 */ /* 0x000fc800000006ff */
[----:B------:R-:W3:Y:S02]  /*2370*/  SYNCS.PHASECHK.TRANS64.TRYWAIT P0, [UR17+0x40], R3 ;  /* 0x00004003ff0075a7 */ /* 0x000ee40008001111 */
[----:B---3--:R-:W-:Y:S05]  /*2380*/  @!P0 BRA `(.L_x_34) ;  /* 0x0000009c00788947 */ /* 0x008fea0003800000 */
.L_x_33:
[----:B------:R3:W-:Y:S01]  /*2390*/  @P3 SYNCS.ARRIVE.TRANS64 RZ, [UR17], R2 ;  /* 0x00000002ffff39a7 */ /* 0x0007e20008000011 */
[----:B------:R-:W-:-:S04]  /*23a0*/  ULOP3.LUT UR5, UR21, 0x2, URZ, 0xfc, !UPT ;  /* 0x0000000215057892 */ /* 0x000fc8000f8efcff */
[----:B------:R-:W-:-:S09]  /*23b0*/  UISETP.NE.AND UP0, UPT, UR5, 0x2, UPT ;  /* 0x000000020500788c */ /* 0x000fd2000bf05270 */
[----:B------:R-:W-:Y:S05]  /*23c0*/  BRA.U UP0, `(.L_x_35) ;  /* 0x0000000100047547 */ /* 0x000fea000b800000 */
[----:B-1----:R-:W-:Y:S05]  /*23d0*/  BPT.TRAP 0x1 ;  /* 0x000000040000795c */ /* 0x002fea0000300000 */
.L_x_35:
[----:B------:R-:W-:Y:S04]  /*23e0*/  BSSY.RECONVERGENT B0, `(.L_x_36) ;  /* 0x0000003000007945 */ /* 0x000fe80003800200 */
[----:B------:R-:W-:Y:S05]  /*23f0*/  @!P2 BRA `(.L_x_37) ;  /* 0x000000000004a947 */ /* 0x000fea0003800000 */
[----:B-1----:R-:W-:Y:S05]  /*2400*/  BPT.TRAP 0x1 ;  /* 0x000000040000795c */ /* 0x002fea0000300000 */
.L_x_37:
[----:B-1----:R-:W-:Y:S05]  /*2410*/  BSYNC.RECONVERGENT B0 ;  /* 0x0000000000007941 */ /* 0x002fea0003800200 */
.L_x_36:
[----:B------:R-:W-:Y:S02]  /*2420*/  UIADD3 UR5, UPT, UPT, UR4, 0x1, URZ ;  /* 0x0000000104057890 */ /* 0x000fe4000fffe0ff */
[----:B------:R-:W-:Y:S02]  /*2430*/  UIADD3 UR14, UP1, UPT, UR28, 0x80, URZ ;  /* 0x000000801c0e7890 */ /* 0x000fe4000ff3e0ff */
[----:B------:R-:W-:Y:S02]  /*2440*/  UISETP.NE.AND UP0, UPT, UR5, 0x8, UPT ;  /* 0x000000080500788c */ /* 0x000fe4000bf05270 */
[----:B------:R-:W-:Y:S02]  /*2450*/  ULEA UR16, UR4, UR38, 0xe ;  /* 0x0000002604107291 */ /* 0x000fe4000f8e70ff */
[----:B------:R-:W-:Y:S02]  /*2460*/  USEL UR8, URZ, 0x1, UP0 ;  /* 0x00000001ff087887 */ /* 0x000fe40008000000 */
[----:B------:R-:W-:-:S02]  /*2470*/  USEL UR6, UR5, URZ, UP0 ;  /* 0x000000ff05067287 */ /* 0x000fc40008000000 */
[----:B------:R-:W-:Y:S02]  /*2480*/  UIADD3 UR22, UP0, UPT, UR28, 0x180, URZ ;  /* 0x000001801c167890 */ /* 0x000fe4000ff1e0ff */
[----:B------:R-:W-:Y:S01]  /*2490*/  ULEA UR5, UR6, UR13, 0x3 ;  /* 0x0000000d06057291 */ /* 0x000fe2000f8e18ff */
[----:B------:R-:W-:Y:S01]  /*24a0*/  LOP3.LUT R12, R12, UR8, RZ, 0x3c, !PT ;  /* 0x000000080c0c7c12 */ /* 0x000fe2000f8e3cff */
[----:B------:R-:W-:Y:S02]  /*24b0*/  ULEA UR8, UR4, UR37, 0xd ;  /* 0x0000002504087291 */ /* 0x000fe4000f8e68ff */
[----:B------:R-:W-:Y:S01]  /*24c0*/  USHF.L.U32 UR18, UR7, 0x5, URZ ;  /* 0x0000000507127899 */ /* 0x000fe200080006ff */
[----:B--2---:R-:W-:Y:S01]  /*24d0*/  SHF.L.U32 R0, R12, 0x1f, RZ ;  /* 0x0000001f0c007819 */ /* 0x004fe200000006ff */
[----:B------:R-:W-:Y:S02]  /*24e0*/  ULOP3.LUT UR17, UR17, 0xfefffff8, URZ, 0xc0, !UPT ;  /* 0xfefffff811117892 */ /* 0x000fe4000f8ec0ff */
[----:B------:R-:W-:Y:S01]  /*24f0*/  UPRMT UR4, URZ, 0x5410, UR25 ;  /* 0x00005410ff047896 */ /* 0x000fe20008000019 */
[----:B------:R4:W1:Y:S01]  /*2500*/  SYNCS.PHASECHK.TRANS64.TRYWAIT P0, [UR5+0x40], R0 ;  /* 0x00004000ff0075a7 */ /* 0x0008620008001105 */
[----:B------:R-:W-:-:S02]  /*2510*/  UIADD3.X UR15, UPT, UPT, URZ, UR29, URZ, UP1, !UPT ;  /* 0x0000001dff0f7290 */ /* 0x000fc40008ffe4ff */
[----:B------:R-:W-:Y:S02]  /*2520*/  UPRMT UR5, URZ, 0x5410, UR24 ;  /* 0x00005410ff057896 */ /* 0x000fe40008000018 */
[----:B------:R-:W-:Y:S01]  /*2530*/  UIADD3.X UR23, UPT, UPT, URZ, UR29, URZ, UP0, !UPT ;  /* 0x0000001dff177290 */ /* 0x000fe200087fe4ff */
[----:B------:R-:W-:Y:S01]  /*2540*/  UMOV UR32, 0x0 ;  /* 0x0000000000207882 */ /* 0x000fe20000000000 */
[----:B------:R-:W-:Y:S01]  /*2550*/  UMOV UR33, 0x10000000 ;  /* 0x1000000000217882 */ /* 0x000fe20000000000 */
[----:B------:R-:W-:Y:S01]  /*2560*/  UMOV UR19, UR35 ;  /* 0x0000002300137c82 */ /* 0x000fe20008000000 */
[----:B------:R-:W-:Y:S01]  /*2570*/  UMOV UR20, UR36 ;  /* 0x0000002400147c82 */ /* 0x000fe20008000000 */
[----:B------:R-:W-:Y:S01]  /*2580*/  UMOV UR12, UR36 ;  /* 0x00000024000c7c82 */ /* 0x000fe20008000000 */
[----:B------:R-:W-:Y:S01]  /*2590*/  UMOV UR9, UR17 ;  /* 0x0000001100097c82 */ /* 0x000fe20008000000 */
[----:B------:R-:W-:Y:S01]  /*25a0*/  UMOV UR10, UR18 ;  /* 0x00000012000a7c82 */ /* 0x000fe20008000000 */
[----:B------:R2:W-:Y:S01]  /*25b0*/  UTMALDG.3D.MULTICAST.2CTA [UR16], [UR14], UR4, desc[UR32] ;  /* 0x000020100e0073b4 */ /* 0x0005e20008211804 */
[----:B------:R-:W-:-:S04]  /*25c0*/  UIADD3 UR7, UPT, UPT, UR7, 0x1, URZ ;  /* 0x0000000107077890 */ /* 0x000fc8000fffe0ff */
[----:B------:R-:W-:Y:S01]  /*25d0*/  UISETP.NE.AND UP0, UPT, UR7, UR26, UPT ;  /* 0x0000001a0700728c */ /* 0x000fe2000bf05270 */
[----:B------:R4:W-:Y:S01]  /*25e0*/  UTMALDG.3D.MULTICAST.2CTA [UR8], [UR22], UR5, desc[UR32] ;  /* 0x00002008160073b4 */ /* 0x0009e20008211805 */
[----:B--2---:R-:W-:-:S07]  /*25f0*/  UMOV UR4, UR6 ;  /* 0x0000000600047c82 */ /* 0x004fce0008000000 */
[----:B----4-:R-:W-:Y:S05]  /*2600*/  BRA.U UP0, `(.L_x_38) ;  /* 0xfffffffd00487547 */ /* 0x010fea000b83ffff */
.L_x_32:
[C---:B------:R-:W-:Y:S01]  /*2610*/  LEA R3, R11.reuse, UR13, 0x3 ;  /* 0x0000000d0b037c11 */ /* 0x040fe2000f8e18ff */
[----:B------:R-:W-:Y:S01]  /*2620*/  NOP ;  /* 0x0000000000007918 */ /* 0x000fe20000000000 */
[----:B--2---:R-:W-:Y:S02]  /*2630*/  SHF.L.U32 R0, R10, 0x1f, RZ ;  /* 0x0000001f0a007819 */ /* 0x004fe400000006ff */
[----:B------:R-:W-:Y:S02]  /*2640*/  LEA R5, R11, UR13, 0x4 ;  /* 0x0000000d0b057c11 */ /* 0x000fe4000f8e20ff */
[----:B-1-3--:R-:W1:Y:S02]  /*2650*/  SYNCS.PHASECHK.TRANS64.TRYWAIT P0, [R3+URZ+0xd0], R0 ;  /* 0x0000d000030075a7 */ /* 0x00ae6400080011ff */
[----:B-1----:R-:W-:Y:S05]  /*2660*/  @!P0 BRA `(.L_x_39) ;  /* 0x0000009800d88947 */ /* 0x002fea0003800000 */
.L_x_192:
[----:B------:R-:W2:Y:S01]  /*2670*/  LDS.128 R4, [R5+0x160] ;  /* 0x0001600005047984 */ /* 0x000ea20000000c00 */
[----:B------:R-:W-:Y:S01]  /*2680*/  UISETP.GE.AND UP0, UPT, UR45, 0x1, UPT ;  /* 0x000000012d00788c */ /* 0x000fe2000bf06270 */
[----:B------:R-:W-:Y:S01]  /*2690*/  @!PT LDS RZ, [RZ] ;  /* 0x00000000fffff984 */ /* 0x000fe20000000800 */
[----:B------:R-:W-:Y:S01]  /*26a0*/  @!PT LDS RZ, [RZ] ;  /* 0x00000000fffff984 */ /* 0x000fe20000000800 */
[----:B------:R-:W-:Y:S01]  /*26b0*/  @!PT LDS RZ, [RZ] ;  /* 0x00000000fffff984 */ /* 0x000fe20000000800 */
[----:B------:R-:W-:Y:S01]  /*26c0*/  @!PT LDS RZ, [RZ] ;  /* 0x00000000fffff984 */ /* 0x000fe20000000800 */
[----:B------:R3:W-:Y:S06]  /*26d0*/  MEMBAR.ALL.CTA ;  /* 0x0000000000007992 */ /* 0x0007ec0000008000 */
[----:B---3--:R-:W3:Y:S01]  /*26e0*/  FENCE.VIEW.ASYNC.S ;  /* 0x00000000000073c6 */ /* 0x008ee20000000000 */
[----:B--2---:R-:W-:-:S13]  /*26f0*/  LOP3.LUT P0, RZ, R6, 0x1, RZ, 0xc0, !PT ;  /* 0x0000000106ff7812 */ /* 0x004fda000780c0ff */
[----:B---3--:R-:W-:Y:S01]  /*2700*/  VOTEU.ANY UP1, P0 ;  /* 0x0000000000ff7886 */ /* 0x008fe20000020100 */
[----:B------:R-:W-:-:S13]  /*2710*/  PLOP3.LUT P0, PT, PT, PT, UP1, 0x80, 0x8 ;  /* 0x000000000008781c */ /* 0x000fda0003f0f018 */
[----:B-1----:R-:W-:Y:S02]  /*2720*/  @P0 LOP3.LUT R0, R5, 0xffff, RZ, 0xc0, !PT ;  /* 0x0000ffff05000812 */ /* 0x002fe400078ec0ff */
[----:B------:R-:W-:Y:S02]  /*2730*/  @P0 MOV R2, R4 ;  /* 0x0000000400020202 */ /* 0x000fe40000000f00 */
[----:B------:R-:W-:Y:S01]  /*2740*/  @P0 R2UR UR5, R0 ;  /* 0x00000000000502ca */ /* 0x000fe200000e0000 */
[----:B------:R-:W-:Y:S01]  /*2750*/  VIADD R0, R3, 0xe0 ;  /* 0x000000e003007836 */ /* 0x000fe20000000000 */
[----:B------:R-:W-:Y:S02]  /*2760*/  @P0 SHF.R.U32.HI R4, RZ, 0x10, R5 ;  /* 0x00000010ff040819 */ /* 0x000fe40000011605 */
[----:B------:R-:W-:Y:S02]  /*2770*/  @P0 R2UR UR7, R2 ;  /* 0x00000000020702ca */ /* 0x000fe400000e0000 */
[----:B------:R-:W-:-:S02]  /*2780*/  PRMT R0, RZ, 0x654, R0 ;  /* 0x00000654ff007816 */ /* 0x000fc40000000000 */
[----:B------:R-:W-:Y:S02]  /*2790*/  @P0 R2UR UR4, R4 ;  /* 0x00000000040402ca */ /* 0x000fe400000e0000 */
[----:B------:R1:W-:Y:S03]  /*27a0*/  SYNCS.ARRIVE.TRANS64.RED.A1T0 RZ, [R0+URZ], RZ ;  /* 0x000000ff00ff79a7 */ /* 0x0003e600081004ff */
[----:B------:R-:W-:-:S04]  /*27b0*/  @UP1 UMOV UR39, UR5 ;  /* 0x0000000500271c82 */ /* 0x000fc80008000000 */
[----:B------:R-:W-:-:S04]  /*27c0*/  @UP1 UMOV UR40, UR7 ;  /* 0x0000000700281c82 */ /* 0x000fc80008000000 */
[----:B------:R-:W-:Y:S01]  /*27d0*/  @UP1 UMOV UR36, UR4 ;  /* 0x0000000400241c82 */ /* 0x000fe20008000000 */
[----:B------:R-:W-:Y:S05]  /*27e0*/  BRA.U !UP0, `(.L_x_40) ;  /* 0x0000000108d47547 */ /* 0x000fea000b800000 */
[----:B------:R-:W2:Y:S01]  /*27f0*/  LDCU.128 UR16, c[0x0][0xb10] ;  /* 0x00016200ff1077ac */ /* 0x000ea20008000c00 */
[----:B------:R-:W3:Y:S01]  /*2800*/  LDCU UR12, c[0x0][0xb20] ;  /* 0x00016400ff0c77ac */ /* 0x000ee20008000800 */
[----:B------:R-:W4:Y:S01]  /*2810*/  LDCU UR20, c[0x0][0xb0c] ;  /* 0x00016180ff1477ac */ /* 0x000f220008000800 */
[----:B------:R-:W1:Y:S01]  /*2820*/  LDCU.64 UR8, c[0x0][0xb28] ;  /* 0x00016500ff0877ac */ /* 0x000e620008000a00 */
[----:B------:R-:W-:Y:S02]  /*2830*/  UISETP.NE.AND UP3, UPT, UR45, 0x1, UPT ;  /* 0x000000012d00788c */ /* 0x000fe4000bf65270 */
[----:B--2---:R-:W-:Y:S02]  /*2840*/  UIMAD.WIDE.U32 UR10, UR41, UR19, URZ ;  /* 0x00000013290a72a5 */ /* 0x004fe4000f8e00ff */
[----:B------:R-:W-:Y:S02]  /*2850*/  UIMAD.WIDE.U32 UR4, UR42, UR16, URZ ;  /* 0x000000102a0472a5 */ /* 0x000fe4000f8e00ff */
[----:B------:R-:W-:-:S02]  /*2860*/  UISETP.NE.AND UP0, UPT, UR18, 0x1, UPT ;  /* 0x000000011200788c */ /* 0x000fc4000bf05270 */
[----:B------:R-:W-:Y:S01]  /*2870*/  UIMAD.WIDE.U32 UR22, UR39, UR19, URZ ;  /* 0x00000013271672a5 */ /* 0x000fe2000f8e00ff */
[----:B------:R-:W-:Y:S02]  /*2880*/  UMOV UR10, UR11 ;  /* 0x0000000b000a7c82 */ /* 0x000fe40008000000 */
[----:B------:R-:W-:Y:S01]  /*2890*/  UMOV UR4, UR5 ;  /* 0x0000000500047c82 */ /* 0x000fe20008000000 */
[----:B---3--:R-:W-:Y:S02]  /*28a0*/  USHF.R.U32.HI UR10, URZ, UR12, UR10 ;  /* 0x0000000cff0a7299 */ /* 0x008fe4000801160a */
[----:B----4-:R-:W-:Y:S02]  /*28b0*/  UISETP.NE.AND UP2, UPT, UR20, 0x1, UPT ;  /* 0x000000011400788c */ /* 0x010fe4000bf45270 */
[----:B------:R-:W-:Y:S02]  /*28c0*/  USHF.R.U32.HI UR4, URZ, UR17, UR4 ;  /* 0x00000011ff047299 */ /* 0x000fe40008011604 */
[----:B------:R-:W-:-:S02]  /*28d0*/  USEL UR5, UR41, UR10, !UP0 ;  /* 0x0000000a29057287 */ /* 0x000fc4000c000000 */
[----:B------:R-:W-:Y:S02]  /*28e0*/  USEL UR7, UR42, UR4, !UP2 ;  /* 0x000000042a077287 */ /* 0x000fe4000d000000 */
[----:B-1----:R-:W-:Y:S01]  /*28f0*/  UIMAD.WIDE.U32 UR10, UR5, UR8, URZ ;  /* 0x00000008050a72a5 */ /* 0x002fe2000f8e00ff */
[----:B------:R-:W-:Y:S01]  /*2900*/  UMOV UR4, UR23 ;  /* 0x0000001700047c82 */ /* 0x000fe20008000000 */
[----:B------:R-:W-:Y:S02]  /*2910*/  UIMAD.WIDE.U32 UR14, UR40, UR16, URZ ;  /* 0x00000010280e72a5 */ /* 0x000fe4000f8e00ff */
[----:B------:R-:W-:-:S03]  /*2920*/  UIMAD.WIDE.U32 UR22, UR7, UR8, URZ ;  /* 0x00000008071672a5 */ /* 0x000fc6000f8e00ff */
[----:B------:R-:W-:Y:S01]  /*2930*/  UMOV UR10, UR11 ;  /* 0x0000000b000a7c82 */ /* 0x000fe20008000000 */
[----:B------:R-:W-:Y:S02]  /*2940*/  USHF.R.U32.HI UR4, URZ, UR12, UR4 ;  /* 0x0000000cff047299 */ /* 0x000fe40008011604 */
[----:B------:R-:W-:Y:S01]  /*2950*/  @UP3 USHF.R.U32.HI UR5, URZ, UR9, UR10 ;  /* 0x00000009ff053299 */ /* 0x000fe2000801160a */
[----:B------:R-:W-:Y:S01]  /*2960*/  UMOV UR14, UR15 ;  /* 0x0000000f000e7c82 */ /* 0x000fe20008000000 */
[----:B------:R-:W-:Y:S01]  /*2970*/  UMOV UR22, UR23 ;  /* 0x0000001700167c82 */ /* 0x000fe20008000000 */
[----:B------:R-:W-:Y:S02]  /*2980*/  USHF.R.U32.HI UR17, URZ, UR17, UR14 ;  /* 0x00000011ff117299 */ /* 0x000fe4000801160e */
[----:B------:R-:W-:Y:S02]  /*2990*/  USEL UR4, UR39, UR4, !UP0 ;  /* 0x0000000427047287 */ /* 0x000fe4000c000000 */
[----:B------:R-:W-:-:S02]  /*29a0*/  @UP3 USHF.R.U32.HI UR7, URZ, UR9, UR22 ;  /* 0x00000009ff073299 */ /* 0x000fc40008011616 */
[----:B------:R-:W-:Y:S02]  /*29b0*/  UIMAD UR10, UR45, UR5, URZ ;  /* 0x000000052d0a72a4 */ /* 0x000fe4000f8e02ff */
[----:B------:R-:W-:Y:S02]  /*29c0*/  USEL UR5, UR40, UR17, !UP2 ;  /* 0x0000001128057287 */ /* 0x000fe4000d000000 */
[----:B------:R-:W-:Y:S02]  /*29d0*/  UIMAD UR12, UR45, UR7, URZ ;  /* 0x000000072d0c72a4 */ /* 0x000fe4000f8e02ff */
[----:B------:R-:W-:Y:S02]  /*29e0*/  UISETP.GE.AND UP0, UPT, UR4, UR10, UPT ;  /* 0x0000000a0400728c */ /* 0x000fe4000bf06270 */
[----:B------:R-:W-:Y:S02]  /*29f0*/  UIMAD.WIDE.U32 UR10, UR4, UR8, URZ ;  /* 0x00000008040a72a5 */ /* 0x000fe4000f8e00ff */
[----:B------:R-:W-:-:S02]  /*2a00*/  UISETP.GE.OR UP0, UPT, UR5, UR12, UP0 ;  /* 0x0000000c0500728c */ /* 0x000fc40008706670 */
        /* <DEDUP_REMOVED lines=19> */
.L_x_40:
[----:B------:R-:W2:Y:S02]  /*2b40*/  LDCU UR4, c[0x0][0xb30] ;  /* 0x00016600ff0477ac */ /* 0x000ea40008000800 */
[----:B--2---:R-:W-:-:S09]  /*2b50*/  UISETP.NE.AND UP0, UPT, UR4, 0x1, UPT ;  /* 0x000000010400788c */ /* 0x004fd2000bf05270 */
[----:B------:R-:W-:Y:S05]  /*2b60*/  BRA.U UP0, `(.L_x_41) ;  /* 0x0000000100447547 */ /* 0x000fea000b800000 */
[----:B------:R-:W2:Y:S01]  /*2b70*/  LDCU.128 UR16, c[0x0][0xb10] ;  /* 0x00016200ff1077ac */ /* 0x000ea20008000c00 */
[----:B------:R-:W3:Y:S01]  /*2b80*/  LDCU UR10, c[0x0][0xb0c] ;  /* 0x00016180ff0a77ac */ /* 0x000ee20008000800 */
[----:B------:R-:W4:Y:S01]  /*2b90*/  LDCU UR7, c[0x0][0xb20] ;  /* 0x00016400ff0777ac */ /* 0x000f220008000800 */
[----:B--2---:R-:W-:Y:S02]  /*2ba0*/  UIMAD.WIDE.U32 UR8, UR40, UR16, URZ ;  /* 0x00000010280872a5 */ /* 0x004fe4000f8e00ff */
[----:B------:R-:W-:Y:S02]  /*2bb0*/  UIMAD.WIDE.U32 UR4, UR39, UR19, URZ ;  /* 0x00000013270472a5 */ /* 0x000fe4000f8e00ff */
[----:B---3--:R-:W-:Y:S02]  /*2bc0*/  UISETP.NE.AND UP2, UPT, UR10, 0x1, UPT ;  /* 0x000000010a00788c */ /* 0x008fe4000bf45270 */
[----:B------:R-:W-:Y:S01]  /*2bd0*/  UISETP.NE.AND UP0, UPT, UR18, 0x1, UPT ;  /* 0x000000011200788c */ /* 0x000fe2000bf05270 */
[----:B------:R-:W-:-:S02]  /*2be0*/  UMOV UR8, UR9 ;  /* 0x0000000900087c82 */ /* 0x000fc40008000000 */
[----:B------:R-:W-:Y:S01]  /*2bf0*/  UMOV UR4, UR5 ;  /* 0x0000000500047c82 */ /* 0x000fe20008000000 */
[----:B------:R-:W-:Y:S02]  /*2c00*/  USHF.R.U32.HI UR17, URZ, UR17, UR8 ;  /* 0x00000011ff117299 */ /* 0x000fe40008011608 */
[----:B----4-:R-:W-:Y:S02]  /*2c10*/  USHF.R.U32.HI UR4, URZ, UR7, UR4 ;  /* 0x00000007ff047299 */ /* 0x010fe40008011604 */
[----:B------:R-:W-:Y:S02]  /*2c20*/  USEL UR5, UR40, UR17, !UP2 ;  /* 0x0000001128057287 */ /* 0x000fe4000d000000 */
[----:B------:R-:W-:-:S04]  /*2c30*/  USEL UR4, UR39, UR4, !UP0 ;  /* 0x0000000427047287 */ /* 0x000fc8000c000000 */
[----:B------:R-:W-:Y:S02]  /*2c40*/  UIADD3 UR7, UPT, UPT, UR5, -UR4, URZ ;  /* 0x8000000405077290 */ /* 0x000fe4000fffe0ff */
[----:B------:R-:W-:Y:S02]  /*2c50*/  UIADD3 UR4, UPT, UPT, -UR5, UR4, URZ ;  /* 0x0000000405047290 */ /* 0x000fe4000fffe1ff */
[----:B------:R-:W-:Y:S02]  /*2c60*/  UIMAD UR39, UR7, UR18, UR39 ;  /* 0x00000012072772a4 */ /* 0x000fe4000f8e0227 */
[----:B------:R-:W-:-:S12]  /*2c70*/  UIMAD UR40, UR4, UR10, UR40 ;  /* 0x0000000a042872a4 */ /* 0x000fd8000f8e0228 */
.L_x_41:
[----:B------:R-:W-:Y:S01]  /*2c80*/  VIADD R11, R11, 0x1 ;  /* 0x000000010b0b7836 */ /* 0x000fe20000000000 */
[----:B------:R-:W-:Y:S02]  /*2c90*/  R2UR UR5, R69 ;  /* 0x00000000450572ca */ /* 0x000fe400000e0000 */
[----:B------:R-:W-:Y:S02]  /*2ca0*/  R2UR UR4, R68 ;  /* 0x00000000440472ca */ /* 0x000fe400000e0000 */
[C---:B------:R-:W-:Y:S02]  /*2cb0*/  ISETP.NE.AND P0, PT, R11.reuse, 0x2, PT ;  /* 0x000000020b00780c */ /* 0x040fe40003f05270 */
[----:B------:R-:W-:Y:S02]  /*2cc0*/  PLOP3.LUT P1, PT, PT, PT, PT, 0x80, 0x8 ;  /* 0x000000000008781c */ /* 0x000fe40003f2f070 */
[----:B------:R-:W-:Y:S02]  /*2cd0*/  SEL R3, RZ, 0x1, P0 ;  /* 0x00000001ff037807 */ /* 0x000fe40000000000 */
[----:B------:R-:W-:-:S02]  /*2ce0*/  SEL R11, R11, RZ, P0 ;  /* 0x000000ff0b0b7207 */ /* 0x000fc40000000000 */
[----:B------:R-:W-:Y:S01]  /*2cf0*/  LOP3.LUT R10, R10, R3, RZ, 0x3c, !PT ;  /* 0x000000030a0a7212 */ /* 0x000fe200078e3cff */
[----:B------:R-:W-:Y:S02]  /*2d00*/  UIADD3 UR16, UPT, UPT, UR40, UR5, URZ ;  /* 0x0000000528107290 */ /* 0x000fe4000fffe0ff */
[----:B------:R-:W-:Y:S01]  /*2d10*/  UIADD3 UR20, UPT, UPT, UR39, UR4, URZ ;  /* 0x0000000427147290 */ /* 0x000fe2000fffe0ff */
[----:B------:R-:W-:Y:S11]  /*2d20*/  BRA.U UP1, `(.L_x_42) ;  /* 0xfffffff101307547 */ /* 0x000ff6000b83ffff */
[----:B------:R-:W-:Y:S01]  /*2d30*/  UIADD3 UR13, UPT, UPT, UR13, 0x40, URZ ;  /* 0x000000400d0d7890 */ /* 0x000fe2000fffe0ff */
[----:B------:R-:W-:-:S03]  /*2d40*/  SHF.L.U32 R3, R12, 0x1f, RZ ;  /* 0x0000001f0c037819 */ /* 0x000fc600000006ff */
[----:B------:R-:W-:-:S09]  /*2d50*/  ULEA UR4, UR6, UR13, 0x3 ;  /* 0x0000000d06047291 */ /* 0x000fd2000f8e18ff */
[----:B------:R-:W2:Y:S02]  /*2d60*/  SYNCS.PHASECHK.TRANS64.TRYWAIT P0, [UR4], R3 ;  /* 0x00000003ff0075a7 */ /* 0x000ea40008001104 */
[----:B--2---:R-:W-:Y:S05]  /*2d70*/  @!P0 BRA `(.L_x_43) ;  /* 0x0000009400288947 */ /* 0x004fea0003800000 */
.L_x_194:
[----:B------:R-:W-:-:S04]  /*2d80*/  UIADD3 UR4, UPT, UPT, UR6, 0x1, URZ ;  /* 0x0000000106047890 */ /* 0x000fc8000fffe0ff */
[----:B------:R-:W-:-:S04]  /*2d90*/  UISETP.NE.AND UP0, UPT, UR4, 0x8, UPT ;  /* 0x000000080400788c */ /* 0x000fc8000bf05270 */
[----:B------:R-:W-:Y:S02]  /*2da0*/  USEL UR6, URZ, 0x1, UP0 ;  /* 0x00000001ff067887 */ /* 0x000fe40008000000 */
[----:B------:R-:W-:-:S04]  /*2db0*/  USEL UR4, UR4, URZ, UP0 ;  /* 0x000000ff04047287 */ /* 0x000fc80008000000 */
[----:B------:R-:W-:Y:S01]  /*2dc0*/  ULEA UR5, UR4, UR13, 0x3 ;  /* 0x0000000d04057291 */ /* 0x000fe2000f8e18ff */
[----:B------:R-:W-:-:S04]  /*2dd0*/  LOP3.LUT R2, R12, UR6, RZ, 0x3c, !PT ;  /* 0x000000060c027c12 */ /* 0x000fc8000f8e3cff */
[----:B-1----:R-:W-:-:S04]  /*2de0*/  SHF.L.U32 R3, R2, 0x1f, RZ ;  /* 0x0000001f02037819 */ /* 0x002fc800000006ff */
[----:B------:R-:W1:Y:S02]  /*2df0*/  SYNCS.PHASECHK.TRANS64.TRYWAIT P0, [UR5], R3 ;  /* 0x00000003ff0075a7 */ /* 0x000e640008001105 */
[----:B-1----:R-:W-:Y:S05]  /*2e00*/  @!P0 BRA `(.L_x_44) ;  /* 0x00000094001c8947 */ /* 0x002fea0003800000 */
.L_x_196:
        /* <DEDUP_REMOVED lines=9> */
.L_x_198:
        /* <DEDUP_REMOVED lines=9> */
.L_x_200:
        /* <DEDUP_REMOVED lines=9> */
.L_x_202:
        /* <DEDUP_REMOVED lines=9> */
.L_x_204:
        /* <DEDUP_REMOVED lines=9> */
.L_x_206:
[----:B------:R-:W-:-:S04]  /*30e0*/  UIADD3 UR4, UPT, UPT, UR4, 0x1, URZ ;  /* 0x0000000104047890 */ /* 0x000fc8000fffe0ff */
[----:B------:R-:W-:-:S04]  /*30f0*/  UISETP.NE.AND UP0, UPT, UR4, 0x8, UPT ;  /* 0x000000080400788c */ /* 0x000fc8000bf05270 */
[----:B------:R-:W-:Y:S02]  /*3100*/  USEL UR5, URZ, 0x1, UP0 ;  /* 0x00000001ff057887 */ /* 0x000fe40008000000 */
[----:B------:R-:W-:-:S04]  /*3110*/  USEL UR4, UR4, URZ, UP0 ;  /* 0x000000ff04047287 */ /* 0x000fc80008000000 */
[----:B------:R-:W-:Y:S01]  /*3120*/  ULEA UR4, UR4, UR13, 0x3 ;  /* 0x0000000d04047291 */ /* 0x000fe2000f8e18ff */
[----:B-1----:R-:W-:-:S04]  /*3130*/  LOP3.LUT R3, R2, UR5, RZ, 0x3c, !PT ;  /* 0x0000000502037c12 */ /* 0x002fc8000f8e3cff */
[----:B------:R-:W-:Y:S01]  /*3140*/  SHF.L.U32 R3, R3, 0x1f, RZ ;  /* 0x0000001f03037819 */ /* 0x000fe200000006ff */
[----:B------:R-:W-:-:S07]  /*3150*/  IMAD.U32 R0, RZ, RZ, UR4 ;  /* 0x00000004ff007e24 */ /* 0x000fce000f8e00ff */
.L_x_50:
[----:B-1----:R1:W2:Y:S02]  /*3160*/  SYNCS.PHASECHK.TRANS64.TRYWAIT P0, [R0+URZ], R3 ;  /* 0x00000003000075a7 */ /* 0x0022a400080011ff */
[----:B--2---:R-:W-:Y:S05]  /*3170*/  @!P0 NANOSLEEP.SYNCS 0x989680 ;  /* 0x009896800000895d */ /* 0x004fea0003900000 */
[----:B------:R-:W2:Y:S02]  /*3180*/  @!P0 SYNCS.PHASECHK.TRANS64 P0, [R0+URZ], R3 ;  /* 0x00000003000085a7 */ /* 0x000ea400080010ff */
[----:B--2---:R-:W-:Y:S05]  /*3190*/  @P0 EXIT ;  /* 0x000000000000094d */ /* 0x004fea0003800000 */
[----:B------:R-:W-:Y:S05]  /*31a0*/  BRA `(.L_x_50) ;  /* 0xfffffffc00ec7947 */ /* 0x000fea000383ffff */
.L_x_22:
[----:B------:R-:W1:Y:S02]  /*31b0*/  S2UR UR4, SR_CgaCtaId ;  /* 0x00000000000479c3 */ /* 0x000e640000008800 */
[----:B-1----:R-:W-:-:S04]  /*31c0*/  UISETP.NE.AND UP0, UPT, UR4, URZ, UPT ;  /* 0x000000ff0400728c */ /* 0x002fc8000bf05270 */
[----:B------:R-:W-:-:S09]  /*31d0*/  UISETP.NE.OR UP0, UPT, UR21, 0x1, UP0 ;  /* 0x000000011500788c */ /* 0x000fd20008705670 */
[----:B------:R-:W-:Y:S05]  /*31e0*/  BRA.U UP0, `(.L_x_51) ;  /* 0x00000005004c7547 */ /* 0x000fea000b800000 */
[----:B------:R-:W1:Y:S01]  /*31f0*/  S2UR UR5, SR_CgaCtaId ;  /* 0x00000000000579c3 */ /* 0x000e620000008800 */
[----:B------:R-:W-:Y:S01]  /*3200*/  UMOV UR4, 0x400 ;  /* 0x0000040000047882 */ /* 0x000fe20000000000 */
[----:B------:R-:W-:Y:S01]  /*3210*/  ISETP.GE.U32.AND P2, PT, R0, 0x10, PT ;  /* 0x000000100000780c */ /* 0x000fe20003f46070 */
[----:B------:R-:W-:Y:S01]  /*3220*/  IMAD.MOV.U32 R12, RZ, RZ, 0x1 ;  /* 0x00000001ff0c7424 */ /* 0x000fe200078e00ff */
[----:B------:R-:W-:Y:S02]  /*3230*/  CS2R R10, SRZ ;  /* 0x00000000000a7805 */ /* 0x000fe4000001ff00 */
[----:B------:R-:W-:Y:S01]  /*3240*/  CS2R R8, SRZ ;  /* 0x0000000000087805 */ /* 0x000fe2000001ff00 */
[----:B-1----:R-:W-:-:S03]  /*3250*/  ULEA UR6, UR5, UR4, 0x18 ;  /* 0x0000000405067291 */ /* 0x002fc6000f8ec0ff */
[----:B------:R-:W-:-:S09]  /*3260*/  UMOV UR5, URZ ;  /* 0x000000ff00057c82 */ /* 0x000fd20008000000 */
.L_x_55:
[----:B------:R-:W-:Y:S02]  /*3270*/  LEA R2, R8, UR6, 0x3 ;  /* 0x0000000608027c11 */ /* 0x000fe4000f8e18ff */
[----:B------:R-:W-:-:S03]  /*3280*/  SHF.L.U32 R5, R9, 0x1f, RZ ;  /* 0x0000001f09057819 */ /* 0x000fc600000006ff */
[----:B------:R-:W-:Y:S01]  /*3290*/  VIADD R4, R2, 0x140 ;  /* 0x0000014002047836 */ /* 0x000fe20000000000 */
[----:B------:R-:W1:Y:S02]  /*32a0*/  SYNCS.PHASECHK.TRANS64.TRYWAIT P0, [R2+URZ+0x130], R5 ;  /* 0x00013005020075a7 */ /* 0x000e6400080011ff */
[----:B-1----:R-:W-:Y:S05]  /*32b0*/  @!P0 BRA `(.L_x_52) ;  /* 0x0000009000808947 */ /* 0x002fea0003800000 */
.L_x_207:
[----:B------:R-:W-:Y:S01]  /*32c0*/  ULEA UR4, UR5, UR6, 0x3 ;  /* 0x0000000605047291 */ /* 0x000fe2000f8e18ff */
[----:B------:R-:W-:Y:S02]  /*32d0*/  PRMT R4, RZ, 0x654, R4 ;  /* 0x00000654ff047816 */ /* 0x000fe40000000004 */
[----:B-1----:R-:W-:Y:S01]  /*32e0*/  SHF.L.U32 R5, R12, 0x1f, RZ ;  /* 0x0000001f0c057819 */ /* 0x002fe200000006ff */
[----:B------:R-:W-:Y:S01]  /*32f0*/  UIADD3 UR7, UPT, UPT, UR4, 0xd0, URZ ;  /* 0x000000d004077890 */ /* 0x000fe2000fffe0ff */
[----:B------:R1:W-:Y:S05]  /*3300*/  SYNCS.ARRIVE.TRANS64.RED.A1T0 RZ, [R4+URZ], RZ ;  /* 0x000000ff04ff79a7 */ /* 0x0003ea00081004ff */
[----:B------:R-:W-:Y:S01]  /*3310*/  IMAD.U32 R7, RZ, RZ, UR7 ;  /* 0x00000007ff077e24 */ /* 0x000fe2000f8e00ff */
[----:B------:R-:W2:Y:S04]  /*3320*/  SYNCS.PHASECHK.TRANS64.TRYWAIT P0, [UR4+0xe0], R5 ;  /* 0x0000e005ff0075a7 */ /* 0x000ea80008001104 */
[----:B------:R-:W-:Y:S01]  /*3330*/  PRMT R6, R0, 0x654, R7 ;  /* 0x0000065400067816 */ /* 0x000fe20000000007 */
[----:B-1----:R-:W-:Y:S01]  /*3340*/  @!P2 IMAD.MOV.U32 R4, RZ, RZ, 0x10 ;  /* 0x00000010ff04a424 */ /* 0x002fe200078e00ff */
[----:B--2---:R-:W-:Y:S06]  /*3350*/  @!P0 BRA `(.L_x_53) ;  /* 0x00000090006c8947 */ /* 0x004fec0003800000 */
.L_x_209:
[----:B------:R-:W-:Y:S01]  /*3360*/  ULEA UR8, UR5, UR6, 0x4 ;  /* 0x0000000605087291 */ /* 0x000fe2000f8e20ff */
[----:B------:R-:W-:Y:S01]  /*3370*/  SEL R3, R6, R3, !P2 ;  /* 0x0000000306037207 */ /* 0x000fe20005000000 */
[----:B------:R-:W-:Y:S01]  /*3380*/  UIADD3 UR9, UPT, UPT, UR4, 0xd0, URZ ;  /* 0x000000d004097890 */ /* 0x000fe2000fffe0ff */
[----:B-1----:R-:W-:Y:S01]  /*3390*/  LEA R2, R11, UR6, 0x3 ;  /* 0x000000060b027c11 */ /* 0x002fe2000f8e18ff */
[----:B------:R-:W-:Y:S01]  /*33a0*/  UIADD3 UR8, UPT, UPT, UR8, 0x160, URZ ;  /* 0x0000016008087890 */ /* 0x000fe2000fffe0ff */
[----:B------:R-:W-:Y:S01]  /*33b0*/  SHF.L.U32 R5, R10, 0x1f, RZ ;  /* 0x0000001f0a057819 */ /* 0x000fe200000006ff */
[----:B------:R1:W-:Y:S01]  /*33c0*/  @!P2 SYNCS.ARRIVE.TRANS64.RED RZ, [R3+URZ], R4 ;  /* 0x0000000403ffa9a7 */ /* 0x0003e200080004ff */
[----:B------:R-:W-:Y:S01]  /*33d0*/  UIADD3 UR4, UPT, UPT, UR5, 0x1, URZ ;  /* 0x0000000105047890 */ /* 0x000fe2000fffe0ff */
[----:B------:R-:W-:-:S03]  /*33e0*/  VIADD R8, R8, 0x1 ;  /* 0x0000000108087836 */ /* 0x000fc60000000000 */
[----:B------:R-:W-:Y:S02]  /*33f0*/  UISETP.NE.AND UP0, UPT, UR4, 0x2, UPT ;  /* 0x000000020400788c */ /* 0x000fe4000bf05270 */
[----:B------:R-:W-:Y:S06]  /*3400*/  UGETNEXTWORKID.BROADCAST [UR8], [UR9] ;  /* 0x00000000080073ca */ /* 0x000fec0008000100 */
[----:B------:R-:W-:Y:S01]  /*3410*/  USEL UR7, URZ, 0x1, UP0 ;  /* 0x00000001ff077887 */ /* 0x000fe20008000000 */
[----:B------:R-:W-:Y:S01]  /*3420*/  ISETP.NE.AND P0, PT, R8, 0x2, PT ;  /* 0x000000020800780c */ /* 0x000fe20003f05270 */
[----:B------:R-:W-:Y:S01]  /*3430*/  USEL UR5, UR4, URZ, UP0 ;  /* 0x000000ff04057287 */ /* 0x000fe20008000000 */
[----:B------:R-:W2:Y:S03]  /*3440*/  SYNCS.PHASECHK.TRANS64.TRYWAIT P1, [R2+URZ+0xd0], R5 ;  /* 0x0000d005020075a7 */ /* 0x000ea600080211ff */
[----:B------:R-:W-:Y:S01]  /*3450*/  LOP3.LUT R12, R12, UR7, RZ, 0x3c, !PT ;  /* 0x000000070c0c7c12 */ /* 0x000fe2000f8e3cff */
[----:B-12---:R-:W-:Y:S07]  /*3460*/  @!P1 BRA `(.L_x_54) ;  /* 0x0000009000409947 */ /* 0x006fee0003800000 */
.L_x_210:
[C---:B------:R-:W-:Y:S01]  /*3470*/  LEA R4, R11.reuse, UR6, 0x4 ;  /* 0x000000060b047c11 */ /* 0x040fe2000f8e20ff */
[----:B-1----:R-:W-:Y:S01]  /*3480*/  VIADD R2, R2, 0xe0 ;  /* 0x000000e002027836 */ /* 0x002fe20000000000 */
[----:B------:R-:W-:Y:S01]  /*3490*/  SEL R8, R8, RZ, P0 ;  /* 0x000000ff08087207 */ /* 0x000fe20000000000 */
[----:B------:R-:W-:-:S03]  /*34a0*/  VIADD R11, R11, 0x1 ;  /* 0x000000010b0b7836 */ /* 0x000fc60000000000 */
[----:B------:R-:W1:Y:S01]  /*34b0*/  LDS.128 R4, [R4+0x160] ;  /* 0x0001600004047984 */ /* 0x000e620000000c00 */
[----:B------:R-:W-:Y:S02]  /*34c0*/  PRMT R2, RZ, 0x654, R2 ;  /* 0x00000654ff027816 */ /* 0x000fe40000000002 */
[C---:B------:R-:W-:Y:S01]  /*34d0*/  ISETP.NE.AND P1, PT, R11.reuse, 0x2, PT ;  /* 0x000000020b00780c */ /* 0x040fe20003f25270 */
[----:B------:R-:W-:Y:S01]  /*34e0*/  @!PT LDS RZ, [RZ] ;  /* 0x00000000fffff984 */ /* 0x000fe20000000800 */
[----:B------:R-:W-:Y:S01]  /*34f0*/  @!PT LDS RZ, [RZ] ;  /* 0x00000000fffff984 */ /* 0x000fe20000000800 */
[----:B------:R-:W-:Y:S01]  /*3500*/  @!PT LDS RZ, [RZ] ;  /* 0x00000000fffff984 */ /* 0x000fe20000000800 */
[----:B------:R-:W-:Y:S01]  /*3510*/  @!PT LDS RZ, [RZ] ;  /* 0x00000000fffff984 */ /* 0x000fe20000000800 */
[----:B------:R2:W-:Y:S06]  /*3520*/  MEMBAR.ALL.CTA ;  /* 0x0000000000007992 */ /* 0x0005ec0000008000 */
[----:B--2---:R-:W2:Y:S01]  /*3530*/  FENCE.VIEW.ASYNC.S ;  /* 0x00000000000073c6 */ /* 0x004ea20000000000 */
[----:B------:R-:W-:Y:S01]  /*3540*/  SEL R11, R11, RZ, P1 ;  /* 0x000000ff0b0b7207 */ /* 0x000fe20000800000 */
[----:B--2---:R2:W-:Y:S01]  /*3550*/  SYNCS.ARRIVE.TRANS64.RED.A1T0 RZ, [R2+URZ], RZ ;  /* 0x000000ff02ff79a7 */ /* 0x0045e200081004ff */
[----:B-1----:R-:W-:-:S02]  /*3560*/  LOP3.LUT P3, RZ, R6, 0x1, RZ, 0xc0, !PT ;  /* 0x0000000106ff7812 */ /* 0x002fc4000786c0ff */
[----:B------:R-:W-:-:S04]  /*3570*/  SEL R5, RZ, 0x1, P1 ;  /* 0x00000001ff057807 */ /* 0x000fc80000800000 */
[----:B------:R-:W-:Y:S02]  /*3580*/  LOP3.LUT R10, R10, R5, RZ, 0x3c, !PT ;  /* 0x000000050a0a7212 */ /* 0x000fe400078e3cff */
[----:B--2---:R-:W-:-:S04]  /*3590*/  SEL R2, RZ, 0x1, P0 ;  /* 0x00000001ff027807 */ /* 0x004fc80000000000 */
[----:B------:R-:W-:Y:S01]  /*35a0*/  LOP3.LUT R9, R9, R2, RZ, 0x3c, !PT ;  /* 0x0000000209097212 */ /* 0x000fe200078e3cff */
[----:B------:R-:W-:Y:S06]  /*35b0*/  @P3 BRA `(.L_x_55) ;  /* 0xfffffffc002c3947 */ /* 0x000fec000383ffff */
[----:B------:R-:W-:Y:S01]  /*35c0*/  ULEA UR4, UR5, UR6, 0x3 ;  /* 0x0000000605047291 */ /* 0x000fe2000f8e18ff */
[----:B------:R-:W-:-:S08]  /*35d0*/  SHF.L.U32 R3, R12, 0x1f, RZ ;  /* 0x0000001f0c037819 */ /* 0x000fd000000006ff */
[----:B------:R-:W1:Y:S02]  /*35e0*/  SYNCS.PHASECHK.TRANS64 P0, [UR4+0xe0], R3 ;  /* 0x0000e003ff0075a7 */ /* 0x000e640008001004 */
[----:B-1----:R-:W-:Y:S05]  /*35f0*/  @P0 BRA `(.L_x_56) ;  /* 0x0000000000080947 */ /* 0x002fea0003800000 */
[----:B------:R-:W1:Y:S02]  /*3600*/  SYNCS.PHASECHK.TRANS64.TRYWAIT P0, [UR4+0xe0], R3 ;  /* 0x0000e003ff0075a7 */ /* 0x000e640008001104 */
[----:B-1----:R-:W-:Y:S05]  /*3610*/  @!P0 BRA `(.L_x_57) ;  /* 0x0000008c00e88947 */ /* 0x002fea0003800000 */
.L_x_56:
[----:B------:R-:W-:-:S04]  /*3620*/  UIADD3 UR7, UPT, UPT, UR5, 0x1, URZ ;  /* 0x0000000105077890 */ /* 0x000fc8000fffe0ff */
[----:B------:R-:W-:-:S04]  /*3630*/  UISETP.NE.AND UP0, UPT, UR7, 0x2, UPT ;  /* 0x000000020700788c */ /* 0x000fc8000bf05270 */
[----:B------:R-:W-:Y:S02]  /*3640*/  USEL UR8, URZ, 0x1, UP0 ;  /* 0x00000001ff087887 */ /* 0x000fe40008000000 */
[----:B------:R-:W-:-:S04]  /*3650*/  USEL UR7, UR7, URZ, UP0 ;  /* 0x000000ff07077287 */ /* 0x000fc80008000000 */
[----:B------:R-:W-:Y:S01]  /*3660*/  ULEA UR7, UR7, UR6, 0x3 ;  /* 0x0000000607077291 */ /* 0x000fe2000f8e18ff */
[----:B-1----:R-:W-:-:S04]  /*3670*/  LOP3.LUT R3, R12, UR8, RZ, 0x3c, !PT ;  /* 0x000000080c037c12 */ /* 0x002fc8000f8e3cff */
[----:B------:R-:W-:-:S04]  /*3680*/  SHF.L.U32 R0, R3, 0x1f, RZ ;  /* 0x0000001f03007819 */ /* 0x000fc800000006ff */
[----:B------:R-:W1:Y:S02]  /*3690*/  SYNCS.PHASECHK.TRANS64 P0, [UR7+0xe0], R0 ;  /* 0x0000e000ff0075a7 */ /* 0x000e640008001007 */
[----:B-1----:R-:W-:Y:S05]  /*36a0*/  @P0 EXIT ;  /* 0x000000000000094d */ /* 0x002fea0003800000 */
[----:B------:R-:W-:Y:S02]  /*36b0*/  SHF.L.U32 R3, R3, 0x1f, RZ ;  /* 0x0000001f03037819 */ /* 0x000fe400000006ff */
[----:B------:R-:W-:-:S07]  /*36c0*/  MOV R0, UR7 ;  /* 0x0000000700007c02 */ /* 0x000fce0008000f00 */
.L_x_58:
[----:B-1----:R1:W2:Y:S02]  /*36d0*/  SYNCS.PHASECHK.TRANS64.TRYWAIT P0, [R0+URZ+0xe0], R3 ;  /* 0x0000e003000075a7 */ /* 0x0022a400080011ff */
[----:B--2---:R-:W-:Y:S05]  /*36e0*/  @!P0 NANOSLEEP.SYNCS 0x989680 ;  /* 0x009896800000895d */ /* 0x004fea0003900000 */
[----:B------:R-:W2:Y:S02]  /*36f0*/  @!P0 SYNCS.PHASECHK.TRANS64 P0, [R0+URZ+0xe0], R3 ;  /* 0x0000e003000085a7 */ /* 0x000ea400080010ff */
[----:B--2---:R-:W-:Y:S05]  /*3700*/  @P0 EXIT ;  /* 0x000000000000094d */ /* 0x004fea0003800000 */
[----:B------:R-:W-:Y:S05]  /*3710*/  BRA `(.L_x_58) ;  /* 0xfffffffc00ec7947 */ /* 0x000fea000383ffff */
.L_x_51:
[----:B------:R-:W-:Y:S05]  /*3720*/  BRA.U UP4, `(.L_x_59) ;  /* 0x0000001104dc7547 */ /* 0x000fea000b800000 */
[----:B------:R-:W1:Y:S01]  /*3730*/  S2UR UR7, SR_CgaCtaId ;  /* 0x00000000000779c3 */ /* 0x000e620000008800 */
[----:B------:R-:W-:Y:S01]  /*3740*/  UMOV UR4, 0x40 ;  /* 0x0000004000047882 */ /* 0x000fe20000000000 */
[----:B------:R-:W-:Y:S01]  /*3750*/  NOP ;  /* 0x0000000000007918 */ /* 0x000fe20000000000 */
[----:B------:R-:W-:Y:S01]  /*3760*/  UMOV UR6, 0x400 ;  /* 0x0000040000067882 */ /* 0x000fe20000000000 */
[----:B-1----:R-:W-:Y:S02]  /*3770*/  ULEA UR5, UR7, UR4, 0x18 ;  /* 0x0000000407057291 */ /* 0x002fe4000f8ec0ff */
[----:B------:R-:W-:-:S07]  /*3780*/  ULEA UR6, UR7, UR6, 0x18 ;  /* 0x0000000607067291 */ /* 0x000fce000f8ec0ff */
[----:B------:R-:W1:Y:S02]  /*3790*/  LDS.U8 R0, [UR5+0x1c] ;  /* 0x00001c05ff007984 */ /* 0x000e640008000000 */
[----:B-1----:R-:W-:-:S13]  /*37a0*/  ISETP.NE.AND P0, PT, R0, RZ, PT ;  /* 0x000000ff0000720c */ /* 0x002fda0003f05270 */
[----:B------:R-:W-:Y:S05]  /*37b0*/  @P0 BRA `(.L_x_60) ;  /* 0x0000000400080947 */ /* 0x000fea0003800000 */
[----:B------:R-:W-:Y:S02]  /*37c0*/  UISETP.NE.U32.AND UP1, UPT, UR47, 0x1, UPT ;  /* 0x000000012f00788c */ /* 0x000fe4000bf25070 */
[----:B------:R-:W-:-:S07]  /*37d0*/  UIADD3 UR7, UPT, UPT, UR5, 0x8, URZ ;  /* 0x0000000805077890 */ /* 0x000fce000fffe0ff */
[----:B------:R-:W-:Y:S05]  /*37e0*/  BRA.U !UP1, `(.L_x_61) ;  /* 0x00000001099c7547 */ /* 0x000fea000b800000 */
[----:B------:R-:W-:Y:S01]  /*37f0*/  ELECT P0, URZ, PT ;  /* 0x0000000000ff782f */ /* 0x000fe20003800000 */
[----:B------:R-:W-:-:S12]  /*3800*/  BSSY B0, `(.L_x_61) ;  /* 0x0000025000007945 */ /* 0x000fd80003800000 */
[----:B------:R-:W-:Y:S05]  /*3810*/  @!P0 BRA `(.L_x_62) ;  /* 0x00000000008c8947 */ /* 0x000fea0003800000 */
[----:B------:R-:W-:-:S05]  /*3820*/  UMOV UR4, 0x10 ;  /* 0x0000001000047882 */ /* 0x000fca0000000000 */
[----:B------:R-:W-:Y:S04]  /*3830*/  DEPBAR.LE SB1, 0x36 ;  /* 0x00009d800000791a */ /* 0x000fe80000000000 */
[----:B------:R-:W1:Y:S02]  /*3840*/  UTCATOMSWS.2CTA.FIND_AND_SET.ALIGN UP0, UR4, UR4 ;  /* 0x00000004000475e3 */ /* 0x000e640008200800 */
[----:B-1----:R-:W-:Y:S01]  /*3850*/  MOV R11, UR4 ;  /* 0x00000004000b7c02 */ /* 0x002fe20008000f00 */
[----:B------:R-:W-:Y:S06]  /*3860*/  BRA.U UP0, `(.L_x_63) ;  /* 0x0000000100187547 */ /* 0x000fec000b800000 */
.L_x_64:
[----:B------:R-:W-:Y:S05]  /*3870*/  NANOSLEEP 0x64 ;  /* 0x000000640000795d */ /* 0x000fea0003800000 */
[----:B------:R-:W-:-:S05]  /*3880*/  UMOV UR4, 0x10 ;  /* 0x0000001000047882 */ /* 0x000fca0000000000 */
[----:B------:R-:W-:Y:S04]  /*3890*/  DEPBAR.LE SB1, 0x36 ;  /* 0x00009d800000791a */ /* 0x000fe80000000000 */
[----:B------:R-:W1:Y:S02]  /*38a0*/  UTCATOMSWS.2CTA.FIND_AND_SET.ALIGN UP0, UR4, UR4 ;  /* 0x00000004000475e3 */ /* 0x000e640008200800 */
[----:B-1----:R-:W-:Y:S01]  /*38b0*/  MOV R11, UR4 ;  /* 0x00000004000b7c02 */ /* 0x002fe20008000f00 */
[----:B------:R-:W-:Y:S05]  /*38c0*/  BRA.U !UP0, `(.L_x_64) ;  /* 0xfffffffd08e87547 */ /* 0x000fea000b83ffff */
.L_x_63:
[----:B------:R-:W1:Y:S01]  /*38d0*/  LDS R7, [UR5+0x10] ;  /* 0x00001005ff077984 */ /* 0x000e620008000800 */
[----:B------:R-:W-:Y:S01]  /*38e0*/  IMAD.U32 R5, RZ, RZ, UR6 ;  /* 0x00000006ff057e24 */ /* 0x000fe2000f8e00ff */
[----:B------:R-:W-:-:S03]  /*38f0*/  MOV R4, UR46 ;  /* 0x0000002e00047c02 */ /* 0x000fc60008000f00 */
[----:B------:R-:W-:Y:S01]  /*3900*/  VIADD R5, R5, 0x180 ;  /* 0x0000018005057836 */ /* 0x000fe20000000000 */
[----:B-1----:R-:W-:-:S04]  /*3910*/  SHF.L.U32 R7, R7, 0x1f, RZ ;  /* 0x0000001f07077819 */ /* 0x002fc800000006ff */
[----:B------:R-:W1:Y:S02]  /*3920*/  SYNCS.PHASECHK.TRANS64.TRYWAIT P0, [UR5+0x8], R7 ;  /* 0x00000807ff0075a7 */ /* 0x000e640008001105 */
[----:B-1----:R-:W-:Y:S05]  /*3930*/  @P0 BRA `(.L_x_65) ;  /* 0x0000000000080947 */ /* 0x002fea0003800000 */
[----:B------:R-:W1:Y:S02]  /*3940*/  SYNCS.PHASECHK.TRANS64.TRYWAIT P0, [UR5+0x8], R7 ;  /* 0x00000807ff0075a7 */ /* 0x000e640008001105 */
[----:B-1----:R-:W-:Y:S05]  /*3950*/  @!P0 BRA `(.L_x_66) ;  /* 0x0000008c00308947 */ /* 0x002fea0003800000 */
.L_x_65:
[----:B-1----:R-:W-:Y:S01]  /*3960*/  HFMA2 R0, -RZ, RZ, 0, 5.9604644775390625e-08 ;  /* 0x00000001ff007431 */ /* 0x002fe200000001ff */
[----:B------:R-:W-:Y:S01]  /*3970*/  UPRMT UR4, UR46, 0x654, UR7 ;  /* 0x000006542e047896 */ /* 0x000fe20008000007 */
[----:B------:R-:W-:Y:S01]  /*3980*/  IMAD.MOV.U32 R8, RZ, RZ, 0xffff ;  /* 0x0000ffffff087424 */ /* 0x000fe200078e00ff */
[----:B------:R-:W-:Y:S01]  /*3990*/  PRMT R4, R4, 0x654, R5 ;  /* 0x0000065404047816 */ /* 0x000fe20000000005 */
[----:B------:R-:W-:Y:S02]  /*39a0*/  IMAD.MOV.U32 R6, RZ, RZ, 0x4 ;  /* 0x00000004ff067424 */ /* 0x000fe400078e00ff */
[----:B------:R-:W-:Y:S01]  /*39b0*/  IMAD.SHL.U32 R9, R11, 0x20, RZ ;  /* 0x000000200b097824 */ /* 0x000fe200078e00ff */
[----:B------:R-:W-:Y:S02]  /*39c0*/  MOV R5, UR4 ;  /* 0x0000000400057c02 */ /* 0x000fe40008000f00 */
[-C--:B------:R-:W-:Y:S01]  /*39d0*/  SHF.L.U32 R8, R8, R11.reuse, RZ ;  /* 0x0000000b08087219 */ /* 0x080fe200000006ff */
[----:B------:R1:W-:Y:S01]  /*39e0*/  SYNCS.ARRIVE.TRANS64.RED RZ, [UR4], R6 ;  /* 0x00000006ffff79a7 */ /* 0x0003e20008000404 */
[----:B------:R-:W-:Y:S01]  /*39f0*/  SHF.L.U32 R7, R0, R11, RZ ;  /* 0x0000000b00077219 */ /* 0x000fe200000006ff */
[----:B------:R1:W-:Y:S04]  /*3a00*/  STS [UR6+0x180], R9 ;  /* 0x00018009ff007988 */ /* 0x0003e80008000806 */
[----:B------:R1:W-:Y:S04]  /*3a10*/  STAS [R4.64], R11 ;  /* 0x0000000b04007dbd */ /* 0x0003e8000c0008ff */
[----:B------:R1:W-:Y:S04]  /*3a20*/  ATOMS.OR RZ, [UR5+0x14], R8 ;  /* 0x00001408ffff798c */ /* 0x0003e8000b000005 */
[----:B------:R1:W-:Y:S04]  /*3a30*/  ATOMS.OR RZ, [UR5+0x18], R7 ;  /* 0x00001807ffff798c */ /* 0x0003e8000b000005 */
[----:B------:R1:W-:Y:S02]  /*3a40*/  ATOMS.XOR RZ, [UR5+0x10], R0 ;  /* 0x00001000ffff798c */ /* 0x0003e4000b800005 */
.L_x_62:
[----:B------:R-:W-:Y:S05]  /*3a50*/  BSYNC B0 ;  /* 0x0000000000007941 */ /* 0x000fea0003800000 */
.L_x_61:
[----:B------:R-:W-:Y:S05]  /*3a60*/  BRA.U UP1, `(.L_x_67) ;  /* 0x00000001016c7547 */ /* 0x000fea000b800000 */
[----:B------:R-:W-:-:S03]  /*3a70*/  UMOV UR4, 0xffffffff ;  /* 0xffffffff00047882 */ /* 0x000fc60000000000 */
[----:B------:R-:W-:Y:S05]  /*3a80*/  BRA.DIV UR4, `(.L_x_68) ;  /* 0x0000008a04fc7947 */ /* 0x000fea000b800000 */
[----:B------:R-:W-:-:S13]  /*3a90*/  ELECT P0, URZ, PT ;  /* 0x0000000000ff782f */ /* 0x000fda0003800000 */
.L_x_214:
[----:B------:R-:W-:Y:S05]  /*3aa0*/  @!P0 BRA `(.L_x_67) ;  /* 0x00000000005c8947 */ /* 0x000fea0003800000 */
[----:B-1----:R-:W1:Y:S02]  /*3ab0*/  LDS R5, [UR5+0x10] ;  /* 0x00001005ff057984 */ /* 0x002e640008000800 */
[----:B-1----:R-:W-:-:S04]  /*3ac0*/  SHF.L.U32 R5, R5, 0x1f, RZ ;  /* 0x0000001f05057819 */ /* 0x002fc800000006ff */
[----:B------:R-:W1:Y:S02]  /*3ad0*/  SYNCS.PHASECHK.TRANS64.TRYWAIT P0, [UR5+0x8], R5 ;  /* 0x00000805ff0075a7 */ /* 0x000e640008001105 */
[----:B-1----:R-:W-:Y:S05]  /*3ae0*/  @P0 BRA `(.L_x_69) ;  /* 0x0000000000080947 */ /* 0x002fea0003800000 */
[----:B------:R-:W1:Y:S02]  /*3af0*/  SYNCS.PHASECHK.TRANS64.TRYWAIT P0, [UR5+0x8], R5 ;  /* 0x00000805ff0075a7 */ /* 0x000e640008001105 */
[----:B-1----:R-:W-:Y:S05]  /*3b00*/  @!P0 BRA `(.L_x_70) ;  /* 0x0000008c00008947 */ /* 0x002fea0003800000 */
.L_x_69:
[----:B------:R-:W2:Y:S01]  /*3b10*/  LDS R7, [UR6+0x180] ;  /* 0x00018006ff077984 */ /* 0x000ea20008000800 */
[----:B-1----:R-:W-:Y:S02]  /*3b20*/  HFMA2 R0, -RZ, RZ, 0, 5.9604644775390625e-08 ;  /* 0x00000001ff007431 */ /* 0x002fe400000001ff */
[----:B------:R-:W-:Y:S01]  /*3b30*/  IMAD.MOV.U32 R4, RZ, RZ, 0xffff ;  /* 0x0000ffffff047424 */ /* 0x000fe200078e00ff */
[----:B------:R-:W-:Y:S01]  /*3b40*/  UPRMT UR4, UR46, 0x654, UR7 ;  /* 0x000006542e047896 */ /* 0x000fe20008000007 */
[----:B--2---:R-:W-:-:S03]  /*3b50*/  IMAD.SHL.U32 R5, R7, 0x20, RZ ;  /* 0x0000002007057824 */ /* 0x004fc600078e00ff */
[-C--:B------:R-:W-:Y:S02]  /*3b60*/  SHF.L.U32 R4, R4, R7.reuse, RZ ;  /* 0x0000000704047219 */ /* 0x080fe400000006ff */
[----:B------:R-:W-:Y:S01]  /*3b70*/  SHF.L.U32 R7, R0, R7, RZ ;  /* 0x0000000700077219 */ /* 0x000fe200000006ff */
[----:B------:R2:W-:Y:S04]  /*3b80*/  STS [UR6+0x180], R5 ;  /* 0x00018005ff007988 */ /* 0x0005e80008000806 */
[----:B------:R2:W-:Y:S04]  /*3b90*/  ATOMS.OR RZ, [UR5+0x14], R4 ;  /* 0x00001404ffff798c */ /* 0x0005e8000b000005 */
[----:B------:R2:W-:Y:S01]  /*3ba0*/  ATOMS.OR RZ, [UR5+0x18], R7 ;  /* 0x00001807ffff798c */ /* 0x0005e2000b000005 */
[----:B------:R-:W-:Y:S03]  /*3bb0*/  SYNCS.ARRIVE.TRANS64.RED.A1T0 RZ, [UR4], RZ ;  /* 0x000000ffffff79a7 */ /* 0x000fe60008100404 */
[----:B------:R2:W-:Y:S01]  /*3bc0*/  ATOMS.XOR RZ, [UR5+0x10], R0 ;  /* 0x00001000ffff798c */ /* 0x0005e2000b800005 */
[----:B------:R-:W-:Y:S05]  /*3bd0*/  BRA `(.L_x_67) ;  /* 0x0000000000107947 */ /* 0x000fea0003800000 */
.L_x_60:
[----:B------:R-:W-:Y:S02]  /*3be0*/  MOV R0, 0xffffffff ;  /* 0xffffffff00007802 */ /* 0x000fe40000000f00 */
[----:B------:R-:W-:-:S03]  /*3bf0*/  MOV R4, 0x3c20 ;  /* 0x00003c2000047802 */ /* 0x000fc60000000f00 */
[----:B------:R1:W-:Y:S04]  /*3c00*/  STS [UR6+0x180], R0 ;  /* 0x00018000ff007988 */ /* 0x0003e80008000806 */
[----:B-1---5:R-:W-:Y:S05]  /*3c10*/  CALL.REL.NOINC `($__internal_1_$__cuda_sm10x_tcgen05_guardrail_trap_phase_invalid_during_alloc) ;  /* 0x0000009400847944 */ /* 0x022fea0003c00000 */
.L_x_67:
[----:B------:R-:W-:Y:S05]  /*3c20*/  WARPSYNC.ALL ;  /* 0x0000000000007948 */ /* 0x000fea0003800000 */
[----:B------:R-:W3:Y:S01]  /*3c30*/  S2UR UR4, SR_CgaCtaId ;  /* 0x00000000000479c3 */ /* 0x000ee20000008800 */
[----:B------:R-:W-:Y:S01]  /*3c40*/  UMOV UR26, 0x400 ;  /* 0x00000400001a7882 */ /* 0x000fe20000000000 */
[----:B------:R-:W-:-:S06]  /*3c50*/  NOP ;  /* 0x0000000000007918 */ /* 0x000fcc0000000000 */
[----:B------:R-:W-:Y:S06]  /*3c60*/  BAR.ARV 0x6, 0xa0 ;  /* 0x0182800000007b1d */ /* 0x000fec0000002000 */
[----:B------:R-:W4:Y:S01]  /*3c70*/  LDCU UR6, c[0x0][0x38c] ;  /* 0x00007180ff0677ac */ /* 0x000f220008000800 */
[----:B------:R-:W-:Y:S01]  /*3c80*/  LOP3.LUT R3, R3, 0xffff, RZ, 0xc0, !PT ;  /* 0x0000ffff03037812 */ /* 0x000fe200078ec0ff */
[----:B-1----:R-:W-:Y:S01]  /*3c90*/  IMAD.MOV.U32 R9, RZ, RZ, 0x1 ;  /* 0x00000001ff097424 */ /* 0x002fe200078e00ff */
[----:B------:R-:W-:Y:S01]  /*3ca0*/  LOP3.LUT R2, R2, 0xffff, RZ, 0xc0, !PT ;  /* 0x0000ffff02027812 */ /* 0x000fe200078ec0ff */
[----:B------:R-:W-:Y:S01]  /*3cb0*/  IMAD.MOV.U32 R8, RZ, RZ, RZ ;  /* 0x000000ffff087224 */ /* 0x000fe200078e00ff */
[----:B------:R-:W-:Y:S01]  /*3cc0*/  R2UR UR28, R3 ;  /* 0x00000000031c72ca */ /* 0x000fe200000e0000 */
[----:B------:R-:W-:Y:S01]  /*3cd0*/  UMOV UR32, URZ ;  /* 0x000000ff00207c82 */ /* 0x000fe20008000000 */
[----:B------:R-:W-:-:S02]  /*3ce0*/  R2UR UR42, R2 ;  /* 0x00000000022a72ca */ /* 0x000fc400000e0000 */
[----:B------:R-:W-:Y:S01]  /*3cf0*/  CS2R R2, SRZ ;  /* 0x0000000000027805 */ /* 0x000fe2000001ff00 */
[----:B------:R-:W-:Y:S01]  /*3d00*/  UMOV UR23, URZ ;  /* 0x000000ff00177c82 */ /* 0x000fe20008000000 */
[----:B---3--:R-:W-:Y:S01]  /*3d10*/  ULEA UR26, UR4, UR26, 0x18 ;  /* 0x0000001a041a7291 */ /* 0x008fe2000f8ec0ff */
[----:B------:R-:W-:Y:S01]  /*3d20*/  UMOV UR22, URZ ;  /* 0x000000ff00167c82 */ /* 0x000fe20008000000 */
[----:B------:R-:W-:Y:S02]  /*3d30*/  UISETP.NE.AND UP3, UPT, UR47, URZ, UPT ;  /* 0x000000ff2f00728c */ /* 0x000fe4000bf65270 */
[----:B------:R-:W-:Y:S02]  /*3d40*/  UIADD3 UR5, UPT, UPT, UR26, 0x8400, URZ ;  /* 0x000084001a057890 */ /* 0x000fe4000fffe0ff */
[----:B------:R-:W-:-:S03]  /*3d50*/  UIADD3 UR4, UPT, UPT, UR26, 0x28400, URZ ;  /* 0x000284001a047890 */ /* 0x000fc6000fffe0ff */
[----:B--2---:R-:W1:Y:S01]  /*3d60*/  LDS R0, [UR26+0x180] ;  /* 0x0001801aff007984 */ /* 0x004e620008000800 */
[----:B----4-:R-:W-:Y:S02]  /*3d70*/  UIADD3 UR6, UPT, UPT, UR6, 0x1f, URZ ;  /* 0x0000001f06067890 */ /* 0x010fe4000fffe0ff */
[----:B------:R-:W-:Y:S02]  /*3d80*/  USHF.R.U32.HI UR5, URZ, 0x4, UR5 ;  /* 0x00000004ff057899 */ /* 0x000fe40008011605 */
[----:B------:R-:W-:Y:S02]  /*3d90*/  USHF.R.S32.HI UR33, URZ, 0x1f, UR6 ;  /* 0x0000001fff217899 */ /* 0x000fe40008011406 */
[----:B------:R-:W-:Y:S02]  /*3da0*/  USHF.R.U32.HI UR4, URZ, 0x4, UR4 ;  /* 0x00000004ff047899 */ /* 0x000fe40008011604 */
[----:B------:R-:W-:Y:S02]  /*3db0*/  ULEA.HI UR33, UR33, UR6, URZ, 0x5 ;  /* 0x0000000621217291 */ /* 0x000fe4000f8f28ff */
[----:B------:R-:W-:-:S02]  /*3dc0*/  ULOP3.LUT UR5, UR5, 0x3fff, URZ, 0xc0, !UPT ;  /* 0x00003fff05057892 */ /* 0x000fc4000f8ec0ff */
[----:B------:R-:W-:Y:S02]  /*3dd0*/  USHF.R.S32.HI UR33, URZ, 0x5, UR33 ;  /* 0x00000005ff217899 */ /* 0x000fe40008011421 */
[----:B------:R-:W-:Y:S02]  /*3de0*/  ULOP3.LUT UR30, UR4, 0x3fff, URZ, 0xc0, !UPT ;  /* 0x00003fff041e7892 */ /* 0x000fe4000f8ec0ff */
[----:B------:R-:W-:Y:S01]  /*3df0*/  UISETP.LT.AND UP0, UPT, UR33, 0x1, UPT ;  /* 0x000000012100788c */ /* 0x000fe2000bf01270 */
[----:B------:R-:W-:Y:S01]  /*3e00*/  UMOV UR40, 0x0 ;  /* 0x0000000000287882 */ /* 0x000fe20000000000 */
[----:B------:R-:W-:Y:S01]  /*3e10*/  UMOV UR41, 0x10200910 ;  /* 0x1020091000297882 */ /* 0x000fe20000000000 */
[----:B------:R-:W-:Y:S02]  /*3e20*/  ULOP3.LUT UR29, UR5, 0x10000, URZ, 0xfc, !UPT ;  /* 0x00010000051d7892 */ /* 0x000fe4000f8efcff */
[----:B------:R-:W-:Y:S02]  /*3e30*/  ULOP3.LUT UR30, UR30, 0x10000, URZ, 0xfc, !UPT ;  /* 0x000100001e1e7892 */ /* 0x000fe4000f8efcff */
[----:B------:R-:W-:Y:S01]  /*3e40*/  USEL UR43, UR33, 0x1, !UP0 ;  /* 0x00000001212b7887 */ /* 0x000fe2000c000000 */
[----:B------:R-:W-:Y:S01]  /*3e50*/  UMOV UR38, 0x0 ;  /* 0x0000000000267882 */ /* 0x000fe20000000000 */
[----:B------:R-:W-:Y:S01]  /*3e60*/  UMOV UR39, 0x10200910 ;  /* 0x1020091000277882 */ /* 0x000fe20000000000 */
[----:B------:R-:W-:Y:S01]  /*3e70*/  UMOV UR36, 0x0 ;  /* 0x0000000000247882 */ /* 0x000fe20000000000 */
[----:B------:R-:W-:Y:S01]  /*3e80*/  UMOV UR37, 0x10200910 ;  /* 0x1020091000257882 */ /* 0x000fe20000000000 */
[----:B------:R-:W-:Y:S01]  /*3e90*/  UMOV UR34, 0x0 ;  /* 0x0000000000227882 */ /* 0x000fe20000000000 */
[----:B------:R-:W-:Y:S01]  /*3ea0*/  UMOV UR35, 0x10200910 ;  /* 0x1020091000237882 */ /* 0x000fe20000000000 */
[----:B-1----:R-:W-:-:S15]  /*3eb0*/  R2UR UR44, R0 ;  /* 0x00000000002c72ca */ /* 0x002fde00000e0000 */
.L_x_78:
[C---:B------:R-:W-:Y:S02]  /*3ec0*/  LEA R0, R8.reuse, UR26, 0x3 ;  /* 0x0000001a08007c11 */ /* 0x040fe4000f8e18ff */
[----:B------:R-:W-:Y:S02]  /*3ed0*/  SHF.L.U32 R5, R3, 0x1f, RZ ;  /* 0x0000001f03057819 */ /* 0x000fe400000006ff */
[----:B------:R-:W-:Y:S02]  /*3ee0*/  LEA R4, R8, UR26, 0x4 ;  /* 0x0000001a08047c11 */ /* 0x000fe4000f8e20ff */
[----:B------:R-:W1:Y:S02]  /*3ef0*/  SYNCS.PHASECHK.TRANS64.TRYWAIT P0, [R0+URZ+0xd0], R5 ;  /* 0x0000d005000075a7 */ /* 0x000e6400080011ff */
[----:B-1-3--:R-:W-:Y:S05]  /*3f00*/  @!P0 BRA `(.L_x_71) ;  /* 0x0000008800188947 */ /* 0x00afea0003800000 */
.L_x_215:
[----:B-1----:R-:W1:Y:S01]  /*3f10*/  LDS.128 R4, [R4+0x160] ;  /* 0x0001600004047984 */ /* 0x002e620000000c00 */
[----:B------:R-:W-:Y:S02]  /*3f20*/  VIADD R0, R0, 0xe0 ;  /* 0x000000e000007836 */ /* 0x000fe40000000000 */
[----:B------:R-:W-:Y:S01]  /*3f30*/  VIADD R8, R8, 0x1 ;  /* 0x0000000108087836 */ /* 0x000fe20000000000 */
[----:B------:R-:W-:Y:S01]  /*3f40*/  @!PT LDS RZ, [RZ] ;  /* 0x00000000fffff984 */ /* 0x000fe20000000800 */
[----:B------:R-:W-:Y:S01]  /*3f50*/  @!PT LDS RZ, [RZ] ;  /* 0x00000000fffff984 */ /* 0x000fe20000000800 */
[----:B------:R-:W-:Y:S01]  /*3f60*/  @!PT LDS RZ, [RZ] ;  /* 0x00000000fffff984 */ /* 0x000fe20000000800 */
[----:B------:R-:W-:Y:S01]  /*3f70*/  @!PT LDS RZ, [RZ] ;  /* 0x00000000fffff984 */ /* 0x000fe20000000800 */
[----:B------:R2:W-:Y:S06]  /*3f80*/  MEMBAR.ALL.CTA ;  /* 0x0000000000007992 */ /* 0x0005ec0000008000 */
[----:B--2---:R-:W2:Y:S01]  /*3f90*/  FENCE.VIEW.ASYNC.S ;  /* 0x00000000000073c6 */ /* 0x004ea20000000000 */
[----:B------:R-:W-:-:S04]  /*3fa0*/  PRMT R0, RZ, 0x654, R0 ;  /* 0x00000654ff007816 */ /* 0x000fc80000000000 */
[----:B--2---:R2:W-:Y:S01]  /*3fb0*/  SYNCS.ARRIVE.TRANS64.RED.A1T0 RZ, [R0+URZ], RZ ;  /* 0x000000ff00ff79a7 */ /* 0x0045e200081004ff */
[----:B-1----:R-:W-:Y:S01]  /*3fc0*/  LOP3.LUT P1, RZ, R6, 0x1, RZ, 0xc0, !PT ;  /* 0x0000000106ff7812 */ /* 0x002fe2000782c0ff */
[----:B--2---:R-:W-:-:S12]  /*3fd0*/  BRA.U UP3, `(.L_x_72) ;  /* 0x0000000503087547 */ /* 0x004fd8000b800000 */
[----:B------:R-:W1:Y:S01]  /*3fe0*/  LDCU UR4, c[0x0][0x38c] ;  /* 0x00007180ff0477ac */ /* 0x000e620008000800 */
[----:B------:R-:W-:Y:S02]  /*3ff0*/  PLOP3.LUT P2, PT, PT, PT, PT, 0x80, 0x8 ;  /* 0x000000000008781c */ /* 0x000fe40003f4f070 */
[----:B------:R-:W-:Y:S01]  /*4000*/  SHF.L.U32 R5, R9, 0x1f, RZ ;  /* 0x0000001f09057819 */ /* 0x000fe200000006ff */
[----:B------:R-:W-:Y:S02]  /*4010*/  ULEA UR31, UR32, UR26, 0x3 ;  /* 0x0000001a201f7291 */ /* 0x000fe4000f8e18ff */
[----:B------:R-:W-:Y:S02]  /*4020*/  ULEA UR11, UR32, UR44, 0x7 ;  /* 0x0000002c200b7291 */ /* 0x000fe4000f8e38ff */
[----:B-1----:R-:W-:-:S06]  /*4030*/  UISETP.GE.AND UP0, UPT, UR4, 0x1, UPT ;  /* 0x000000010400788c */ /* 0x002fcc000bf06270 */
[----:B------:R-:W-:-:S05]  /*4040*/  PLOP3.LUT P0, PT, PT, PT, UP0, 0x80, 0x8 ;  /* 0x000000000008781c */ /* 0x000fca0003f0f008 */
[----:B------:R-:W-:-:S08]  /*4050*/  @UP0 ULEA UR4, UR23, UR26, 0x3 ;  /* 0x0000001a17040291 */ /* 0x000fd0000f8e18ff */
[----:B------:R-:W-:-:S04]  /*4060*/  @P0 SHF.L.U32 R0, R2, 0x1f, RZ ;  /* 0x0000001f02000819 */ /* 0x000fc800000006ff */
[----:B------:R1:W2:Y:S01]  /*4070*/  @P0 SYNCS.PHASECHK.TRANS64.TRYWAIT P2, [UR4], R0 ;  /* 0x00000000ff0005a7 */ /* 0x0002a20008041104 */
[----:B------:R-:W3:Y:S02]  /*4080*/  SYNCS.PHASECHK.TRANS64.TRYWAIT P0, [UR31+0x110], R5 ;  /* 0x00011005ff0075a7 */ /* 0x000ee4000800111f */
[----:B-123--:R-:W-:Y:S05]  /*4090*/  @!P0 BRA `(.L_x_73) ;  /* 0x0000008400c88947 */ /* 0x00efea0003800000 */
.L_x_217:
[----:B------:R-:W-:Y:S01]  /*40a0*/  UMOV UR27, UR22 ;  /* 0x00000016001b7c82 */ /* 0x000fe20008000000 */
[----:B------:R-:W-:Y:S05]  /*40b0*/  BRA.U !UP0, `(.L_x_74) ;  /* 0x0000000108c07547 */ /* 0x000fea000b800000 */
[----:B------:R-:W-:Y:S02]  /*40c0*/  UIADD3 UR27, UPT, UPT, UR43, UR22, URZ ;  /* 0x000000162b1b7290 */ /* 0x000fe4000fffe0ff */
[----:B------:R-:W-:Y:S01]  /*40d0*/  UPLOP3.LUT UP2, UPT, UPT, UPT, UPT, 0x40, 0x4 ;  /* 0x000000000004789c */ /* 0x000fe20003f4e870 */
[----:B------:R-:W-:Y:S01]  /*40e0*/  UMOV UR24, UR33 ;  /* 0x0000002100187c82 */ /* 0x000fe20008000000 */
[----:B------:R-:W-:-:S09]  /*40f0*/  UMOV UR10, UR23 ;  /* 0x00000017000a7c82 */ /* 0x000fd20008000000 */
.L_x_77:
[----:B--2---:R-:W-:Y:S01]  /*4100*/  ULEA UR5, UR10, UR26, 0x3 ;  /* 0x0000001a0a057291 */ /* 0x004fe2000f8e18ff */
[----:B---3--:R-:W-:Y:S11]  /*4110*/  @P2 BRA `(.L_x_75) ;  /* 0x00000000000c2947 */ /* 0x008ff60003800000 */
[----:B-1----:R-:W-:Y:S04]  /*4120*/  SHF.L.U32 R5, R2, 0x1f, RZ ;  /* 0x0000001f02057819 */ /* 0x002fe800000006ff */
[----:B------:R-:W1:Y:S02]  /*4130*/  SYNCS.PHASECHK.TRANS64.TRYWAIT P0, [UR5], R5 ;  /* 0x00000005ff0075a7 */ /* 0x000e640008001105 */
[----:B-1----:R-:W-:Y:S05]  /*4140*/  @!P0 BRA `(.L_x_76) ;  /* 0x0000008400b48947 */ /* 0x002fea0003800000 */
.L_x_75:
[----:B------:R-:W-:Y:S01]  /*4150*/  UISETP.NE.AND UP0, UPT, UR24, 0x1, UPT ;  /* 0x000000011800788c */ /* 0x000fe2000bf05270 */
[----:B------:R-:W-:Y:S01]  /*4160*/  PLOP3.LUT P2, PT, PT, PT, PT, 0x80, 0x8 ;  /* 0x000000000008781c */ /* 0x000fe20003f4f070 */
[----:B------:R-:W-:Y:S02]  /*4170*/  UIADD3 UR4, UPT, UPT, UR10, 0x1, URZ ;  /* 0x000000010a047890 */ /* 0x000fe4000fffe0ff */
[----:B------:R-:W-:Y:S02]  /*4180*/  UIADD3 UR25, UPT, UPT, UR5, 0x40, URZ ;  /* 0x0000004005197890 */ /* 0x000fe4000fffe0ff */
[----:B------:R-:W-:Y:S01]  /*4190*/  UISETP.NE.AND UP1, UPT, UR4, 0x8, UPT ;  /* 0x000000080400788c */ /* 0x000fe2000bf25270 */
[----:B------:R-:W-:Y:S01]  /*41a0*/  PLOP3.LUT P0, PT, PT, PT, UP0, 0x80, 0x8 ;  /* 0x000000000008781c */ /* 0x000fe20003f0f008 */
[----:B------:R-:W-:Y:S02]  /*41b0*/  UIADD3 UR22, UPT, UPT, UR22, 0x1, URZ ;  /* 0x0000000116167890 */ /* 0x000fe4000fffe0ff */
[----:B------:R-:W-:Y:S02]  /*41c0*/  USEL UR6, URZ, 0x1, UP1 ;  /* 0x00000001ff067887 */ /* 0x000fe40008800000 */
[----:B------:R-:W-:Y:S02]  /*41d0*/  USEL UR23, UR4, URZ, UP1 ;  /* 0x000000ff04177287 */ /* 0x000fe40008800000 */
[----:B------:R-:W-:Y:S02]  /*41e0*/  UIADD3 UR24, UPT, UPT, UR24, -0x1, URZ ;  /* 0xffffffff18187890 */ /* 0x000fe4000fffe0ff */
[----:B------:R-:W-:Y:S01]  /*41f0*/  @UP0 ULEA UR4, UR23, UR26, 0x3 ;  /* 0x0000001a17040291 */ /* 0x000fe2000f8e18ff */
[----:B------:R-:W-:Y:S01]  /*4200*/  LOP3.LUT R2, R2, UR6, RZ, 0x3c, !PT ;  /* 0x0000000602027c12 */ /* 0x000fe2000f8e3cff */
[----:B------:R-:W-:Y:S02]  /*4210*/  ULEA UR6, UR10, UR30, 0x9 ;  /* 0x0000001e0a067291 */ /* 0x000fe4000f8e48ff */
[----:B------:R-:W-:Y:S01]  /*4220*/  UISETP.NE.AND UP0, UPT, UR22, UR27, UPT ;  /* 0x0000001b1600728c */ /* 0x000fe2000bf05270 */
[----:B-1----:R-:W-:Y:S01]  /*4230*/  @P0 SHF.L.U32 R0, R2, 0x1f, RZ ;  /* 0x0000001f02000819 */ /* 0x002fe200000006ff */
[----:B------:R-:W-:Y:S02]  /*4240*/  UIADD3 UR20, UPT, UPT, UR6, 0x2, URZ ;  /* 0x0000000206147890 */ /* 0x000fe4000fffe0ff */
[----:B------:R-:W-:Y:S01]  /*4250*/  UIADD3 UR16, UPT, UPT, UR6, 0x4, URZ ;  /* 0x0000000406107890 */ /* 0x000fe2000fffe0ff */
[----:B------:R2:W3:Y:S01]  /*4260*/  @P0 SYNCS.PHASECHK.TRANS64.TRYWAIT P2, [UR4], R0 ;  /* 0x00000000ff0005a7 */ /* 0x0004e20008041104 */
[----:B------:R-:W-:Y:S02]  /*4270*/  ULEA UR4, UR10, UR29, 0xa ;  /* 0x0000001d0a047291 */ /* 0x000fe4000f8e50ff */
[----:B------:R-:W-:Y:S02]  /*4280*/  UIADD3 UR12, UPT, UPT, UR6, 0x6, URZ ;  /* 0x00000006060c7890 */ /* 0x000fe4000fffe0ff */
[----:B------:R-:W-:Y:S02]  /*4290*/  UIADD3 UR18, UPT, UPT, UR4, 0x2, URZ ;  /* 0x0000000204127890 */ /* 0x000fe4000fffe0ff */
[----:B------:R-:W-:Y:S02]  /*42a0*/  UIADD3 UR14, UPT, UPT, UR4, 0x4, URZ ;  /* 0x00000004040e7890 */ /* 0x000fe4000fffe0ff */
[----:B------:R-:W-:Y:S01]  /*42b0*/  UIADD3 UR8, UPT, UPT, UR4, 0x6, URZ ;  /* 0x0000000604087890 */ /* 0x000fe2000fffe0ff */
[----:B------:R-:W-:Y:S01]  /*42c0*/  UMOV UR7, 0x40004040 ;  /* 0x4000404000077882 */ /* 0x000fe20000000000 */
[----:B------:R-:W-:Y:S01]  /*42d0*/  UMOV UR5, 0x40004040 ;  /* 0x4000404000057882 */ /* 0x000fe20000000000 */
[----:B------:R-:W-:Y:S01]  /*42e0*/  UMOV UR21, 0x40004040 ;  /* 0x4000404000157882 */ /* 0x000fe20000000000 */
[----:B------:R2:W-:Y:S01]  /*42f0*/  UTCHMMA.2CTA gdesc[UR4], gdesc[UR6], tmem[UR11], tmem[UR40], idesc[UR41], UP2 ;  /* 0x00ff2806040075ea */ /* 0x0005e2000920000b */
[----:B------:R-:W-:Y:S01]  /*4300*/  UPLOP3.LUT UP2, UPT, UPT, UPT, UPT, 0x80, 0x8 ;  /* 0x000000000008789c */ /* 0x000fe20003f4f070 */
[----:B------:R-:W-:Y:S01]  /*4310*/  UMOV UR19, 0x40004040 ;  /* 0x4000404000137882 */ /* 0x000fe20000000000 */
[----:B------:R-:W-:Y:S01]  /*4320*/  UMOV UR17, 0x40004040 ;  /* 0x4000404000117882 */ /* 0x000fe20000000000 */
[----:B------:R2:W-:Y:S01]  /*4330*/  UTCHMMA.2CTA gdesc[UR18], gdesc[UR20], tmem[UR11], tmem[UR38], idesc[UR39], UPT ;  /* 0x00ff2614120075ea */ /* 0x0005e2000ba0000b */
[----:B------:R-:W-:Y:S01]  /*4340*/  UMOV UR15, 0x40004040 ;  /* 0x40004040000f7882 */ /* 0x000fe20000000000 */
[----:B------:R-:W-:Y:S01]  /*4350*/  UMOV UR13, 0x40004040 ;  /* 0x40004040000d7882 */ /* 0x000fe20000000000 */
[----:B------:R-:W-:Y:S01]  /*4360*/  UMOV UR9, 0x40004040 ;  /* 0x4000404000097882 */ /* 0x000fe20000000000 */
[----:B------:R2:W-:Y:S01]  /*4370*/  UTCHMMA.2CTA gdesc[UR14], gdesc[UR16], tmem[UR11], tmem[UR36], idesc[UR37], UPT ;  /* 0x00ff24100e0075ea */ /* 0x0005e2000ba0000b */
[----:B------:R2:W-:Y:S01]  /*4380*/  UTCHMMA.2CTA gdesc[UR8], gdesc[UR12], tmem[UR11], tmem[UR34], idesc[UR35], UPT ;  /* 0x00ff220c080075ea */ /* 0x0005e2000ba0000b */
[----:B------:R2:W-:Y:S01]  /*4390*/  UTCBAR.2CTA.MULTICAST [UR25], URZ, UR28 ;  /* 0x000000ff190073e9 */ /* 0x0005e2000820081c */
[----:B------:R-:W-:Y:S01]  /*43a0*/  UMOV UR10, UR23 ;  /* 0x00000017000a7c82 */ /* 0x000fe20008000000 */
[----:B------:R-:W-:Y:S05]  /*43b0*/  BRA.U UP0, `(.L_x_77) ;  /* 0xfffffffd00507547 */ /* 0x000fea000b83ffff */
.L_x_74:
[----:B--2---:R-:W-:Y:S01]  /*43c0*/  UIADD3 UR4, UPT, UPT, UR31, 0xf0, URZ ;  /* 0x000000f01f047890 */ /* 0x004fe2000fffe0ff */
[----:B------:R-:W-:-:S08]  /*43d0*/  UMOV UR22, UR27 ;  /* 0x0000001b00167c82 */ /* 0x000fd00008000000 */
[----:B------:R2:W-:Y:S01]  /*43e0*/  UTCBAR.2CTA.MULTICAST [UR4], URZ, UR42 ;  /* 0x000000ff040073e9 */ /* 0x0005e2000820082a */
[----:B------:R-:W-:Y:S02]  /*43f0*/  NOP ;  /* 0x0000000000007918 */ /* 0x000fe40000000000 */
.L_x_72:
[----:B--2---:R-:W-:Y:S01]  /*4400*/  UIADD3 UR4, UPT, UPT, UR32, 0x1, URZ ;  /* 0x0000000120047890 */ /* 0x004fe2000fffe0ff */
[----:B------:R-:W-:-:S03]  /*4410*/  ISETP.NE.AND P0, PT, R8, 0x2, PT ;  /* 0x000000020800780c */ /* 0x000fc60003f05270 */
[----:B------:R-:W-:Y:S01]  /*4420*/  UISETP.NE.AND UP0, UPT, UR4, 0x4, UPT ;  /* 0x000000040400788c */ /* 0x000fe2000bf05270 */
[----:B-1----:R-:W-:Y:S02]  /*4430*/  SEL R0, RZ, 0x1, P0 ;  /* 0x00000001ff007807 */ /* 0x002fe40000000000 */
[----:B------:R-:W-:Y:S01]  /*4440*/  SEL R8, R8, RZ, P0 ;  /* 0x000000ff08087207 */ /* 0x000fe20000000000 */
[----:B------:R-:W-:Y:S01]  /*4450*/  USEL UR5, URZ, 0x1, UP0 ;  /* 0x00000001ff057887 */ /* 0x000fe20008000000 */
[----:B------:R-:W-:Y:S01]  /*4460*/  LOP3.LUT R3, R3, R0, RZ, 0x3c, !PT ;  /* 0x0000000003037212 */ /* 0x000fe200078e3cff */
[----:B------:R-:W-:-:S04]  /*4470*/  USEL UR32, UR4, URZ, UP0 ;  /* 0x000000ff04207287 */ /* 0x000fc80008000000 */
[----:B------:R-:W-:Y:S01]  /*4480*/  LOP3.LUT R9, R9, UR5, RZ, 0x3c, !PT ;  /* 0x0000000509097c12 */ /* 0x000fe2000f8e3cff */
[----:B------:R-:W-:Y:S07]  /*4490*/  @P1 BRA `(.L_x_78) ;  /* 0xfffffff800881947 */ /* 0x000fee000383ffff */
[----:B------:R-:W1:Y:S01]  /*44a0*/  S2UR UR8, SR_CgaCtaId ;  /* 0x00000000000879c3 */ /* 0x000e620000008800 */
[----:B------:R-:W-:Y:S01]  /*44b0*/  ELECT P0, URZ, PT ;  /* 0x0000000000ff782f */ /* 0x000fe20003800000 */
[----:B------:R-:W-:Y:S01]  /*44c0*/  HFMA2 R0, -RZ, RZ, 0, 5.9604644775390625e-08 ;  /* 0x00000001ff007431 */ /* 0x000fe200000001ff */
[----:B------:R-:W-:-:S05]  /*44d0*/  UMOV UR4, 0x40 ;  /* 0x0000004000047882 */ /* 0x000fca0000000000 */
[----:B------:R-:W-:Y:S01]  /*44e0*/  UVIRTCOUNT.DEALLOC.SMPOOL 0x80 ;  /* 0x000000800000784c */ /* 0x000fe20000000000 */
[----:B------:R-:W-:Y:S02]  /*44f0*/  UISETP.NE.AND UP1, UPT, UR47, URZ, UPT ;  /* 0x000000ff2f00728c */ /* 0x000fe4000bf25270 */
[----:B-1----:R-:W-:-:S09]  /*4500*/  ULEA UR8, UR8, UR4, 0x18 ;  /* 0x0000000408087291 */ /* 0x002fd2000f8ec0ff */
[----:B------:R1:W-:Y:S01]  /*4510*/  @P0 STS.U8 [UR8+0x1c], R0 ;  /* 0x00001c00ff000988 */ /* 0x0003e20008000008 */
[----:B------:R-:W-:Y:S05]  /*4520*/  BRA.U UP1, `(.L_x_79) ;  /* 0x0000000101a07547 */ /* 0x000fea000b800000 */
[----:B------:R-:W-:Y:S01]  /*4530*/  UIADD3 UR7, UPT, UPT, UR26, 0x110, URZ ;  /* 0x000001101a077890 */ /* 0x000fe2000fffe0ff */
[----:B------:R-:W-:-:S03]  /*4540*/  SHF.L.U32 R3, R9, 0x1f, RZ ;  /* 0x0000001f09037819 */ /* 0x000fc600000006ff */
[----:B------:R-:W-:-:S09]  /*4550*/  ULEA UR4, UR32, UR7, 0x3 ;  /* 0x0000000720047291 */ /* 0x000fd2000f8e18ff */
[----:B------:R-:W2:Y:S02]  /*4560*/  SYNCS.PHASECHK.TRANS64.TRYWAIT P0, [UR4], R3 ;  /* 0x00000003ff0075a7 */ /* 0x000ea40008001104 */
[----:B--2---:R-:W-:Y:S05]  /*4570*/  @!P0 BRA `(.L_x_80) ;  /* 0x0000008000c08947 */ /* 0x004fea0003800000 */
.L_x_220:
        /* <DEDUP_REMOVED lines=9> */
.L_x_222:
        /* <DEDUP_REMOVED lines=9> */
.L_x_224:
[----:B------:R-:W-:-:S04]  /*46a0*/  UIADD3 UR4, UPT, UPT, UR4, 0x1, URZ ;  /* 0x0000000104047890 */ /* 0x000fc8000fffe0ff */
[----:B------:R-:W-:-:S04]  /*46b0*/  UISETP.NE.AND UP0, UPT, UR4, 0x4, UPT ;  /* 0x000000040400788c */ /* 0x000fc8000bf05270 */
[----:B------:R-:W-:Y:S02]  /*46c0*/  USEL UR5, URZ, 0x1, UP0 ;  /* 0x00000001ff057887 */ /* 0x000fe40008000000 */
[----:B------:R-:W-:-:S04]  /*46d0*/  USEL UR4, UR4, URZ, UP0 ;  /* 0x000000ff04047287 */ /* 0x000fc80008000000 */
[----:B------:R-:W-:Y:S01]  /*46e0*/  ULEA UR4, UR4, UR7, 0x3 ;  /* 0x0000000704047291 */ /* 0x000fe2000f8e18ff */
[----:B-1----:R-:W-:-:S04]  /*46f0*/  LOP3.LUT R3, R2, UR5, RZ, 0x3c, !PT ;  /* 0x0000000502037c12 */ /* 0x002fc8000f8e3cff */
[----:B------:R-:W-:Y:S01]  /*4700*/  SHF.L.U32 R3, R3, 0x1f, RZ ;  /* 0x0000001f03037819 */ /* 0x000fe200000006ff */
[----:B------:R-:W-:-:S04]  /*4710*/  IMAD.U32 R0, RZ, RZ, UR4 ;  /* 0x00000004ff007e24 */ /* 0x000fc8000f8e00ff */
[----:B------:R1:W2:Y:S03]  /*4720*/  SYNCS.PHASECHK.TRANS64.TRYWAIT P0, [R0+URZ], R3 ;  /* 0x00000003000075a7 */ /* 0x0002a600080011ff */
[----:B--2---:R-:W-:Y:S05]  /*4730*/  @!P0 NANOSLEEP.SYNCS 0x989680 ;  /* 0x009896800000895d */ /* 0x004fea0003900000 */
[----:B------:R-:W2:Y:S02]  /*4740*/  @!P0 SYNCS.PHASECHK.TRANS64 P0, [R0+URZ], R3 ;  /* 0x00000003000085a7 */ /* 0x000ea400080010ff */
[----:B--2---:R-:W-:Y:S05]  /*4750*/  @P0 BRA `(.L_x_83) ;  /* 0x0000000000200947 */ /* 0x004fea0003800000 */
.L_x_84:
[----:B--2---:R2:W4:Y:S02]  /*4760*/  SYNCS.PHASECHK.TRANS64.TRYWAIT P0, [R0+URZ], R3 ;  /* 0x00000003000075a7 */ /* 0x00452400080011ff */
[----:B----4-:R-:W-:Y:S05]  /*4770*/  @!P0 NANOSLEEP.SYNCS 0x989680 ;  /* 0x009896800000895d */ /* 0x010fea0003900000 */
[----:B------:R-:W4:Y:S02]  /*4780*/  @!P0 SYNCS.PHASECHK.TRANS64 P0, [R0+URZ], R3 ;  /* 0x00000003000085a7 */ /* 0x000f2400080010ff */
[----:B----4-:R-:W-:Y:S05]  /*4790*/  @!P0 BRA `(.L_x_84) ;  /* 0xfffffffc00f08947 */ /* 0x010fea000383ffff */
[----:B------:R-:W-:Y:S05]  /*47a0*/  BRA `(.L_x_83) ;  /* 0x00000000000c7947 */ /* 0x000fea0003800000 */
.L_x_79:
[----:B------:R-:W-:-:S04]  /*47b0*/  UIADD3 UR4, UPT, UPT, UR26, 0x150, URZ ;  /* 0x000001501a047890 */ /* 0x000fc8000fffe0ff */
[----:B------:R-:W-:-:S09]  /*47c0*/  UPRMT UR4, UR46, 0x654, UR4 ;  /* 0x000006542e047896 */ /* 0x000fd20008000004 */
[----:B------:R-:W-:Y:S03]  /*47d0*/  SYNCS.ARRIVE.TRANS64.RED.A1T0 RZ, [UR4], RZ ;  /* 0x000000ffffff79a7 */ /* 0x000fe60008100404 */
.L_x_83:
[----:B-12---:R-:W-:Y:S01]  /*47e0*/  SHF.L.U32 R3, RZ, 0x1f, RZ ;  /* 0x0000001fff037819 */ /* 0x006fe200000006ff */
[----:B------:R-:W-:Y:S01]  /*47f0*/  UIADD3 UR4, UPT, UPT, UR26, 0x150, URZ ;  /* 0x000001501a047890 */ /* 0x000fe2000fffe0ff */
[----:B------:R-:W-:Y:S02]  /*4800*/  PLOP3.LUT P0, PT, PT, PT, UP1, 0x80, 0x8 ;  /* 0x000000000008781c */ /* 0x000fe40003f0f018 */
[----:B------:R-:W1:Y:S02]  /*4810*/  SYNCS.PHASECHK.TRANS64.TRYWAIT P1, [UR26+0x150], R3 ;  /* 0x00015003ff0075a7 */ /* 0x000e64000802111a */
[----:B-1----:R-:W-:Y:S09]  /*4820*/  @!P1 BRA `(.L_x_85) ;  /* 0x00000080005c9947 */ /* 0x002ff20003800000 */
.L_x_226:
[----:B------:R-:W-:Y:S01]  /*4830*/  @!UP1 UPRMT UR4, UR46, 0x654, UR4 ;  /* 0x000006542e049896 */ /* 0x000fe20008000004 */
[----:B------:R-:W-:Y:S01]  /*4840*/  UMOV UR5, 0xffff ;  /* 0x0000ffff00057882 */ /* 0x000fe20000000000 */
[----:B------:R-:W-:-:S07]  /*4850*/  UMOV UR6, 0x1 ;  /* 0x0000000100067882 */ /* 0x000fce0000000000 */
[----:B------:R-:W-:Y:S01]  /*4860*/  @!P0 SYNCS.ARRIVE.TRANS64.RED.A1T0 RZ, [UR4], RZ ;  /* 0x000000ffffff89a7 */ /* 0x000fe20008100404 */
[----:B------:R-:W-:Y:S01]  /*4870*/  NOP ;  /* 0x0000000000007918 */ /* 0x000fe20000000000 */
[----:B-1----:R-:W1:Y:S01]  /*4880*/  LDS R0, [UR8+0x14] ;  /* 0x00001408ff007984 */ /* 0x002e620008000800 */
[----:B------:R-:W-:-:S04]  /*4890*/  ULOP3.LUT UR4, UR44, 0xffff, URZ, 0xc0, !UPT ;  /* 0x0000ffff2c047892 */ /* 0x000fc8000f8ec0ff */
[----:B------:R-:W-:-:S04]  /*48a0*/  USHF.R.U32.HI UR4, URZ, 0x5, UR4 ;  /* 0x00000005ff047899 */ /* 0x000fc80008011604 */
[----:B------:R-:W-:Y:S02]  /*48b0*/  USHF.L.U32 UR5, UR5, UR4, URZ ;  /* 0x0000000405057299 */ /* 0x000fe400080006ff */
[----:B------:R-:W-:-:S04]  /*48c0*/  USHF.L.U32 UR4, UR6, UR4, URZ ;  /* 0x0000000406047299 */ /* 0x000fc800080006ff */
[----:B-1----:R-:W-:-:S04]  /*48d0*/  LOP3.LUT R0, R0, UR5, RZ, 0xc0, !PT ;  /* 0x0000000500007c12 */ /* 0x002fc8000f8ec0ff */
[----:B------:R-:W-:-:S13]  /*48e0*/  ISETP.NE.AND P0, PT, R0, UR5, PT ;  /* 0x0000000500007c0c */ /* 0x000fda000bf05270 */
[----:B------:R-:W-:Y:S05]  /*48f0*/  @P0 BRA `(.L_x_86) ;  /* 0x0000000000580947 */ /* 0x000fea0003800000 */
[----:B------:R-:W1:Y:S02]  /*4900*/  LDS R0, [UR8+0x18] ;  /* 0x00001808ff007984 */ /* 0x000e640008000800 */
[----:B-1----:R-:W-:-:S04]  /*4910*/  LOP3.LUT R0, R0, UR4, RZ, 0xc0, !PT ;  /* 0x0000000400007c12 */ /* 0x002fc8000f8ec0ff */
[----:B------:R-:W-:-:S13]  /*4920*/  ISETP.NE.AND P0, PT, R0, UR4, PT ;  /* 0x0000000400007c0c */ /* 0x000fda000bf05270 */
[----:B------:R-:W-:Y:S05]  /*4930*/  @P0 BRA `(.L_x_87) ;  /* 0x00000000003c0947 */ /* 0x000fea0003800000 */
[----:B------:R-:W1:Y:S01]  /*4940*/  S2R R2, SR_LANEID ;  /* 0x0000000000027919 */ /* 0x000e620000000000 */
[----:B------:R-:W-:Y:S01]  /*4950*/  ULOP3.LUT UR5, URZ, UR5, URZ, 0x33, !UPT ;  /* 0x00000005ff057292 */ /* 0x000fe2000f8e33ff */
[----:B------:R-:W-:Y:S01]  /*4960*/  LOP3.LUT R4, RZ, UR4, RZ, 0x33, !PT ;  /* 0x00000004ff047c12 */ /* 0x000fe2000f8e33ff */
[----:B------:R-:W-:Y:S02]  /*4970*/  VOTEU.ANY UR4, UPT, PT ;  /* 0x0000000000047886 */ /* 0x000fe400038e0100 */
[----:B------:R-:W-:Y:S01]  /*4980*/  UFLO.U32 UR4, UR4 ;  /* 0x00000004000472bd */ /* 0x000fe200080e0000 */
[----:B------:R-:W2:Y:S01]  /*4990*/  REDUX UR6, R4 ;  /* 0x00000000040673c4 */ /* 0x000ea20000000000 */
[----:B------:R-:W-:-:S06]  /*49a0*/  IMAD.U32 R0, RZ, RZ, UR5 ;  /* 0x00000005ff007e24 */ /* 0x000fcc000f8e00ff */
[----:B------:R4:W-:Y:S01]  /*49b0*/  UTCATOMSWS.AND URZ, UR5 ;  /* 0x0000000500ff79e3 */ /* 0x0009e20008000000 */
[----:B------:R-:W3:Y:S01]  /*49c0*/  REDUX UR7, R0 ;  /* 0x00000000000773c4 */ /* 0x000ee20000000000 */
[----:B-1----:R-:W-:Y:S01]  /*49d0*/  ISETP.EQ.U32.AND P0, PT, R2, UR4, PT ;  /* 0x0000000402007c0c */ /* 0x002fe2000bf02070 */
[----:B--2---:R-:W-:Y:S01]  /*49e0*/  IMAD.U32 R2, RZ, RZ, UR6 ;  /* 0x00000006ff027e24 */ /* 0x004fe2000f8e00ff */
[----:B---3--:R-:W-:-:S11]  /*49f0*/  MOV R3, UR7 ;  /* 0x0000000700037c02 */ /* 0x008fd60008000f00 */
[----:B------:R4:W-:Y:S04]  /*4a00*/  @P0 ATOMS.AND RZ, [UR8+0x14], R3 ;  /* 0x00001403ffff098c */ /* 0x0009e8000a800008 */
[----:B------:R4:W-:Y:S01]  /*4a10*/  @P0 ATOMS.AND RZ, [UR8+0x18], R2 ;  /* 0x00001802ffff098c */ /* 0x0009e2000a800008 */
[----:B------:R-:W-:Y:S05]  /*4a20*/  BRA `(.L_x_88) ;  /* 0x0000000000147947 */ /* 0x000fea0003800000 */
.L_x_87:
[----:B------:R-:W-:Y:S02]  /*4a30*/  MOV R2, 0x4a50 ;  /* 0x00004a5000027802 */ /* 0x000fe40000000f00 */
[----:B---3-5:R-:W-:Y:S05]  /*4a40*/  CALL.REL.NOINC `($__internal_0_$__cuda_sm10x_tcgen05_guardrail_trap_col_being_dealloced_not_returned_by_alloc) ;  /* 0x0000008400ec7944 */ /* 0x028fea0003c00000 */
[----:B------:R-:W-:Y:S05]  /*4a50*/  BRA `(.L_x_88) ;  /* 0x0000000000087947 */ /* 0x000fea0003800000 */
.L_x_86:
[----:B------:R-:W-:Y:S02]  /*4a60*/  MOV R2, 0x4a80 ;  /* 0x00004a8000027802 */ /* 0x000fe40000000f00 */
[----:B---3-5:R-:W-:Y:S05]  /*4a70*/  CALL.REL.NOINC `($__internal_2_$__cuda_sm10x_tcgen05_guardrail_trap_unallocated_columns_being_dealloced) ;  /* 0x0000008400f87944 */ /* 0x028fea0003c00000 */
.L_x_88:
[----:B------:R-:W-:Y:S01]  /*4a80*/  NOP ;  /* 0x0000000000007918 */ /* 0x000fe20000000000 */
[----:B----4-:R-:W-:Y:S05]  /*4a90*/  EXIT ;  /* 0x000000000000794d */ /* 0x010fea0003800000 */
.L_x_59:
[----:B------:R-:W-:-:S09]  /*4aa0*/  UISETP.NE.OR UP0, UPT, UR21, 0x3, !UP3 ;  /* 0x000000031500788c */ /* 0x000fd2000df05670 */
[----:B------:R-:W-:Y:S05]  /*4ab0*/  BRA.U UP0, `(.L_x_89) ;  /* 0x0000001500d87547 */ /* 0x000fea000b800000 */
[----:B------:R-:W1:Y:S01]  /*4ac0*/  S2UR UR10, SR_CgaCtaId ;  /* 0x00000000000a79c3 */ /* 0x000e620000008800 */
[----:B------:R-:W2:Y:S01]  /*4ad0*/  LDCU UR46, c[0x0][0x370] ;  /* 0x00006e00ff2e77ac */ /* 0x000ea20008000800 */
[----:B------:R-:W-:Y:S01]  /*4ae0*/  HFMA2 R14, -RZ, RZ, 0, 0 ;  /* 0x00000000ff0e7431 */ /* 0x000fe200000001ff */
[----:B------:R-:W-:Y:S01]  /*4af0*/  MOV R13, RZ ;  /* 0x000000ff000d7202 */ /* 0x000fe20000000f00 */
[----:B------:R-:W-:Y:S01]  /*4b00*/  HFMA2 R7, -RZ, RZ, 0, 0.0078125 ;  /* 0x00002000ff077431 */ /* 0x000fe200000001ff */
[----:B------:R-:W2:Y:S03]  /*4b10*/  LDCU.128 UR48, c[0x0][0xb10] ;  /* 0x00016200ff3077ac */ /* 0x000ea60008000c00 */
[----:B------:R-:W3:Y:S01]  /*4b20*/  LDC.64 R16, c[0x0][0x348] ;  /* 0x0000d200ff107b82 */ /* 0x000ee20000000a00 */
[----:B------:R-:W4:Y:S01]  /*4b30*/  LDCU UR39, c[0x0][0x374] ;  /* 0x00006e80ff2777ac */ /* 0x000f220008000800 */
[----:B------:R-:W1:Y:S06]  /*4b40*/  LDCU UR15, c[0x0][0xb0c] ;  /* 0x00016180ff0f77ac */ /* 0x000e6c0008000800 */
[----:B------:R-:W3:Y:S01]  /*4b50*/  LDC.64 R2, c[0x0][0x888] ;  /* 0x00022200ff027b82 */ /* 0x000ee20000000a00 */
[----:B------:R-:W3:Y:S01]  /*4b60*/  LDCU UR54, c[0x0][0xb20] ;  /* 0x00016400ff3677ac */ /* 0x000ee20008000800 */
[----:B------:R-:W3:Y:S06]  /*4b70*/  LDCU UR4, c[0x0][0xb30] ;  /* 0x00016600ff0477ac */ /* 0x000eec0008000800 */
[----:B------:R-:W3:Y:S01]  /*4b80*/  LDC.64 R4, c[0x0][0x890] ;  /* 0x00022400ff047b82 */ /* 0x000ee20000000a00 */
[----:B------:R-:W-:Y:S01]  /*4b90*/  UMOV UR21, 0x400 ;  /* 0x0000040000157882 */ /* 0x000fe20000000000 */
[----:B--2---:R-:W-:-:S02]  /*4ba0*/  UIMAD.WIDE.U32 UR6, UR46, UR48, URZ ;  /* 0x000000302e0672a5 */ /* 0x004fc4000f8e00ff */
[----:B----4-:R-:W-:Y:S02]  /*4bb0*/  UIMAD.WIDE.U32 UR8, UR39, UR51, URZ ;  /* 0x00000033270872a5 */ /* 0x010fe4000f8e00ff */
[----:B-1----:R-:W-:Y:S02]  /*4bc0*/  ULEA UR21, UR10, UR21, 0x18 ;  /* 0x000000150a157291 */ /* 0x002fe4000f8ec0ff */
[----:B------:R-:W-:Y:S02]  /*4bd0*/  UPLOP3.LUT UP1, UPT, UPT, UPT, UPT, 0x40, 0x4 ;  /* 0x000000000004789c */ /* 0x000fe40003f2e870 */
[----:B------:R-:W-:Y:S02]  /*4be0*/  UIADD3 UR41, UPT, UPT, UR21, 0x80, URZ ;  /* 0x0000008015297890 */ /* 0x000fe4000fffe0ff */
[----:B------:R-:W-:Y:S02]  /*4bf0*/  UIADD3 UR33, UPT, UPT, UR21, 0x88, URZ ;  /* 0x0000008815217890 */ /* 0x000fe4000fffe0ff */
[----:B------:R-:W-:-:S02]  /*4c00*/  UIADD3 UR25, UPT, UPT, UR21, 0x90, URZ ;  /* 0x0000009015197890 */ /* 0x000fc4000fffe0ff */
[----:B------:R-:W-:Y:S01]  /*4c10*/  UIADD3 UR17, UPT, UPT, UR21, 0x98, URZ ;  /* 0x0000009815117890 */ /* 0x000fe2000fffe0ff */
[----:B------:R-:W-:Y:S01]  /*4c20*/  UMOV UR6, UR7 ;  /* 0x0000000700067c82 */ /* 0x000fe20008000000 */
[----:B------:R-:W-:Y:S01]  /*4c30*/  UMOV UR47, UR9 ;  /* 0x00000009002f7c82 */ /* 0x000fe20008000000 */
[----:B------:R-:W-:Y:S02]  /*4c40*/  UISETP.GE.AND UP0, UPT, UR45, 0x1, UPT ;  /* 0x000000012d00788c */ /* 0x000fe4000bf06270 */
[----:B------:R-:W-:Y:S01]  /*4c50*/  UISETP.NE.AND UP4, UPT, UR45, 0x1, UPT ;  /* 0x000000012d00788c */ /* 0x000fe2000bf85270 */
[----:B------:R-:W1:Y:S01]  /*4c60*/  LDCU.64 UR22, c[0x0][0xb28] ;  /* 0x00016500ff1677ac */ /* 0x000e620008000a00 */
[----:B------:R-:W-:Y:S02]  /*4c70*/  UISETP.NE.AND UP6, UPT, UR15, 0x1, UPT ;  /* 0x000000010f00788c */ /* 0x000fe4000bfc5270 */
[----:B------:R-:W-:Y:S02]  /*4c80*/  UISETP.NE.AND UP5, UPT, UR50, 0x1, UPT ;  /* 0x000000013200788c */ /* 0x000fe4000bfa5270 */
[----:B------:R-:W-:-:S02]  /*4c90*/  USHF.R.U32.HI UR52, URZ, UR49, UR6 ;  /* 0x00000031ff347299 */ /* 0x000fc40008011606 */
[----:B------:R-:W-:Y:S02]  /*4ca0*/  UPRMT UR37, UR10, 0x654, UR41 ;  /* 0x000006540a257896 */ /* 0x000fe40008000029 */
[----:B------:R-:W-:Y:S02]  /*4cb0*/  UPRMT UR31, UR10, 0x654, UR33 ;  /* 0x000006540a1f7896 */ /* 0x000fe40008000021 */
[----:B------:R-:W-:Y:S02]  /*4cc0*/  UPRMT UR30, UR10, 0x654, UR25 ;  /* 0x000006540a1e7896 */ /* 0x000fe40008000019 */
[----:B------:R-:W-:Y:S02]  /*4cd0*/  UPRMT UR29, UR10, 0x654, UR17 ;  /* 0x000006540a1d7896 */ /* 0x000fe40008000011 */
[----:B---3--:R-:W-:Y:S02]  /*4ce0*/  USHF.R.U32.HI UR47, URZ, UR54, UR47 ;  /* 0x00000036ff2f7299 */ /* 0x008fe4000801162f */
[----:B------:R-:W-:-:S11]  /*4cf0*/  UISETP.NE.AND UP3, UPT, UR4, 0x1, UPT ;  /* 0x000000010400788c */ /* 0x000fd6000bf65270 */
.L_x_104:
[C---:B------:R-:W-:Y:S02]  /*4d00*/  LEA R12, R14.reuse, UR21, 0x3 ;  /* 0x000000150e0c7c11 */ /* 0x040fe4000f8e18ff */
[----:B------:R-:W-:Y:S02]  /*4d10*/  SHF.L.U32 R9, R13, 0x1f, RZ ;  /* 0x0000001f0d097819 */ /* 0x000fe400000006ff */
[----:B------:R-:W-:Y:S02]  /*4d20*/  LEA R10, R14, UR21, 0x4 ;  /* 0x000000150e0a7c11 */ /* 0x000fe4000f8e20ff */
[----:B--2---:R-:W2:Y:S02]  /*4d30*/  SYNCS.PHASECHK.TRANS64.TRYWAIT P0, [R12+URZ+0xd0], R9 ;  /* 0x0000d0090c0075a7 */ /* 0x004ea400080011ff */
[----:B--2---:R-:W-:Y:S05]  /*4d40*/  @!P0 BRA `(.L_x_90) ;  /* 0x0000007c002c8947 */ /* 0x004fea0003800000 */
.L_x_227:
[----:B--2---:R-:W2:Y:S01]  /*4d50*/  LDS.128 R8, [R10+0x160] ;  /* 0x000160000a087984 */ /* 0x004ea20000000c00 */
[----:B------:R-:W-:Y:S01]  /*4d60*/  UISETP.GE.AND UP0, UPT, UR45, 0x1, UPT ;  /* 0x000000012d00788c */ /* 0x000fe2000bf06270 */
[----:B------:R-:W-:Y:S01]  /*4d70*/  @!PT LDS RZ, [RZ] ;  /* 0x00000000fffff984 */ /* 0x000fe20000000800 */
[----:B------:R-:W-:Y:S01]  /*4d80*/  @!PT LDS RZ, [RZ] ;  /* 0x00000000fffff984 */ /* 0x000fe20000000800 */
[----:B------:R-:W-:Y:S01]  /*4d90*/  @!PT LDS RZ, [RZ] ;  /* 0x00000000fffff984 */ /* 0x000fe20000000800 */
[----:B------:R-:W-:Y:S01]  /*4da0*/  @!PT LDS RZ, [RZ] ;  /* 0x00000000fffff984 */ /* 0x000fe20000000800 */
[----:B------:R3:W-:Y:S06]  /*4db0*/  MEMBAR.ALL.CTA ;  /* 0x0000000000007992 */ /* 0x0007ec0000008000 */
[----:B---3--:R-:W3:Y:S01]  /*4dc0*/  FENCE.VIEW.ASYNC.S ;  /* 0x00000000000073c6 */ /* 0x008ee20000000000 */
[----:B--2---:R-:W-:Y:S11]  /*4dd0*/  LOP3.LUT P0, RZ, R10, 0x1, RZ, 0xc0, !PT ;  /* 0x000000010aff7812 */ /* 0x004ff6000780c0ff */
[----:B------:R-:W-:Y:S02]  /*4de0*/  @!UPT UIADD3 URZ, UPT, UPT, URZ, URZ, URZ ;  /* 0x000000fffffff290 */ /* 0x000fe4000fffe0ff */
[----:B---3--:R-:W-:Y:S01]  /*4df0*/  VOTEU.ANY UP2, P0 ;  /* 0x0000000000ff7886 */ /* 0x008fe20000040100 */
[----:B------:R-:W-:Y:S11]  /*4e00*/  PLOP3.LUT P0, PT, PT, PT, UP2, 0x80, 0x8 ;  /* 0x000000000008781c */ /* 0x000ff60003f0f028 */
[----:B------:R-:W-:Y:S02]  /*4e10*/  @!UPT UIADD3 URZ, UPT, UPT, URZ, URZ, URZ ;  /* 0x000000fffffff290 */ /* 0x000fe4000fffe0ff */
[----:B------:R-:W-:Y:S02]  /*4e20*/  @P0 SHF.R.U32.HI R0, RZ, 0x10, R9 ;  /* 0x00000010ff000819 */ /* 0x000fe40000011609 */
[----:B------:R-:W-:Y:S02]  /*4e30*/  @P0 MOV R6, R8 ;  /* 0x0000000800060202 */ /* 0x000fe40000000f00 */
[----:B------:R-:W-:Y:S01]  /*4e40*/  @P0 R2UR UR4, R0 ;  /* 0x00000000000402ca */ /* 0x000fe200000e0000 */
[----:B------:R-:W-:Y:S01]  /*4e50*/  VIADD R0, R12, 0xe0 ;  /* 0x000000e00c007836 */ /* 0x000fe20000000000 */
[----:B------:R-:W-:Y:S02]  /*4e60*/  @P0 LOP3.LUT R8, R9, 0xffff, RZ, 0xc0, !PT ;  /* 0x0000ffff09080812 */ /* 0x000fe400078ec0ff */
[----:B------:R-:W-:Y:S02]  /*4e70*/  @P0 R2UR UR6, R6 ;  /* 0x00000000060602ca */ /* 0x000fe400000e0000 */
[----:B------:R-:W-:Y:S02]  /*4e80*/  PRMT R0, RZ, 0x654, R0 ;  /* 0x00000654ff007816 */ /* 0x000fe40000000000 */
[----:B------:R-:W-:Y:S02]  /*4e90*/  @P0 R2UR UR5, R8 ;  /* 0x00000000080502ca */ /* 0x000fe400000e0000 */
[----:B------:R2:W-:Y:S03]  /*4ea0*/  SYNCS.ARRIVE.TRANS64.RED.A1T0 RZ, [R0+URZ], RZ ;  /* 0x000000ff00ff79a7 */ /* 0x0005e600081004ff */
[----:B------:R-:W-:Y:S04]  /*4eb0*/  @UP2 UMOV UR38, UR4 ;  /* 0x0000000400262c82 */ /* 0x000fe80008000000 */
[----:B------:R-:W-:Y:S04]  /*4ec0*/  @UP2 UMOV UR14, UR6 ;  /* 0x00000006000e2c82 */ /* 0x000fe80008000000 */
[----:B------:R-:W-:Y:S01]  /*4ed0*/  @UP2 UMOV UR13, UR5 ;  /* 0x00000005000d2c82 */ /* 0x000fe20008000000 */
[----:B------:R-:W-:Y:S05]  /*4ee0*/  BRA.U !UP0, `(.L_x_91) ;  /* 0x0000000108a47547 */ /* 0x000fea000b800000 */
[----:B------:R-:W-:Y:S02]  /*4ef0*/  UIMAD.WIDE.U32 UR18, UR13, UR51, URZ ;  /* 0x000000330d1272a5 */ /* 0x000fe4000f8e00ff */
[----:B------:R-:W-:Y:S02]  /*4f00*/  UIMAD.WIDE.U32 UR26, UR14, UR48, URZ ;  /* 0x000000300e1a72a5 */ /* 0x000fe4000f8e00ff */
[----:B------:R-:W-:Y:S02]  /*4f10*/  USEL UR4, UR39, UR47, !UP5 ;  /* 0x0000002f27047287 */ /* 0x000fe4000e800000 */
[----:B------:R-:W-:Y:S02]  /*4f20*/  USEL UR7, UR46, UR52, !UP6 ;  /* 0x000000342e077287 */ /* 0x000fe4000f000000 */
[----:B-1----:R-:W-:Y:S02]  /*4f30*/  UIMAD.WIDE.U32 UR8, UR4, UR22, URZ ;  /* 0x00000016040872a5 */ /* 0x002fe4000f8e00ff */
[----:B------:R-:W-:Y:S01]  /*4f40*/  UIMAD.WIDE.U32 UR10, UR7, UR22, URZ ;  /* 0x00000016070a72a5 */ /* 0x000fe2000f8e00ff */
[----:B------:R-:W-:Y:S02]  /*4f50*/  UMOV UR5, UR19 ;  /* 0x0000001300057c82 */ /* 0x000fe40008000000 */
[----:B------:R-:W-:Y:S03]  /*4f60*/  USHF.R.U32.HI UR6, URZ, UR54, UR5 ;  /* 0x00000036ff067299 */ /* 0x000fe60008011605 */
[----:B------:R-:W-:Y:S01]  /*4f70*/  UMOV UR5, UR27 ;  /* 0x0000001b00057c82 */ /* 0x000fe20008000000 */
[----:B------:R-:W-:Y:S02]  /*4f80*/  USEL UR6, UR13, UR6, !UP5 ;  /* 0x000000060d067287 */ /* 0x000fe4000e800000 */
[----:B------:R-:W-:Y:S03]  /*4f90*/  USHF.R.U32.HI UR12, URZ, UR49, UR5 ;  /* 0x00000031ff0c7299 */ /* 0x000fe60008011605 */
[----:B------:R-:W-:Y:S02]  /*4fa0*/  UMOV UR5, UR9 ;  /* 0x0000000900057c82 */ /* 0x000fe40008000000 */
[----:B------:R-:W-:Y:S03]  /*4fb0*/  @UP4 USHF.R.U32.HI UR4, URZ, UR23, UR5 ;  /* 0x00000017ff044299 */ /* 0x000fe60008011605 */
[----:B------:R-:W-:Y:S01]  /*4fc0*/  UMOV UR5, UR11 ;  /* 0x0000000b00057c82 */ /* 0x000fe20008000000 */
[----:B------:R-:W-:Y:S02]  /*4fd0*/  UIMAD UR4, UR45, UR4, URZ ;  /* 0x000000042d0472a4 */ /* 0x000fe4000f8e02ff */
[----:B------:R-:W-:Y:S02]  /*4fe0*/  @UP4 USHF.R.U32.HI UR7, URZ, UR23, UR5 ;  /* 0x00000017ff074299 */ /* 0x000fe40008011605 */
[----:B------:R-:W-:Y:S02]  /*4ff0*/  UIMAD.WIDE.U32 UR10, UR6, UR22, URZ ;  /* 0x00000016060a72a5 */ /* 0x000fe4000f8e00ff */
[----:B------:R-:W-:Y:S02]  /*5000*/  USEL UR5, UR14, UR12, !UP6 ;  /* 0x0000000c0e057287 */ /* 0x000fe4000f000000 */
[----:B------:R-:W-:Y:S02]  /*5010*/  UIMAD UR8, UR45, UR7, URZ ;  /* 0x000000072d0872a4 */ /* 0x000fe4000f8e02ff */
[----:B------:R-:W-:Y:S03]  /*5020*/  UISETP.GE.AND UP0, UPT, UR6, UR4, UPT ;  /* 0x000000040600728c */ /* 0x000fe6000bf06270 */
[----:B------:R-:W-:Y:S01]  /*5030*/  UMOV UR4, UR11 ;  /* 0x0000000b00047c82 */ /* 0x000fe20008000000 */
[----:B------:R-:W-:Y:S02]  /*5040*/  UISETP.GE.OR UP0, UPT, UR5, UR8, UP0 ;  /* 0x000000080500728c */ /* 0x000fe40008706670 */
[----:B------:R-:W-:Y:S02]  /*5050*/  USHF.R.U32.HI UR4, URZ, UR23, UR4 ;  /* 0x00000017ff047299 */ /* 0x000fe40008011604 */
[----:B------:R-:W-:Y:S02]  /*5060*/  UIMAD.WIDE.U32 UR8, UR5, UR22, URZ ;  /* 0x00000016050872a5 */ /* 0x000fe4000f8e00ff */
[----:B------:R-:W-:Y:S04]  /*5070*/  USEL UR10, UR6, UR4, !UP4 ;  /* 0x00000004060a7287 */ /* 0x000fe8000e000000 */
[----:B------:R-:W-:Y:S01]  /*5080*/  UIADD3 UR11, UPT, UPT, -UR10, URZ, URZ ;  /* 0x000000ff0a0b7290 */ /* 0x000fe2000fffe1ff */
[----:B------:R-:W-:Y:S02]  /*5090*/  @!UP0 UMOV UR4, UR9 ;  /* 0x0000000900048c82 */ /* 0x000fe40008000000 */
[----:B------:R-:W-:Y:S02]  /*50a0*/  @!UP0 USHF.R.U32.HI UR4, URZ, UR23, UR4 ;  /* 0x00000017ff048299 */ /* 0x000fe40008011604 */
[----:B------:R-:W-:Y:S02]  /*50b0*/  UIMAD UR8, UR45, UR11, UR6 ;  /* 0x0000000b2d0872a4 */ /* 0x000fe4000f8e0206 */
[----:B------:R-:W-:Y:S04]  /*50c0*/  @!UP0 USEL UR4, UR5, UR4, !UP4 ;  /* 0x0000000405048287 */ /* 0x000fe8000e000000 */
[----:B------:R-:W-:Y:S02]  /*50d0*/  @!UP0 UIMAD UR7, UR7, UR8, UR4 ;  /* 0x00000008070782a4 */ /* 0x000fe4000f8e0204 */
[----:B------:R-:W-:Y:S02]  /*50e0*/  @!UP0 UIADD3 UR9, UPT, UPT, UR10, -UR4, URZ ;  /* 0x800000040a098290 */ /* 0x000fe4000fffe0ff */
[----:B------:R-:W-:Y:S02]  /*50f0*/  UIADD3 UR8, UPT, UPT, -UR6, URZ, URZ ;  /* 0x000000ff06087290 */ /* 0x000fe4000fffe1ff */
[----:B------:R-:W-:Y:S02]  /*5100*/  UIADD3 UR4, UPT, UPT, -UR5, URZ, URZ ;  /* 0x000000ff05047290 */ /* 0x000fe4000fffe1ff */
[----:B------:R-:W-:Y:S03]  /*5110*/  @!UP0 UIMAD UR6, UR9, UR45, UR5 ;  /* 0x0000002d090682a4 */ /* 0x000fe6000f8e0205 */
[----:B------:R-:W-:Y:S01]  /*5120*/  @!UP0 UMOV UR5, UR7 ;  /* 0x0000000700058c82 */ /* 0x000fe20008000000 */
[----:B------:R-:W-:Y:S02]  /*5130*/  UIMAD UR7, UR15, UR4, UR14 ;  /* 0x000000040f0772a4 */ /* 0x000fe4000f8e020e */
[----:B------:R-:W-:Y:S02]  /*5140*/  UIMAD UR4, UR50, UR8, UR13 ;  /* 0x00000008320472a4 */ /* 0x000fe4000f8e020d */
[----:B------:R-:W-:Y:S02]  /*5150*/  UIMAD UR14, UR5, UR15, UR7 ;  /* 0x0000000f050e72a4 */ /* 0x000fe4000f8e0207 */
[----:B------:R-:W-:Y:S11]  /*5160*/  UIMAD UR13, UR6, UR50, UR4 ;  /* 0x00000032060d72a4 */ /* 0x000ff6000f8e0204 */
[----:B------:R-:W-:Y:S01]  /*5170*/  @!UPT UIADD3 URZ, UPT, UPT, URZ, URZ, URZ ;  /* 0x000000fffffff290 */ /* 0x000fe2000fffe0ff */
.L_x_91:
[----:B------:R-:W3:Y:S01]  /*5180*/  @!UP3 LDCU.128 UR8, c[0x0][0xb10] ;  /* 0x00016200ff08b7ac */ /* 0x000ee20008000c00 */
[----:B------:R-:W-:Y:S01]  /*5190*/  IMAD.MOV.U32 R10, RZ, RZ, 0x1 ;  /* 0x00000001ff0a7424 */ /* 0x000fe200078e00ff */
[C---:B------:R-:W-:Y:S02]  /*51a0*/  ISETP.NE.U32.AND P1, PT, R4.reuse, RZ, PT ;  /* 0x000000ff0400720c */ /* 0x040fe40003f25070 */
[----:B------:R-:W-:Y:S02]  /*51b0*/  ISETP.NE.U32.AND P0, PT, R4, RZ, PT ;  /* 0x000000ff0400720c */ /* 0x000fe40003f05070 */
[C---:B------:R-:W-:Y:S01]  /*51c0*/  ISETP.NE.AND.EX P1, PT, R5.reuse, RZ, PT, P1 ;  /* 0x000000ff0500720c */ /* 0x040fe20003f25310 */
[----:B------:R-:W4:Y:S01]  /*51d0*/  @!UP3 LDCU UR5, c[0x0][0xb0c] ;  /* 0x00016180ff05b7ac */ /* 0x000f220008000800 */
[----:B------:R-:W-:Y:S02]  /*51e0*/  ISETP.NE.AND.EX P0, PT, R5, RZ, PT, P0 ;  /* 0x000000ff0500720c */ /* 0x000fe40003f05300 */
[----:B------:R-:W-:Y:S01]  /*51f0*/  SHF.L.U32 R10, R10, 0x1f, RZ ;  /* 0x0000001f0a0a7819 */ /* 0x000fe200000006ff */
[----:B------:R-:W-:Y:S02]  /*5200*/  USHF.L.U32 UR43, UR16, 0x7, URZ ;  /* 0x00000007102b7899 */ /* 0x000fe400080006ff */
[----:B------:R-:W-:Y:S02]  /*5210*/  USHF.L.U32 UR42, UR20, 0x7, URZ ;  /* 0x00000007142a7899 */ /* 0x000fe400080006ff */
[----:B---3--:R-:W-:Y:S07]  /*5220*/  UIMAD.WIDE.U32 UR6, UR14, UR8, URZ ;  /* 0x000000080e0672a5 */ /* 0x008fee000f8e00ff */
[----:B------:R-:W-:Y:S01]  /*5230*/  @!UP3 UMOV UR4, UR7 ;  /* 0x000000070004bc82 */ /* 0x000fe20008000000 */
[----:B----4-:R-:W-:Y:S02]  /*5240*/  @!UP3 UISETP.NE.AND UP0, UPT, UR5, 0x1, UPT ;  /* 0x000000010500b88c */ /* 0x010fe4000bf05270 */
[----:B------:R-:W-:Y:S02]  /*5250*/  @!UP3 USHF.R.U32.HI UR4, URZ, UR9, UR4 ;  /* 0x00000009ff04b299 */ /* 0x000fe40008011604 */
[----:B------:R-:W-:Y:S02]  /*5260*/  UIMAD.WIDE.U32 UR6, UR13, UR11, URZ ;  /* 0x0000000b0d0672a5 */ /* 0x000fe4000f8e00ff */
[----:B------:R-:W-:Y:S02]  /*5270*/  @!UP3 USEL UR8, UR14, UR4, !UP0 ;  /* 0x000000040e08b287 */ /* 0x000fe4000c000000 */
[----:B------:R-:W-:Y:S03]  /*5280*/  @!UP3 UISETP.NE.AND UP0, UPT, UR10, 0x1, UPT ;  /* 0x000000010a00b88c */ /* 0x000fe6000bf05270 */
[----:B------:R-:W-:Y:S02]  /*5290*/  @!UP3 UMOV UR6, UR7 ;  /* 0x000000070006bc82 */ /* 0x000fe40008000000 */
[----:B------:R-:W3:Y:S02]  /*52a0*/  @!UP3 LDCU UR4, c[0x0][0xb20] ;  /* 0x00016400ff04b7ac */ /* 0x000ee40008000800 */
[----:B---3--:R-:W-:Y:S04]  /*52b0*/  @!UP3 USHF.R.U32.HI UR6, URZ, UR4, UR6 ;  /* 0x00000004ff06b299 */ /* 0x008fe80008011606 */
[----:B------:R-:W-:Y:S04]  /*52c0*/  @!UP3 USEL UR6, UR13, UR6, !UP0 ;  /* 0x000000060d06b287 */ /* 0x000fe8000c000000 */
[----:B------:R-:W-:Y:S02]  /*52d0*/  @!UP3 UIADD3 UR4, UPT, UPT, -UR8, UR6, URZ ;  /* 0x000000060804b290 */ /* 0x000fe4000fffe1ff */
[----:B------:R-:W-:Y:S02]  /*52e0*/  @!UP3 UIADD3 UR6, UPT, UPT, UR8, -UR6, URZ ;  /* 0x800000060806b290 */ /* 0x000fe4000fffe0ff */
[----:B------:R-:W-:Y:S02]  /*52f0*/  @!UP3 UIMAD UR14, UR4, UR5, UR14 ;  /* 0x00000005040eb2a4 */ /* 0x000fe4000f8e020e */
[----:B------:R-:W-:Y:S01]  /*5300*/  @!UP3 UIMAD UR13, UR6, UR10, UR13 ;  /* 0x0000000a060db2a4 */ /* 0x000fe2000f8e020d */
[----:B------:R-:W-:Y:S11]  /*5310*/  BRA.U UP1, `(.L_x_92) ;  /* 0x0000000101107547 */ /* 0x000ff6000b800000 */
[----:B--2---:R-:W-:Y:S04]  /*5320*/  MOV R0, UR53 ;  /* 0x0000003500007c02 */ /* 0x004fe80008000f00 */
[----:B------:R-:W-:Y:S04]  /*5330*/  SHF.L.U32 R9, R0, 0x1f, RZ ;  /* 0x0000001f00097819 */ /* 0x000fe800000006ff */
[----:B------:R-:W2:Y:S02]  /*5340*/  SYNCS.PHASECHK.TRANS64.TRYWAIT P2, [UR21+0xc8], R9 ;  /* 0x0000c809ff0075a7 */ /* 0x000ea40008041115 */
[----:B--2---:R-:W-:Y:S05]  /*5350*/  @!P2 BRA `(.L_x_93) ;  /* 0x0000007400bca947 */ /* 0x004fea0003800000 */
.L_x_92:
[----:B------:R-:W-:Y:S05]  /*5360*/  @!P1 BRA `(.L_x_94) ;  /* 0x0000000000309947 */ /* 0x000fea0003800000 */
[----:B------:R-:W-:Y:S01]  /*5370*/  ISETP.NE.U32.AND P1, PT, R2, RZ, PT ;  /* 0x000000ff0200720c */ /* 0x000fe20003f25070 */
[----:B------:R-:W3:Y:S01]  /*5380*/  LDCU.64 UR4, c[0x0][0x358] ;  /* 0x00006b00ff0477ac */ /* 0x000ee20008000a00 */
[----:B------:R-:W-:Y:S02]  /*5390*/  IMAD.MOV.U32 R66, RZ, RZ, 0x1 ;  /* 0x00000001ff427424 */ /* 0x000fe400078e00ff */
[----:B------:R-:W-:Y:S11]  /*53a0*/  ISETP.NE.AND.EX P1, PT, R3, RZ, PT, P1 ;  /* 0x000000ff0300720c */ /* 0x000ff60003f25310 */
[----:B------:R-:W-:Y:S02]  /*53b0*/  @!UPT UIADD3 URZ, UPT, UPT, URZ, URZ, URZ ;  /* 0x000000fffffff290 */ /* 0x000fe4000fffe0ff */
[----:B--2---:R-:W2:Y:S01]  /*53c0*/  @P1 LDC.64 R8, c[0x0][0x888] ;  /* 0x00022200ff081b82 */ /* 0x004ea20000000a00 */
[----:B------:R-:W-:Y:S04]  /*53d0*/  @P1 IMAD R0, R4, UR36, RZ ;  /* 0x0000002404001c24 */ /* 0x000fe8000f8e02ff */
[----:B--2---:R-:W-:Y:S04]  /*53e0*/  @P1 IMAD.WIDE R8, R0, 0x4, R8 ;  /* 0x0000000400081825 */ /* 0x004fe800078e0208 */
[----:B------:R-:W-:Y:S01]  /*53f0*/  HFMA2 R0, -RZ, RZ, 0, 5.9604644775390625e-08 ;  /* 0x00000001ff007431 */ /* 0x000fe200000001ff */
[----:B---3-5:R3:W5:Y:S04]  /*5400*/  @P1 LDG.E R27, desc[UR4][R8.64] ;  /* 0x00000004081b1981 */ /* 0x028768000c1e1900 */
[----:B------:R-:W-:Y:S01]  /*5410*/  @!P1 PRMT R66, R0, 0x7610, R66 ;  /* 0x0000761000429816 */ /* 0x000fe20000000042 */
[----:B---3--:R-:W4:Y:S06]  /*5420*/  @!P1 LDC R27, c[0x0][0x880] ;  /* 0x00022000ff1b9b82 */ /* 0x008f2c0000000800 */
.L_x_94:
[----:B----45:R-:W-:Y:S01]  /*5430*/  @!P0 FSETP.EQ.AND P1, PT, R27, RZ, PT ;  /* 0x000000ff1b00820b */ /* 0x030fe20003f22000 */
[----:B------:R-:W-:Y:S01]  /*5440*/  @!UPT UIADD3 URZ, UPT, UPT, URZ, URZ, URZ ;  /* 0x000000fffffff290 */ /* 0x000fe2000fffe0ff */
[----:B------:R-:W-:Y:S11]  /*5450*/  @!P0 BRA `(.L_x_95) ;  /* 0x0000000000188947 */ /* 0x000ff60003800000 */
[----:B------:R-:W-:Y:S02]  /*5460*/  LOP3.LUT P0, RZ, R66, 0xff, RZ, 0xc0, !PT ;  /* 0x000000ff42ff7812 */ /* 0x000fe4000780c0ff */
[----:B------:R-:W-:Y:S04]  /*5470*/  ISETP.NE.U32.AND P1, PT, R2, RZ, PT ;  /* 0x000000ff0200720c */ /* 0x000fe80003f25070 */
[----:B------:R-:W-:Y:S04]  /*5480*/  ISETP.NE.AND.EX P1, PT, R3, RZ, PT, P1 ;  /* 0x000000ff0300720c */ /* 0x000fe80003f25310 */
[----:B------:R-:W-:Y:S03]  /*5490*/  PLOP3.LUT P1, PT, P1, PT, PT, 0x8, 0x80 ;  /* 0x000000000080781c */ /* 0x000fe60000f2e170 */
[----:B------:R-:W-:Y:S11]  /*54a0*/  @P0 FSETP.EQ.AND P1, PT, R27, RZ, PT ;  /* 0x000000ff1b00020b */ /* 0x000ff60003f22000 */
[----:B------:R-:W-:Y:S02]  /*54b0*/  @!UPT UIADD3 URZ, UPT, UPT, URZ, URZ, URZ ;  /* 0x000000fffffff290 */ /* 0x000fe4000fffe0ff */
.L_x_95:
[----:B------:R-:W3:Y:S01]  /*54c0*/  SYNCS.PHASECHK.TRANS64.TRYWAIT P2, [UR21+0xa0], R10 ;  /* 0x0000a00aff0075a7 */ /* 0x000ee20008041115 */
[----:B------:R-:W-:Y:S04]  /*54d0*/  ELECT P0, URZ, PT ;  /* 0x0000000000ff782f */ /* 0x000fe80003800000 */
[----:B------:R-:W-:Y:S11]  /*54e0*/  PLOP3.LUT P1, PT, P1, P0, PT, 0xf2, 0x2f ;  /* 0x00000000002f781c */ /* 0x000ff60000f21e72 */
[----:B------:R-:W-:Y:S02]  /*54f0*/  @!UPT UIADD3 URZ, UPT, UPT, URZ, URZ, URZ ;  /* 0x000000fffffff290 */ /* 0x000fe4000fffe0ff */
[----:B------:R-:W-:Y:S05]  /*5500*/  @!P1 IADD3 R6, P0, PT, R16, 0x580, RZ ;  /* 0x0000058010069810 */ /* 0x000fea0007f1e0ff */
[----:B--2---:R-:W-:Y:S01]  /*5510*/  @!P1 IMAD.X R0, RZ, RZ, R17, P0 ;  /* 0x000000ffff009224 */ /* 0x004fe200000e0611 */
[----:B---3--:R-:W-:Y:S07]  /*5520*/  @!P2 BRA `(.L_x_96) ;  /* 0x000000740060a947 */ /* 0x008fee0003800000 */
.L_x_230:
[----:B------:R-:W-:Y:S01]  /*5530*/  @!P1 R2UR UR5, R6 ;  /* 0x00000000060592ca */ /* 0x000fe200000e0000 */
[----:B------:R-:W-:Y:S01]  /*5540*/  VOTEU.ALL UP0, P1 ;  /* 0x0000000000ff7886 */ /* 0x000fe20000800000 */
[----:B------:R-:W-:Y:S01]  /*5550*/  @!P1 R2UR UR4, R0 ;  /* 0x00000000000492ca */ /* 0x000fe200000e0000 */
[----:B------:R-:W-:Y:S01]  /*5560*/  @!P1 IMAD.MOV.U32 R0, RZ, RZ, 0x2000 ;  /* 0x00002000ff009424 */ /* 0x000fe200078e00ff */
[----:B------:R-:W-:Y:S01]  /*5570*/  UMOV UR6, 0x0 ;  /* 0x0000000000067882 */ /* 0x000fe20000000000 */
[----:B------:R-:W-:Y:S01]  /*5580*/  UMOV UR7, 0x10000000 ;  /* 0x1000000000077882 */ /* 0x000fe20000000000 */
[----:B------:R-:W-:Y:S01]  /*5590*/  @!UP0 UIADD3 UR40, UPT, UPT, UR21, 0x200, URZ ;  /* 0x0000020015288890 */ /* 0x000fe2000fffe0ff */
[----:B------:R-:W-:Y:S01]  /*55a0*/  @!P1 IADD3 R6, P0, PT, R16, 0x580, RZ ;  /* 0x0000058010069810 */ /* 0x000fe20007f1e0ff */
[----:B------:R-:W-:Y:S01]  /*55b0*/  VOTEU.ALL UP0, P1 ;  /* 0x0000000000ff7886 */ /* 0x000fe20000800000 */
[----:B------:R-:W-:Y:S04]  /*55c0*/  UMOV UR44, UR36 ;  /* 0x00000024002c7c82 */ /* 0x000fe80008000000 */
[----:B------:R-:W-:Y:S02]  /*55d0*/  IMAD.U32 R8, RZ, RZ, UR5 ;  /* 0x00000005ff087e24 */ /* 0x000fe4000f8e00ff */
[----:B--2---:R-:W-:Y:S03]  /*55e0*/  IMAD.U32 R9, RZ, RZ, UR4 ;  /* 0x00000004ff097e24 */ /* 0x004fe6000f8e00ff */
[----:B------:R-:W-:Y:S02]  /*55f0*/  @!P1 R2UR UR4, R8 ;  /* 0x00000000080492ca */ /* 0x000fe400000e0000 */
[----:B------:R-:W-:Y:S11]  /*5600*/  @!P1 R2UR UR5, R9 ;  /* 0x00000000090592ca */ /* 0x000ff600000e0000 */
[----:B------:R-:W-:Y:S02]  /*5610*/  @!UPT UIADD3 URZ, UPT, UPT, URZ, URZ, URZ ;  /* 0x000000fffffff290 */ /* 0x000fe4000fffe0ff */
[----:B------:R2:W-:Y:S01]  /*5620*/  @!UP0 UTMALDG.3D [UR40], [UR4], desc[UR6] ;  /* 0x00000628040085b4 */ /* 0x0005e20008011000 */
[----:B------:R3:W-:Y:S01]  /*5630*/  @!P1 SYNCS.ARRIVE.TRANS64.RED.A0TR RZ, [UR21+0x80], R0 ;  /* 0x00008000ffff99a7 */ /* 0x0007e20008300415 */
[----:B------:R-:W-:Y:S01]  /*5640*/  SYNCS.ARRIVE.TRANS64.RED.A1T0 RZ, [UR37], RZ ;  /* 0x000000ffffff79a7 */ /* 0x000fe20008100425 */
[----:B---3--:R-:W-:Y:S01]  /*5650*/  @!P1 IMAD.X R0, RZ, RZ, R17, P0 ;  /* 0x000000ffff009224 */ /* 0x008fe200000e0611 */
[----:B------:R-:W3:Y:S02]  /*5660*/  SYNCS.PHASECHK.TRANS64.TRYWAIT P2, [UR21+0xa8], R10 ;  /* 0x0000a80aff0075a7 */ /* 0x000ee40008041115 */
[----:B--23--:R-:W-:Y:S05]  /*5670*/  @!P2 BRA `(.L_x_97) ;  /* 0x000000740024a947 */ /* 0x00cfea0003800000 */
.L_x_232:
        /* <DEDUP_REMOVED lines=8> */
[----:B------:R-:W-:Y:S01]  /*5700*/  @!UP0 UIADD3 UR32, UPT, UPT, UR21, 0x2200, URZ ;  /* 0x0000220015208890 */ /* 0x000fe2000fffe0ff */
[----:B------:R-:W-:Y:S01]  /*5710*/  VOTEU.ALL UP0, P1 ;  /* 0x0000000000ff7886 */ /* 0x000fe20000800000 */
[----:B------:R-:W-:Y:S03]  /*5720*/  UMOV UR35, UR43 ;  /* 0x0000002b00237c82 */ /* 0x000fe60008000000 */
        /* <DEDUP_REMOVED lines=11> */
.L_x_234:
        /* <DEDUP_REMOVED lines=10> */
[----:B------:R-:W-:Y:S01]  /*5880*/  UMOV UR27, UR43 ;  /* 0x0000002b001b7c82 */ /* 0x000fe20008000000 */
[----:B------:R-:W-:Y:S02]  /*5890*/  UMOV UR28, UR36 ;  /* 0x00000024001c7c82 */ /* 0x000fe40008000000 */
        /* <DEDUP_REMOVED lines=11> */
.L_x_236:
[----:B------:R-:W-:Y:S01]  /*5950*/  @!P1 R2UR UR5, R6 ;  /* 0x00000000060592ca */ /* 0x000fe200000e0000 */
[----:B------:R-:W-:Y:S01]  /*5960*/  VOTEU.ALL UP0, P1 ;  /* 0x0000000000ff7886 */ /* 0x000fe20000800000 */
[----:B------:R-:W-:Y:S01]  /*5970*/  @!P1 R2UR UR4, R0 ;  /* 0x00000000000492ca */ /* 0x000fe200000e0000 */
[----:B------:R-:W-:Y:S01]  /*5980*/  @!P1 IMAD.MOV.U32 R0, RZ, RZ, 0x2000 ;  /* 0x00002000ff009424 */ /* 0x000fe200078e00ff */
[----:B------:R-:W-:Y:S01]  /*5990*/  UMOV UR6, 0x0 ;  /* 0x0000000000067882 */ /* 0x000fe20000000000 */
[----:B------:R-:W-:Y:S01]  /*59a0*/  UMOV UR7, 0x10000000 ;  /* 0x1000000000077882 */ /* 0x000fe20000000000 */
[----:B------:R-:W-:Y:S01]  /*59b0*/  @!UP0 UIADD3 UR18, UPT, UPT, UR42, 0x30, URZ ;  /* 0x000000302a128890 */ /* 0x000fe2000fffe0ff */
[----:B--2---:R-:W-:Y:S01]  /*59c0*/  SHF.L.U32 R9, RZ, 0x1f, RZ ;  /* 0x0000001fff097819 */ /* 0x004fe200000006ff */
[----:B------:R-:W-:Y:S01]  /*59d0*/  @!UP0 UIADD3 UR16, UPT, UPT, UR21, 0x6200, URZ ;  /* 0x0000620015108890 */ /* 0x000fe2000fffe0ff */
[----:B------:R-:W-:Y:S01]  /*59e0*/  @!P1 IADD3 R8, P0, PT, R16, 0x580, RZ ;  /* 0x0000058010089810 */ /* 0x000fe20007f1e0ff */
[----:B------:R-:W-:Y:S01]  /*59f0*/  VOTEU.ALL UP0, P1 ;  /* 0x0000000000ff7886 */ /* 0x000fe20000800000 */
[----:B------:R-:W-:Y:S01]  /*5a00*/  UMOV UR19, UR43 ;  /* 0x0000002b00137c82 */ /* 0x000fe20008000000 */
[----:B------:R-:W-:Y:S01]  /*5a10*/  UMOV UR20, UR36 ;  /* 0x0000002400147c82 */ /* 0x000fe20008000000 */
[----:B------:R-:W-:Y:S02]  /*5a20*/  IMAD.U32 R18, RZ, RZ, UR5 ;  /* 0x00000005ff127e24 */ /* 0x000fe4000f8e00ff */
[----:B------:R-:W-:Y:S02]  /*5a30*/  IMAD.U32 R19, RZ, RZ, UR4 ;  /* 0x00000004ff137e24 */ /* 0x000fe4000f8e00ff */
[----:B------:R-:W-:Y:S01]  /*5a40*/  @!P1 IMAD.X R6, RZ, RZ, R17, P0 ;  /* 0x000000ffff069224 */ /* 0x000fe200000e0611 */
[----:B------:R-:W-:Y:S02]  /*5a50*/  @!P1 R2UR UR4, R18 ;  /* 0x00000000120492ca */ /* 0x000fe400000e0000 */
[----:B------:R-:W-:Y:S11]  /*5a60*/  @!P1 R2UR UR5, R19 ;  /* 0x00000000130592ca */ /* 0x000ff600000e0000 */
[----:B------:R-:W-:Y:S02]  /*5a70*/  @!UPT UIADD3 URZ, UPT, UPT, URZ, URZ, URZ ;  /* 0x000000fffffff290 */ /* 0x000fe4000fffe0ff */
[----:B------:R2:W-:Y:S01]  /*5a80*/  @!UP0 UTMALDG.3D [UR16], [UR4], desc[UR6] ;  /* 0x00000610040085b4 */ /* 0x0005e20008011000 */
[----:B------:R2:W-:Y:S01]  /*5a90*/  @!P1 SYNCS.ARRIVE.TRANS64.RED.A0TR RZ, [UR21+0x98], R0 ;  /* 0x00009800ffff99a7 */ /* 0x0005e20008300415 */
[----:B------:R-:W-:Y:S01]  /*5aa0*/  SYNCS.ARRIVE.TRANS64.RED.A1T0 RZ, [UR29], RZ ;  /* 0x000000ffffff79a7 */ /* 0x000fe2000810041d */
[----:B------:R-:W3:Y:S02]  /*5ab0*/  SYNCS.PHASECHK.TRANS64.TRYWAIT P2, [UR21+0xa0], R9 ;  /* 0x0000a009ff0075a7 */ /* 0x000ee40008041115 */
[----:B--23--:R-:W-:Y:S05]  /*5ac0*/  @!P2 BRA `(.L_x_100) ;  /* 0x000000700058a947 */ /* 0x00cfea0003800000 */
.L_x_238:
[----:B------:R-:W-:Y:S01]  /*5ad0*/  @!P1 R2UR UR5, R8 ;  /* 0x00000000080592ca */ /* 0x000fe200000e0000 */
[----:B------:R-:W-:Y:S01]  /*5ae0*/  VOTEU.ALL UP0, P1 ;  /* 0x0000000000ff7886 */ /* 0x000fe20000800000 */
[----:B------:R-:W-:Y:S01]  /*5af0*/  @!P1 R2UR UR4, R6 ;  /* 0x00000000060492ca */ /* 0x000fe200000e0000 */
[----:B--2---:R-:W-:Y:S01]  /*5b00*/  @!P1 IMAD.MOV.U32 R0, RZ, RZ, 0x2000 ;  /* 0x00002000ff009424 */ /* 0x004fe200078e00ff */
        /* <DEDUP_REMOVED lines=8> */
[----:B------:R-:W-:Y:S01]  /*5b90*/  IMAD.U32 R18, RZ, RZ, UR5 ;  /* 0x00000005ff127e24 */ /* 0x000fe2000f8e00ff */
[----:B------:R-:W-:Y:S01]  /*5ba0*/  UMOV UR12, UR36 ;  /* 0x00000024000c7c82 */ /* 0x000fe20008000000 */
        /* <DEDUP_REMOVED lines=10> */
.L_x_240:
        /* <DEDUP_REMOVED lines=24> */
.L_x_242:
[----:B------:R-:W-:Y:S01]  /*5dd0*/  @!P1 R2UR UR5, R8 ;  /* 0x00000000080592ca */ /* 0x000fe200000e0000 */
[----:B------:R-:W-:Y:S01]  /*5de0*/  VOTEU.ALL UP0, P1 ;  /* 0x0000000000ff7886 */ /* 0x000fe20000800000 */
[----:B------:R-:W-:Y:S01]  /*5df0*/  @!P1 R2UR UR4, R6 ;  /* 0x00000000060492ca */ /* 0x000fe200000e0000 */
[----:B--2---:R-:W-:Y:S01]  /*5e00*/  @!P1 IMAD.MOV.U32 R0, RZ, RZ, 0x2000 ;  /* 0x00002000ff009424 */ /* 0x004fe200078e00ff */
[----:B------:R-:W-:Y:S01]  /*5e10*/  UMOV UR6, 0x0 ;  /* 0x0000000000067882 */ /* 0x000fe20000000000 */
[----:B------:R-:W-:Y:S01]  /*5e20*/  UMOV UR7, 0x10000000 ;  /* 0x1000000000077882 */ /* 0x000fe20000000000 */
[----:B------:R-:W-:Y:S01]  /*5e30*/  @!UP0 UIADD3 UR10, UPT, UPT, UR42, 0x60, URZ ;  /* 0x000000602a0a8890 */ /* 0x000fe2000fffe0ff */
[----:B------:R-:W-:Y:S01]  /*5e40*/  VIADD R14, R14, 0x1 ;  /* 0x000000010e0e7836 */ /* 0x000fe20000000000 */
[----:B------:R-:W-:Y:S01]  /*5e50*/  @!UP0 UIADD3 UR8, UPT, UPT, UR21, 0x4200, URZ ;  /* 0x0000420015088890 */ /* 0x000fe2000fffe0ff */
[----:B------:R-:W-:Y:S01]  /*5e60*/  VOTEU.ALL UP0, P1 ;  /* 0x0000000000ff7886 */ /* 0x000fe20000800000 */
[----:B------:R-:W-:Y:S01]  /*5e70*/  UMOV UR9, UR25 ;  /* 0x0000001900097c82 */ /* 0x000fe20008000000 */
[----:B------:R-:W-:Y:S02]  /*5e80*/  UMOV UR11, UR43 ;  /* 0x0000002b000b7c82 */ /* 0x000fe40008000000 */
[----:B------:R-:W-:Y:S01]  /*5e90*/  IMAD.U32 R18, RZ, RZ, UR5 ;  /* 0x00000005ff127e24 */ /* 0x000fe2000f8e00ff */
[----:B------:R-:W-:Y:S01]  /*5ea0*/  UMOV UR12, UR36 ;  /* 0x00000024000c7c82 */ /* 0x000fe20008000000 */
[----:B------:R-:W-:Y:S03]  /*5eb0*/  IMAD.U32 R19, RZ, RZ, UR4 ;  /* 0x00000004ff137e24 */ /* 0x000fe6000f8e00ff */
        /* <DEDUP_REMOVED lines=8> */
.L_x_244:
[----:B------:R-:W-:Y:S01]  /*5f40*/  @!P1 IADD3 R6, P0, PT, R16, 0x580, RZ ;  /* 0x0000058010069810 */ /* 0x000fe20007f1e0ff */
[----:B------:R-:W-:Y:S01]  /*5f50*/  VOTEU.ALL UP0, P1 ;  /* 0x0000000000ff7886 */ /* 0x000fe20000800000 */
[----:B------:R-:W-:Y:S01]  /*5f60*/  UMOV UR6, 0x0 ;  /* 0x0000000000067882 */ /* 0x000fe20000000000 */
[----:B------:R-:W-:Y:S01]  /*5f70*/  UMOV UR7, 0x10000000 ;  /* 0x1000000000077882 */ /* 0x000fe20000000000 */
[----:B------:R-:W-:Y:S01]  /*5f80*/  @!P1 R2UR UR5, R6 ;  /* 0x00000000060592ca */ /* 0x000fe200000e0000 */
[----:B--2---:R-:W-:Y:S01]  /*5f90*/  @!P1 IMAD.X R0, RZ, RZ, R17, P0 ;  /* 0x000000ffff009224 */ /* 0x004fe200000e0611 */
[----:B------:R-:W-:Y:S01]  /*5fa0*/  @!UP0 UIADD3 UR10, UPT, UPT, UR42, 0x70, URZ ;  /* 0x000000702a0a8890 */ /* 0x000fe2000fffe0ff */
[----:B------:R-:W-:Y:S01]  /*5fb0*/  R2UR UR18, R68 ;  /* 0x00000000441272ca */ /* 0x000fe200000e0000 */
[----:B------:R-:W-:Y:S01]  /*5fc0*/  @!UP0 UIADD3 UR8, UPT, UPT, UR21, 0x6200, URZ ;  /* 0x0000620015088890 */ /* 0x000fe2000fffe0ff */
[----:B------:R-:W-:Y:S01]  /*5fd0*/  R2UR UR16, R69 ;  /* 0x00000000451072ca */ /* 0x000fe200000e0000 */
[----:B------:R-:W-:Y:S01]  /*5fe0*/  VOTEU.ALL UP0, P1 ;  /* 0x0000000000ff7886 */ /* 0x000fe20000800000 */
[----:B------:R-:W-:Y:S01]  /*5ff0*/  @!P1 R2UR UR4, R0 ;  /* 0x00000000000492ca */ /* 0x000fe200000e0000 */
[----:B------:R-:W-:Y:S01]  /*6000*/  UMOV UR9, UR17 ;  /* 0x0000001100097c82 */ /* 0x000fe20008000000 */
[----:B------:R-:W-:Y:S01]  /*6010*/  UMOV UR11, UR43 ;  /* 0x0000002b000b7c82 */ /* 0x000fe20008000000 */
[----:B------:R-:W-:Y:S01]  /*6020*/  UMOV UR12, UR36 ;  /* 0x00000024000c7c82 */ /* 0x000fe20008000000 */
[C---:B------:R-:W-:Y:S01]  /*6030*/  ISETP.NE.AND P0, PT, R14.reuse, 0x2, PT ;  /* 0x000000020e00780c */ /* 0x040fe20003f05270 */
[----:B------:R-:W-:Y:S01]  /*6040*/  UPLOP3.LUT UP1, UPT, UPT, UPT, UPT, 0x80, 0x8 ;  /* 0x000000000008789c */ /* 0x000fe20003f2f070 */
[----:B------:R-:W-:Y:S01]  /*6050*/  IMAD.U32 R8, RZ, RZ, UR5 ;  /* 0x00000005ff087e24 */ /* 0x000fe2000f8e00ff */
[----:B------:R-:W-:Y:S01]  /*6060*/  UMOV UR36, UR38 ;  /* 0x0000002600247c82 */ /* 0x000fe20008000000 */
[----:B------:R-:W-:Y:S01]  /*6070*/  SEL R0, RZ, 0x1, P0 ;  /* 0x00000001ff007807 */ /* 0x000fe20000000000 */
[----:B------:R-:W-:Y:S01]  /*6080*/  UIADD3 UR20, UPT, UPT, UR13, UR18, URZ ;  /* 0x000000120d147290 */ /* 0x000fe2000fffe0ff */
[----:B------:R-:W-:Y:S01]  /*6090*/  SEL R14, R14, RZ, P0 ;  /* 0x000000ff0e0e7207 */ /* 0x000fe20000000000 */
[----:B------:R-:W-:Y:S01]  /*60a0*/  UIADD3 UR16, UPT, UPT, UR14, UR16, URZ ;  /* 0x000000100e107290 */ /* 0x000fe2000fffe0ff */
[----:B------:R-:W-:Y:S01]  /*60b0*/  LOP3.LUT R13, R13, R0, RZ, 0x3c, !PT ;  /* 0x000000000d0d7212 */ /* 0x000fe200078e3cff */
[----:B------:R-:W-:Y:S01]  /*60c0*/  IMAD.U32 R9, RZ, RZ, UR4 ;  /* 0x00000004ff097e24 */ /* 0x000fe2000f8e00ff */
[----:B------:R-:W-:Y:S04]  /*60d0*/  @!P1 R2UR UR4, R8 ;  /* 0x00000000080492ca */ /* 0x000fe800000e0000 */
[----:B------:R-:W-:Y:S11]  /*60e0*/  @!P1 R2UR UR5, R9 ;  /* 0x00000000090592ca */ /* 0x000ff600000e0000 */
[----:B------:R-:W-:Y:S02]  /*60f0*/  @!UPT UIADD3 URZ, UPT, UPT, URZ, URZ, URZ ;  /* 0x000000fffffff290 */ /* 0x000fe4000fffe0ff */
[----:B------:R2:W-:Y:S01]  /*6100*/  @!UP0 UTMALDG.3D [UR8], [UR4], desc[UR6] ;  /* 0x00000608040085b4 */ /* 0x0005e20008011000 */
[----:B------:R2:W-:Y:S01]  /*6110*/  @!P1 SYNCS.ARRIVE.TRANS64.RED.A0TR RZ, [UR21+0x98], R7 ;  /* 0x00009807ffff99a7 */ /* 0x0005e20008300415 */
[----:B------:R-:W-:Y:S01]  /*6120*/  SYNCS.ARRIVE.TRANS64.RED.A1T0 RZ, [UR29], RZ ;  /* 0x000000ffffff79a7 */ /* 0x000fe2000810041d */
[----:B------:R-:W-:Y:S05]  /*6130*/  BRA.U UP2, `(.L_x_104) ;  /* 0xffffffe902f07547 */ /* 0x000fea000b83ffff */
[----:B------:R-:W3:Y:S02]  /*6140*/  SYNCS.PHASECHK.TRANS64.TRYWAIT P0, [UR21+0xa0], R10 ;  /* 0x0000a00aff0075a7 */ /* 0x000ee40008001115 */
[----:B---3--:R-:W-:Y:S05]  /*6150*/  @!P0 BRA `(.L_x_105) ;  /* 0x0000006c00148947 */ /* 0x008fea0003800000 */
.L_x_246:
[----:B------:R-:W4:Y:S02]  /*6160*/  SYNCS.PHASECHK.TRANS64.TRYWAIT P0, [UR21+0xa8], R10 ;  /* 0x0000a80aff0075a7 */ /* 0x000f240008001115 */
[----:B----4-:R-:W-:Y:S05]  /*6170*/  @!P0 BRA `(.L_x_106) ;  /* 0x0000006c00248947 */ /* 0x010fea0003800000 */
.L_x_248:
[----:B------:R-:W4:Y:S01]  /*6180*/  SYNCS.PHASECHK.TRANS64.TRYWAIT P0, [UR21+0xb0], R10 ;  /* 0x0000b00aff0075a7 */ /* 0x000f220008001115 */
[----:B------:R-:W-:Y:S01]  /*6190*/  HFMA2 R0, -RZ, RZ, 0, 5.9604644775390625e-08 ;  /* 0x00000001ff007431 */ /* 0x000fe200000001ff */
[----:B----4-:R-:W-:Y:S06]  /*61a0*/  @!P0 BRA `(.L_x_107) ;  /* 0x0000006c00308947 */ /* 0x010fec0003800000 */
.L_x_250:
[----:B------:R-:W-:Y:S02]  /*61b0*/  MOV R2, UR21 ;  /* 0x0000001500027c02 */ /* 0x000fe40008000f00 */
[----:B---3--:R-:W-:-:S07]  /*61c0*/  SHF.L.U32 R3, R0, 0x1f, RZ ;  /* 0x0000001f00037819 */ /* 0x008fce00000006ff */
.L_x_108:
[----:B---3--:R3:W4:Y:S02]  /*61d0*/  SYNCS.PHASECHK.TRANS64.TRYWAIT P0, [R2+URZ+0xb8], R3 ;  /* 0x0000b803020075a7 */ /* 0x00872400080011ff */
[----:B----4-:R-:W-:Y:S05]  /*61e0*/  @!P0 NANOSLEEP.SYNCS 0x989680 ;  /* 0x009896800000895d */ /* 0x010fea0003900000 */
[----:B------:R-:W4:Y:S02]  /*61f0*/  @!P0 SYNCS.PHASECHK.TRANS64 P0, [R2+URZ+0xb8], R3 ;  /* 0x0000b803020085a7 */ /* 0x000f2400080010ff */
[----:B-12-4-:R-:W-:Y:S05]  /*6200*/  @P0 EXIT ;  /* 0x000000000000094d */ /* 0x016fea0003800000 */
[----:B------:R-:W-:Y:S05]  /*6210*/  BRA `(.L_x_108) ;  /* 0xfffffffc00ec7947 */ /* 0x000fea000383ffff */
.L_x_89:
[----:B------:R-:W-:-:S06]  /*6220*/  UISETP.GE.AND UP0, UPT, UR21, 0x4, UPT ;  /* 0x000000041500788c */ /* 0x000fcc000bf06270 */
[----:B------:R-:W-:-:S13]  /*6230*/  PLOP3.LUT P0, PT, PT, PT, UP0, 0x80, 0x8 ;  /* 0x000000000008781c */ /* 0x000fda0003f0f008 */
[----:B------:R-:W-:Y:S05]  /*6240*/  @!P0 EXIT ;  /* 0x000000000000894d */ /* 0x000fea0003800000 */
[----:B------:R-:W1:Y:S08]  /*6250*/  S2UR UR4, SR_CgaCtaId ;  /* 0x00000000000479c3 */ /* 0x000e700000008800 */
[----:B------:R-:W-:Y:S01]  /*6260*/  BAR.SYNC.DEFER_BLOCKING 0x6, 0xa0 ;  /* 0x0182800000007b1d */ /* 0x000fe20000010000 */
[C---:B------:R-:W-:Y:S01]  /*6270*/  IMAD.SHL.U32 R6, R79.reuse, 0x10, RZ ;  /* 0x000000104f067824 */ /* 0x040fe200078e00ff */
[C---:B------:R-:W-:Y:S01]  /*6280*/  LOP3.LUT R80, R79.reuse, 0x60, RZ, 0xc0, !PT ;  /* 0x000000604f507812 */ /* 0x040fe200078ec0ff */
[C---:B------:R-:W-:Y:S01]  /*6290*/  IMAD.SHL.U32 R2, R79.reuse, 0x2, RZ ;  /* 0x000000024f027824 */ /* 0x040fe200078e00ff */
[C---:B------:R-:W-:Y:S01]  /*62a0*/  LOP3.LUT R77, R79.reuse, 0x2, RZ, 0xc0, !PT ;  /* 0x000000024f4d7812 */ /* 0x040fe200078ec0ff */
[----:B------:R-:W-:Y:S01]  /*62b0*/  IMAD.U32 R23, R79, 0x10000, RZ ;  /* 0x000100004f177824 */ /* 0x000fe200078e00ff */
[----:B------:R-:W-:-:S02]  /*62c0*/  UMOV UR43, 0x400 ;  /* 0x00000400002b7882 */ /* 0x000fc40000000000 */
[----:B------:R-:W2:Y:S01]  /*62d0*/  LDC.64 R62, c[0x0][0x888] ;  /* 0x00022200ff3e7b82 */ /* 0x000ea20000000a00 */
[----:B------:R-:W-:Y:S01]  /*62e0*/  LOP3.LUT R3, R6, 0x60, RZ, 0xc0, !PT ;  /* 0x0000006006037812 */ /* 0x000fe200078ec0ff */
[----:B------:R-:W-:Y:S01]  /*62f0*/  IMAD.MOV.U32 R22, RZ, RZ, RZ ;  /* 0x000000ffff167224 */ /* 0x000fe200078e00ff */
[----:B------:R-:W-:Y:S02]  /*6300*/  LOP3.LUT R23, R23, 0x600000, RZ, 0xc0, !PT ;  /* 0x0060000017177812 */ /* 0x000fe400078ec0ff */
[----:B------:R-:W-:Y:S02]  /*6310*/  CS2R R74, SRZ ;  /* 0x00000000004a7805 */ /* 0x000fe4000001ff00 */
[----:B------:R-:W-:Y:S01]  /*6320*/  LOP3.LUT R3, R3, 0xc, R2, 0xf8, !PT ;  /* 0x0000000c03037812 */ /* 0x000fe200078ef802 */
[----:B------:R-:W3:Y:S01]  /*6330*/  LDCU UR62, c[0x0][0x370] ;  /* 0x00006e00ff3e77ac */ /* 0x000ee20008000800 */
[----:B------:R-:W-:Y:S01]  /*6340*/  LOP3.LUT R79, R79, 0x4, RZ, 0xc0, !PT ;  /* 0x000000044f4f7812 */ /* 0x000fe200078ec0ff */
[----:B------:R-:W4:Y:S01]  /*6350*/  LDC.64 R64, c[0x0][0x890] ;  /* 0x00022400ff407b82 */ /* 0x000f220000000a00 */
[----:B------:R-:W-:Y:S01]  /*6360*/  LOP3.LUT R3, R3, 0x790, R6, 0xf8, !PT ;  /* 0x0000079003037812 */ /* 0x000fe200078ef806 */
[----:B------:R-:W2:Y:S01]  /*6370*/  LDCU.64 UR54, c[0x0][0x348] ;  /* 0x00006900ff3677ac */ /* 0x000ea20008000a00 */
[----:B------:R-:W-:Y:S01]  /*6380*/  MOV R72, RZ ;  /* 0x000000ff00487202 */ /* 0x000fe20000000f00 */
[----:B------:R-:W2:Y:S04]  /*6390*/  LDCU UR42, c[0x0][0xb0c] ;  /* 0x00016180ff2a77ac */ /* 0x000ea80008000800 */
[----:B------:R-:W2:Y:S01]  /*63a0*/  LDC.64 R60, c[0x0][0x8b0] ;  /* 0x00022c00ff3c7b82 */ /* 0x000ea20000000a00 */
[----:B-1----:R-:W-:Y:S01]  /*63b0*/  ULEA UR43, UR4, UR43, 0x18 ;  /* 0x0000002b042b7291 */ /* 0x002fe2000f8ec0ff */
[----:B------:R-:W1:Y:S06]  /*63c0*/  LDCU UR39, c[0x0][0xb30] ;  /* 0x00016600ff2777ac */ /* 0x000e6c0008000800 */
[----:B------:R-:W1:Y:S01]  /*63d0*/  LDC.64 R42, c[0x0][0x8a8] ;  /* 0x00022a00ff2a7b82 */ /* 0x000e620000000a00 */
[----:B------:R-:W-:Y:S01]  /*63e0*/  UIADD3 UR4, UPT, UPT, UR43, 0x200, URZ ;  /* 0x000002002b047890 */ /* 0x000fe2000fffe0ff */
[----:B------:R-:W3:Y:S01]  /*63f0*/  LDS R0, [UR43+0x180] ;  /* 0x0001802bff007984 */ /* 0x000ee20008000800 */
[----:B------:R-:W1:Y:S04]  /*6400*/  LDCU.64 UR60, c[0x0][0x888] ;  /* 0x00011100ff3c77ac */ /* 0x000e680008000a00 */
[----:B------:R-:W-:Y:S01]  /*6410*/  MOV R70, UR4 ;  /* 0x0000000400467c02 */ /* 0x000fe20008000f00 */
[----:B------:R-:W1:Y:S04]  /*6420*/  LDCU.64 UR40, c[0x0][0xb28] ;  /* 0x00016500ff2877ac */ /* 0x000e680008000a00 */
[----:B------:R-:W-:Y:S01]  /*6430*/  IMAD R78, R3, 0x4, R70 ;  /* 0x00000004034e7824 */ /* 0x000fe200078e0246 */
[----:B------:R-:W1:Y:S03]  /*6440*/  LDCU.128 UR56, c[0x0][0xb10] ;  /* 0x00016200ff3877ac */ /* 0x000e660008000c00 */
[--C-:B------:R-:W-:Y:S01]  /*6450*/  IMAD R77, R77, -0x10, R78.reuse ;  /* 0xfffffff04d4d7824 */ /* 0x100fe200078e024e */
[----:B------:R-:W1:Y:S01]  /*6460*/  LDCU UR53, c[0x0][0x374] ;  /* 0x00006e80ff3577ac */ /* 0x000e620008000800 */
[----:B------:R-:W-:Y:S01]  /*6470*/  IMAD R76, R79, -0x10, R78 ;  /* 0xfffffff04f4c7824 */ /* 0x000fe200078e024e */
[----:B------:R-:W-:Y:S01]  /*6480*/  UMOV UR52, URZ ;  /* 0x000000ff00347c82 */ /* 0x000fe20008000000 */
[----:B------:R-:W-:Y:S01]  /*6490*/  UMOV UR47, URZ ;  /* 0x000000ff002f7c82 */ /* 0x000fe20008000000 */
[----:B--234-:R-:W-:-:S07]  /*64a0*/  IMAD.IADD R23, R0, 0x1, R23 ;  /* 0x0000000100177824 */ /* 0x01cfce00078e0217 */
.L_x_184:
[----:B------:R-:W-:Y:S02]  /*64b0*/  LEA R3, R72, UR43, 0x3 ;  /* 0x0000002b48037c11 */ /* 0x000fe4000f8e18ff */
[----:B------:R-:W-:Y:S02]  /*64c0*/  SHF.L.U32 R0, R74, 0x1f, RZ ;  /* 0x0000001f4a007819 */ /* 0x000fe400000006ff */
[----:B-1----:R-:W-:Y:S02]  /*64d0*/  LEA R5, R72, UR43, 0x4 ;  /* 0x0000002b48057c11 */ /* 0x002fe4000f8e20ff */
[----:B------:R-:W2:Y:S02]  /*64e0*/  SYNCS.PHASECHK.TRANS64.TRYWAIT P0, [R3+URZ+0xd0], R0 ;  /* 0x0000d000030075a7 */ /* 0x000ea400080011ff */
[----:B--2---:R-:W-:Y:S05]  /*64f0*/  @!P0 BRA `(.L_x_109) ;  /* 0x0000006800748947 */ /* 0x004fea0003800000 */
.L_x_251:
[----:B------:R-:W3:Y:S01]  /*6500*/  LDS.128 R4, [R5+0x160] ;  /* 0x0001600005047984 */ /* 0x000ee20000000c00 */
[----:B------:R-:W-:Y:S01]  /*6510*/  UISETP.GE.AND UP0, UPT, UR45, 0x1, UPT ;  /* 0x000000012d00788c */ /* 0x000fe2000bf06270 */
[----:B------:R-:W-:Y:S01]  /*6520*/  @!PT LDS RZ, [RZ] ;  /* 0x00000000fffff984 */ /* 0x000fe20000000800 */
[----:B------:R-:W-:Y:S01]  /*6530*/  @!PT LDS RZ, [RZ] ;  /* 0x00000000fffff984 */ /* 0x000fe20000000800 */
[----:B------:R-:W-:Y:S01]  /*6540*/  @!PT LDS RZ, [RZ] ;  /* 0x00000000fffff984 */ /* 0x000fe20000000800 */
[----:B------:R-:W-:Y:S01]  /*6550*/  @!PT LDS RZ, [RZ] ;  /* 0x00000000fffff984 */ /* 0x000fe20000000800 */
[----:B------:R4:W-:Y:S06]  /*6560*/  MEMBAR.ALL.CTA ;  /* 0x0000000000007992 */ /* 0x0009ec0000008000 */
[----:B----4-:R-:W4:Y:S01]  /*6570*/  FENCE.VIEW.ASYNC.S ;  /* 0x00000000000073c6 */ /* 0x010f220000000000 */
[----:B---3--:R-:W-:Y:S11]  /*6580*/  LOP3.LUT P0, RZ, R6, 0x1, RZ, 0xc0, !PT ;  /* 0x0000000106ff7812 */ /* 0x008ff6000780c0ff */
[----:B------:R-:W-:Y:S02]  /*6590*/  @!UPT UIADD3 URZ, UPT, UPT, URZ, URZ, URZ ;  /* 0x000000fffffff290 */ /* 0x000fe4000fffe0ff */
[----:B----4-:R-:W-:Y:S01]  /*65a0*/  VOTEU.ANY UP1, P0 ;  /* 0x0000000000ff7886 */ /* 0x010fe20000020100 */
[----:B------:R-:W-:Y:S01]  /*65b0*/  PLOP3.LUT P0, PT, PT, PT, UP1, 0x80, 0x8 ;  /* 0x000000000008781c */ /* 0x000fe20003f0f018 */
[----:B------:R-:W-:Y:S06]  /*65c0*/  UP2UR UR4, UPR, URZ, 0x2 ;  /* 0x00000002ff047883 */ /* 0x000fec0008000000 */
[----:B------:R-:W-:Y:S06]  /*65d0*/  IMAD.U32 R81, RZ, RZ, UR4 ;  /* 0x00000004ff517e24 */ /* 0x000fec000f8e00ff */
[----:B--2---:R-:W-:Y:S02]  /*65e0*/  @P0 SHF.R.U32.HI R0, RZ, 0x10, R5 ;  /* 0x00000010ff000819 */ /* 0x004fe40000011605 */
        /* <DEDUP_REMOVED lines=12> */
[----:B------:R-:W3:Y:S01]  /*66b0*/  LDCU UR12, c[0x0][0xb20] ;  /* 0x00016400ff0c77ac */ /* 0x000ee20008000800 */
[----:B-1----:R-:W-:Y:S02]  /*66c0*/  UIMAD.WIDE.U32 UR4, UR53, UR59, URZ ;  /* 0x0000003b350472a5 */ /* 0x002fe4000f8e00ff */
[----:B------:R-:W-:Y:S02]  /*66d0*/  UIMAD.WIDE.U32 UR6, UR62, UR56, URZ ;  /* 0x000000383e0672a5 */ /* 0x000fe4000f8e00ff */
[----:B------:R-:W-:Y:S02]  /*66e0*/  UISETP.NE.AND UP0, UPT, UR58, 0x1, UPT ;  /* 0x000000013a00788c */ /* 0x000fe4000bf05270 */
[----:B------:R-:W-:Y:S02]  /*66f0*/  UIMAD.WIDE.U32 UR8, UR37, UR59, URZ ;  /* 0x0000003b250872a5 */ /* 0x000fe4000f8e00ff */
[----:B------:R-:W-:Y:S02]  /*6700*/  UIMAD.WIDE.U32 UR10, UR38, UR56, URZ ;  /* 0x00000038260a72a5 */ /* 0x000fe4000f8e00ff */
[----:B------:R-:W-:Y:S02]  /*6710*/  UISETP.NE.AND UP1, UPT, UR42, 0x1, UPT ;  /* 0x000000012a00788c */ /* 0x000fe4000bf25270 */
[----:B------:R-:W-:Y:S01]  /*6720*/  UISETP.NE.AND UP2, UPT, UR45, 0x1, UPT ;  /* 0x000000012d00788c */ /* 0x000fe2000bf45270 */
[----:B------:R-:W-:Y:S02]  /*6730*/  UMOV UR4, UR5 ;  /* 0x0000000500047c82 */ /* 0x000fe40008000000 */
[----:B---3--:R-:W-:Y:S03]  /*6740*/  USHF.R.U32.HI UR5, URZ, UR12, UR4 ;  /* 0x0000000cff057299 */ /* 0x008fe60008011604 */
[----:B------:R-:W-:Y:S02]  /*6750*/  UMOV UR4, UR7 ;  /* 0x0000000700047c82 */ /* 0x000fe40008000000 */
[----:B------:R-:W-:Y:S02]  /*6760*/  USHF.R.U32.HI UR7, URZ, UR57, UR4 ;  /* 0x00000039ff077299 */ /* 0x000fe40008011604 */
[----:B------:R-:W-:Y:S02]  /*6770*/  USEL UR4, UR53, UR5, !UP0 ;  /* 0x0000000535047287 */ /* 0x000fe4000c000000 */
[----:B------:R-:W-:Y:S01]  /*6780*/  USEL UR7, UR62, UR7, !UP1 ;  /* 0x000000073e077287 */ /* 0x000fe2000c800000 */
[----:B------:R-:W-:Y:S01]  /*6790*/  UMOV UR5, UR9 ;  /* 0x0000000900057c82 */ /* 0x000fe20008000000 */
[----:B------:R-:W-:Y:S02]  /*67a0*/  UIMAD.WIDE.U32 UR8, UR4, UR40, URZ ;  /* 0x00000028040872a5 */ /* 0x000fe4000f8e00ff */
[----:B------:R-:W-:Y:S03]  /*67b0*/  USHF.R.U32.HI UR6, URZ, UR12, UR5 ;  /* 0x0000000cff067299 */ /* 0x000fe60008011605 */
[----:B------:R-:W-:Y:S01]  /*67c0*/  UMOV UR5, UR11 ;  /* 0x0000000b00057c82 */ /* 0x000fe20008000000 */
[----:B------:R-:W-:Y:S02]  /*67d0*/  UIMAD.WIDE.U32 UR10, UR7, UR40, URZ ;  /* 0x00000028070a72a5 */ /* 0x000fe4000f8e00ff */
[----:B------:R-:W-:Y:S02]  /*67e0*/  USHF.R.U32.HI UR12, URZ, UR57, UR5 ;  /* 0x00000039ff0c7299 */ /* 0x000fe40008011605 */
[----:B------:R-:W-:Y:S01]  /*67f0*/  USEL UR6, UR37, UR6, !UP0 ;  /* 0x0000000625067287 */ /* 0x000fe2000c000000 */
[----:B------:R-:W-:Y:S02]  /*6800*/  UMOV UR5, UR9 ;  /* 0x0000000900057c82 */ /* 0x000fe40008000000 */
[----:B------:R-:W-:Y:S01]  /*6810*/  UMOV UR10, UR11 ;  /* 0x0000000b000a7c82 */ /* 0x000fe20008000000 */
[----:B------:R-:W-:Y:S02]  /*6820*/  @UP2 USHF.R.U32.HI UR4, URZ, UR41, UR5 ;  /* 0x00000029ff042299 */ /* 0x000fe40008011605 */
[----:B------:R-:W-:Y:S02]  /*6830*/  @UP2 USHF.R.U32.HI UR7, URZ, UR41, UR10 ;  /* 0x00000029ff072299 */ /* 0x000fe4000801160a */
[----:B------:R-:W-:Y:S02]  /*6840*/  UIMAD UR4, UR45, UR4, URZ ;  /* 0x000000042d0472a4 */ /* 0x000fe4000f8e02ff */
        /* <DEDUP_REMOVED lines=8> */
[----:B------:R-:W-:Y:S02]  /*68d0*/  USEL UR11, UR6, UR4, !UP2 ;  /* 0x00000004060b7287 */ /* 0x000fe4000d000000 */
[----:B------:R-:W-:Y:S02]  /*68e0*/  UIADD3 UR8, UPT, UPT, -UR5, URZ, URZ ;  /* 0x000000ff05087290 */ /* 0x000fe4000fffe1ff */
[----:B------:R-:W-:Y:S01]  /*68f0*/  UIADD3 UR10, UPT, UPT, -UR11, URZ, URZ ;  /* 0x000000ff0b0a7290 */ /* 0x000fe2000fffe1ff */
[----:B------:R-:W-:Y:S01]  /*6900*/  @!UP0 UMOV UR4, UR9 ;  /* 0x0000000900048c82 */ /* 0x000fe20008000000 */
[----:B------:R-:W-:Y:S02]  /*6910*/  UIADD3 UR9, UPT, UPT, -UR6, URZ, URZ ;  /* 0x000000ff06097290 */ /* 0x000fe4000fffe1ff */
[----:B------:R-:W-:Y:S02]  /*6920*/  @!UP0 USHF.R.U32.HI UR4, URZ, UR41, UR4 ;  /* 0x00000029ff048299 */ /* 0x000fe40008011604 */
[----:B------:R-:W-:Y:S02]  /*6930*/  UIMAD UR10, UR45, UR10, UR6 ;  /* 0x0000000a2d0a72a4 */ /* 0x000fe4000f8e0206 */
[----:B------:R-:W-:Y:S04]  /*6940*/  @!UP0 USEL UR4, UR5, UR4, !UP2 ;  /* 0x0000000405048287 */ /* 0x000fe8000d000000 */
[----:B------:R-:W-:Y:S02]  /*6950*/  @!UP0 UIMAD UR10, UR7, UR10, UR4 ;  /* 0x0000000a070a82a4 */ /* 0x000fe4000f8e0204 */
[----:B------:R-:W-:Y:S02]  /*6960*/  @!UP0 UIADD3 UR11, UPT, UPT, UR11, -UR4, URZ ;  /* 0x800000040b0b8290 */ /* 0x000fe4000fffe0ff */
[----:B------:R-:W-:Y:S02]  /*6970*/  UIMAD UR7, UR42, UR8, UR38 ;  /* 0x000000082a0772a4 */ /* 0x000fe4000f8e0226 */
[----:B------:R-:W-:Y:S02]  /*6980*/  @!UP0 UIMAD UR6, UR11, UR45, UR5 ;  /* 0x0000002d0b0682a4 */ /* 0x000fe4000f8e0205 */
[----:B------:R-:W-:Y:S01]  /*6990*/  UIMAD UR4, UR58, UR9, UR37 ;  /* 0x000000093a0472a4 */ /* 0x000fe2000f8e0225 */
[----:B------:R-:W-:Y:S02]  /*69a0*/  @!UP0 UMOV UR5, UR10 ;  /* 0x0000000a00058c82 */ /* 0x000fe40008000000 */
[----:B------:R-:W-:Y:S02]  /*69b0*/  UIMAD UR38, UR5, UR42, UR7 ;  /* 0x0000002a052672a4 */ /* 0x000fe4000f8e0207 */
[----:B------:R-:W-:Y:S11]  /*69c0*/  UIMAD UR37, UR6, UR58, UR4 ;  /* 0x0000003a062572a4 */ /* 0x000ff6000f8e0204 */
[----:B------:R-:W-:Y:S01]  /*69d0*/  @!UPT UIADD3 URZ, UPT, UPT, URZ, URZ, URZ ;  /* 0x000000fffffff290 */ /* 0x000fe2000fffe0ff */
.L_x_110:
[----:B-1----:R-:W-:Y:S01]  /*69e0*/  UISETP.NE.AND UP0, UPT, UR39, 0x1, UPT ;  /* 0x000000012700788c */ /* 0x002fe2000bf05270 */
[----:B------:R-:W-:Y:S01]  /*69f0*/  LOP3.LUT P0, RZ, R70, 0x1b0, RZ, 0xc0, !PT ;  /* 0x000001b046ff7812 */ /* 0x000fe2000780c0ff */
[----:B------:R-:W-:Y:S01]  /*6a00*/  USHF.L.U32 UR50, UR16, 0x7, URZ ;  /* 0x0000000710327899 */ /* 0x000fe200080006ff */
[----:B------:R-:W-:Y:S01]  /*6a10*/  BSSY.RECONVERGENT B6, `(.L_x_111) ;  /* 0x0000034000067945 */ /* 0x000fe20003800200 */
[----:B------:R-:W-:Y:S01]  /*6a20*/  USHF.L.U32 UR49, UR20, 0x7, URZ ;  /* 0x0000000714317899 */ /* 0x000fe200080006ff */
[----:B------:R-:W-:Y:S06]  /*6a30*/  IADD3 R72, PT, PT, R72, 0x1, RZ ;  /* 0x0000000148487810 */ /* 0x000fec0007ffe0ff */
[----:B------:R-:W1:Y:S01]  /*6a40*/  @!UP0 LDCU.128 UR12, c[0x0][0xb10] ;  /* 0x00016200ff0c87ac */ /* 0x000e620008000c00 */
[----:B------:R-:W3:Y:S01]  /*6a50*/  @!UP0 LDCU UR5, c[0x0][0xb0c] ;  /* 0x00016180ff0587ac */ /* 0x000ee20008000800 */
[----:B------:R-:W4:Y:S01]  /*6a60*/  @!UP0 LDCU UR10, c[0x0][0xb20] ;  /* 0x00016400ff0a87ac */ /* 0x000f220008000800 */
[----:B-1----:R-:W-:Y:S02]  /*6a70*/  UIMAD.WIDE.U32 UR8, UR38, UR12, URZ ;  /* 0x0000000c260872a5 */ /* 0x002fe4000f8e00ff */
[----:B------:R-:W-:Y:S02]  /*6a80*/  UIMAD.WIDE.U32 UR6, UR37, UR15, URZ ;  /* 0x0000000f250672a5 */ /* 0x000fe4000f8e00ff */
[----:B------:R-:W-:Y:S03]  /*6a90*/  @!UP0 UISETP.NE.AND UP1, UPT, UR14, 0x1, UPT ;  /* 0x000000010e00888c */ /* 0x000fe6000bf25270 */
[----:B------:R-:W-:Y:S01]  /*6aa0*/  @!UP0 UMOV UR4, UR9 ;  /* 0x0000000900048c82 */ /* 0x000fe20008000000 */
[----:B---3--:R-:W-:Y:S02]  /*6ab0*/  @!UP0 UISETP.NE.AND UP2, UPT, UR5, 0x1, UPT ;  /* 0x000000010500888c */ /* 0x008fe4000bf45270 */
[----:B------:R-:W-:Y:S01]  /*6ac0*/  @!UP0 USHF.R.U32.HI UR4, URZ, UR13, UR4 ;  /* 0x0000000dff048299 */ /* 0x000fe20008011604 */
[----:B------:R-:W-:Y:S02]  /*6ad0*/  @!UP0 UMOV UR6, UR7 ;  /* 0x0000000700068c82 */ /* 0x000fe40008000000 */
[----:B----4-:R-:W-:Y:S02]  /*6ae0*/  @!UP0 USHF.R.U32.HI UR6, URZ, UR10, UR6 ;  /* 0x0000000aff068299 */ /* 0x010fe40008011606 */
[----:B------:R-:W-:Y:S02]  /*6af0*/  @!UP0 USEL UR7, UR38, UR4, !UP2 ;  /* 0x0000000426078287 */ /* 0x000fe4000d000000 */
[----:B------:R-:W-:Y:S04]  /*6b00*/  @!UP0 USEL UR6, UR37, UR6, !UP1 ;  /* 0x0000000625068287 */ /* 0x000fe8000c800000 */
[----:B------:R-:W-:Y:S02]  /*6b10*/  @!UP0 UIADD3 UR4, UPT, UPT, -UR7, UR6, URZ ;  /* 0x0000000607048290 */ /* 0x000fe4000fffe1ff */
[----:B------:R-:W-:Y:S02]  /*6b20*/  @!UP0 UIADD3 UR6, UPT, UPT, UR7, -UR6, URZ ;  /* 0x8000000607068290 */ /* 0x000fe4000fffe0ff */
[----:B------:R-:W-:Y:S02]  /*6b30*/  @!UP0 UIMAD UR38, UR4, UR5, UR38 ;  /* 0x00000005042682a4 */ /* 0x000fe4000f8e0226 */
[----:B------:R-:W-:Y:S01]  /*6b40*/  @!UP0 UIMAD UR37, UR6, UR14, UR37 ;  /* 0x0000000e062582a4 */ /* 0x000fe2000f8e0225 */
[----:B------:R-:W-:Y:S11]  /*6b50*/  @!P0 BRA `(.L_x_112) ;  /* 0x00000000007c8947 */ /* 0x000ff60003800000 */
[----:B------:R-:W1:Y:S01]  /*6b60*/  LDCU.64 UR8, c[0x4][0x80] ;  /* 0x01001000ff0877ac */ /* 0x000e620008000a00 */
[----:B------:R-:W-:Y:S01]  /*6b70*/  MOV R2, 0x0 ;  /* 0x0000000000027802 */ /* 0x000fe20000000f00 */
[----:B------:R-:W-:Y:S02]  /*6b80*/  HFMA2 R12, -RZ, RZ, 0, 5.9604644775390625e-08 ;  /* 0x00000001ff0c7431 */ /* 0x000fe400000001ff */
[----:B------:R-:W-:Y:S01]  /*6b90*/  IMAD.MOV.U32 R8, RZ, RZ, 0x70 ;  /* 0x00000070ff087424 */ /* 0x000fe200078e00ff */
[----:B------:R3:W4:Y:S01]  /*6ba0*/  LDC.64 R14, c[0x4][R2] ;  /* 0x01000000020e7b82 */ /* 0x0007220000000a00 */
[----:B------:R-:W2:Y:S01]  /*6bb0*/  LDCU.64 UR6, c[0x4][0x88] ;  /* 0x01001100ff0677ac */ /* 0x000ea20008000a00 */
[----:B------:R-:W-:Y:S01]  /*6bc0*/  IMAD.MOV.U32 R13, RZ, RZ, RZ ;  /* 0x000000ffff0d7224 */ /* 0x000fe200078e00ff */
[----:B------:R-:W2:Y:S01]  /*6bd0*/  LDCU.64 UR4, c[0x4][0x8] ;  /* 0x01000100ff0477ac */ /* 0x000ea20008000a00 */
[----:B-1----:R-:W-:Y:S01]  /*6be0*/  MOV R5, UR9 ;  /* 0x0000000900057c02 */ /* 0x002fe20008000f00 */
[----:B------:R-:W-:Y:S01]  /*6bf0*/  IMAD.U32 R4, RZ, RZ, UR8 ;  /* 0x00000008ff047e24 */ /* 0x000fe2000f8e00ff */
[----:B--2---:R-:W-:Y:S01]  /*6c00*/  MOV R7, UR7 ;  /* 0x0000000700077c02 */ /* 0x004fe20008000f00 */
[----:B------:R-:W-:Y:S01]  /*6c10*/  IMAD.U32 R6, RZ, RZ, UR6 ;  /* 0x00000006ff067e24 */ /* 0x000fe2000f8e00ff */
[----:B------:R-:W-:Y:S01]  /*6c20*/  MOV R11, UR5 ;  /* 0x00000005000b7c02 */ /* 0x000fe20008000f00 */
[----:B------:R-:W-:Y:S02]  /*6c30*/  IMAD.U32 R10, RZ, RZ, UR4 ;  /* 0x00000004ff0a7e24 */ /* 0x000fe4000f8e00ff */
[----:B------:R-:W-:Y:S07]  /*6c40*/  LEPC R20, `(.L_x_113) ;  /* 0x000000001014794e */ /* 0x000fee0000000000 */
[----:B---345:R-:W-:Y:S05]  /*6c50*/  CALL.ABS.NOINC R14 ;  /* 0x000000000e007343 */ /* 0x038fea0003c00000 */
.L_x_113:
[----:B------:R-:W1:Y:S01]  /*6c60*/  LDCU.64 UR8, c[0x4][0x80] ;  /* 0x01001000ff0877ac */ /* 0x000e620008000a00 */
[----:B------:R-:W2:Y:S01]  /*6c70*/  LDC.64 R2, c[0x4][R2] ;  /* 0x0100000002027b82 */ /* 0x000ea20000000a00 */
[----:B------:R-:W-:Y:S02]  /*6c80*/  HFMA2 R12, -RZ, RZ, 0, 5.9604644775390625e-08 ;  /* 0x00000001ff0c7431 */ /* 0x000fe400000001ff */
[----:B------:R-:W-:Y:S02]  /*6c90*/  IMAD.MOV.U32 R8, RZ, RZ, 0x70 ;  /* 0x00000070ff087424 */ /* 0x000fe400078e00ff */
[----:B------:R-:W-:Y:S01]  /*6ca0*/  IMAD.MOV.U32 R13, RZ, RZ, RZ ;  /* 0x000000ffff0d7224 */ /* 0x000fe200078e00ff */
[----:B------:R-:W3:Y:S01]  /*6cb0*/  LDCU.64 UR6, c[0x4][0x88] ;  /* 0x01001100ff0677ac */ /* 0x000ee20008000a00 */
[----:B------:R-:W4:Y:S01]  /*6cc0*/  LDCU.64 UR4, c[0x4][0x8] ;  /* 0x01000100ff0477ac */ /* 0x000f220008000a00 */
[----:B-1----:R-:W-:Y:S02]  /*6cd0*/  MOV R4, UR8 ;  /* 0x0000000800047c02 */ /* 0x002fe40008000f00 */
[----:B------:R-:W-:Y:S02]  /*6ce0*/  MOV R5, UR9 ;  /* 0x0000000900057c02 */ /* 0x000fe40008000f00 */
[----:B---3--:R-:W-:Y:S01]  /*6cf0*/  MOV R7, UR7 ;  /* 0x0000000700077c02 */ /* 0x008fe20008000f00 */
[----:B------:R-:W-:Y:S01]  /*6d00*/  IMAD.U32 R6, RZ, RZ, UR6 ;  /* 0x00000006ff067e24 */ /* 0x000fe2000f8e00ff */
[----:B----4-:R-:W-:Y:S01]  /*6d10*/  MOV R11, UR5 ;  /* 0x00000005000b7c02 */ /* 0x010fe20008000f00 */
[----:B------:R-:W-:Y:S02]  /*6d20*/  IMAD.U32 R10, RZ, RZ, UR4 ;  /* 0x00000004ff0a7e24 */ /* 0x000fe4000f8e00ff */
[----:B------:R-:W-:Y:S07]  /*6d30*/  LEPC R20, `(.L_x_112) ;  /* 0x000000001014794e */ /* 0x000fee0000000000 */
[----:B--2---:R-:W-:Y:S05]  /*6d40*/  CALL.ABS.NOINC R2 ;  /* 0x0000000002007343 */ /* 0x004fea0003c00000 */
.L_x_112:
[----:B------:R-:W-:Y:S05]  /*6d50*/  BSYNC.RECONVERGENT B6 ;  /* 0x0000000000067941 */ /* 0x000fea0003800200 */
.L_x_111:
[----:B------:R-:W-:Y:S02]  /*6d60*/  ISETP.NE.U32.AND P0, PT, RZ, UR60, PT ;  /* 0x0000003cff007c0c */ /* 0x000fe4000bf05070 */
[C---:B------:R-:W-:Y:S02]  /*6d70*/  ISETP.NE.U32.AND P1, PT, R64.reuse, RZ, PT ;  /* 0x000000ff4000720c */ /* 0x040fe40003f25070 */
[----:B------:R-:W-:Y:S02]  /*6d80*/  ISETP.NE.U32.AND P4, PT, R64, RZ, PT ;  /* 0x000000ff4000720c */ /* 0x000fe40003f85070 */
[----:B------:R-:W-:Y:S02]  /*6d90*/  ISETP.NE.AND.EX P0, PT, RZ, UR61, PT, P0 ;  /* 0x0000003dff007c0c */ /* 0x000fe4000bf05300 */
[C---:B------:R-:W-:Y:S02]  /*6da0*/  ISETP.NE.AND.EX P1, PT, R65.reuse, RZ, PT, P1 ;  /* 0x000000ff4100720c */ /* 0x040fe40003f25310 */
[----:B------:R-:W-:Y:S02]  /*6db0*/  ISETP.NE.AND.EX P4, PT, R65, RZ, P0, P4 ;  /* 0x000000ff4100720c */ /* 0x000fe40000785340 */
[----:B------:R-:W-:Y:S02]  /*6dc0*/  ISETP.NE.U32.AND P5, PT, R60, RZ, PT ;  /* 0x000000ff3c00720c */ /* 0x000fe40003fa5070 */
[----:B------:R-:W-:Y:S02]  /*6dd0*/  ISETP.NE.U32.AND P3, PT, RZ, UR60, PT ;  /* 0x0000003cff007c0c */ /* 0x000fe4000bf65070 */
[----:B------:R-:W-:Y:S02]  /*6de0*/  PLOP3.LUT P2, PT, PT, PT, PT, 0x8, 0x80 ;  /* 0x000000000080781c */ /* 0x000fe40003f4e170 */
[----:B------:R-:W-:Y:S02]  /*6df0*/  ISETP.NE.AND.EX P5, PT, R61, RZ, PT, P5 ;  /* 0x000000ff3d00720c */ /* 0x000fe40003fa5350 */
[----:B------:R-:W-:Y:S03]  /*6e00*/  ISETP.NE.AND.EX P3, PT, RZ, UR61, PT, P3 ;  /* 0x0000003dff007c0c */ /* 0x000fe6000bf65330 */
[----:B------:R-:W-:Y:S01]  /*6e10*/  @!P4 PLOP3.LUT P2, PT, P1, PT, PT, 0x80, 0x8 ;  /* 0x000000000008c81c */ /* 0x000fe20000f4f070 */
[----:B------:R-:W-:Y:S01]  /*6e20*/  @!UPT UIADD3 URZ, UPT, UPT, URZ, URZ, URZ ;  /* 0x000000fffffff290 */ /* 0x000fe2000fffe0ff */
[----:B------:R-:W-:Y:S11]  /*6e30*/  @!P1 BRA `(.L_x_114) ;  /* 0x0000000000309947 */ /* 0x000ff60003800000 */
[----:B------:R-:W-:Y:S01]  /*6e40*/  ISETP.NE.U32.AND P0, PT, R62, RZ, PT ;  /* 0x000000ff3e00720c */ /* 0x000fe20003f05070 */
[----:B------:R-:W1:Y:S01]  /*6e50*/  LDCU.64 UR4, c[0x0][0x358] ;  /* 0x00006b00ff0477ac */ /* 0x000e620008000a00 */
[----:B------:R-:W-:Y:S02]  /*6e60*/  IMAD.MOV.U32 R66, RZ, RZ, 0x1 ;  /* 0x00000001ff427424 */ /* 0x000fe400078e00ff */
[----:B------:R-:W-:Y:S11]  /*6e70*/  ISETP.NE.AND.EX P0, PT, R63, RZ, PT, P0 ;  /* 0x000000ff3f00720c */ /* 0x000ff60003f05300 */
[----:B------:R-:W-:Y:S02]  /*6e80*/  @!UPT UIADD3 URZ, UPT, UPT, URZ, URZ, URZ ;  /* 0x000000fffffff290 */ /* 0x000fe4000fffe0ff */
[----:B------:R-:W3:Y:S01]  /*6e90*/  @P0 LDC.64 R2, c[0x0][0x888] ;  /* 0x00022200ff020b82 */ /* 0x000ee20000000a00 */
[----:B--2---:R-:W-:Y:S04]  /*6ea0*/  @P0 IMAD R0, R64, UR36, RZ ;  /* 0x0000002440000c24 */ /* 0x004fe8000f8e02ff */
[----:B---3--:R-:W-:Y:S04]  /*6eb0*/  @P0 IMAD.WIDE R2, R0, 0x4, R2 ;  /* 0x0000000400020825 */ /* 0x008fe800078e0202 */
[----:B------:R-:W-:Y:S01]  /*6ec0*/  HFMA2 R0, -RZ, RZ, 0, 5.9604644775390625e-08 ;  /* 0x00000001ff007431 */ /* 0x000fe200000001ff */
[----:B-1---5:R1:W5:Y:S04]  /*6ed0*/  @P0 LDG.E R27, desc[UR4][R2.64] ;  /* 0x00000004021b0981 */ /* 0x022368000c1e1900 */
[----:B------:R-:W-:Y:S01]  /*6ee0*/  @!P0 PRMT R66, R0, 0x7610, R66 ;  /* 0x0000761000428816 */ /* 0x000fe20000000042 */
[----:B-1----:R-:W3:Y:S06]  /*6ef0*/  @!P0 LDC R27, c[0x0][0x880] ;  /* 0x00022000ff1b8b82 */ /* 0x002eec0000000800 */
.L_x_114:
[----:B------:R-:W-:Y:S05]  /*6f00*/  @!P5 BRA `(.L_x_115) ;  /* 0x000000000024d947 */ /* 0x000fea0003800000 */
[----:B------:R-:W-:Y:S01]  /*6f10*/  ISETP.NE.U32.AND P0, PT, R42, RZ, PT ;  /* 0x000000ff2a00720c */ /* 0x000fe20003f05070 */
[----:B------:R-:W1:Y:S03]  /*6f20*/  LDCU.64 UR4, c[0x0][0x358] ;  /* 0x00006b00ff0477ac */ /* 0x000e660008000a00 */
[----:B------:R-:W-:Y:S11]  /*6f30*/  ISETP.NE.AND.EX P0, PT, R43, RZ, PT, P0 ;  /* 0x000000ff2b00720c */ /* 0x000ff60003f05300 */
[----:B------:R-:W-:Y:S02]  /*6f40*/  @!UPT UIADD3 URZ, UPT, UPT, URZ, URZ, URZ ;  /* 0x000000fffffff290 */ /* 0x000fe4000fffe0ff */
[----:B------:R-:W4:Y:S01]  /*6f50*/  @P0 LDC.64 R2, c[0x0][0x8a8] ;  /* 0x00022a00ff020b82 */ /* 0x000f220000000a00 */
[----:B--2---:R-:W-:Y:S04]  /*6f60*/  @P0 IMAD R0, R60, UR36, RZ ;  /* 0x000000243c000c24 */ /* 0x004fe8000f8e02ff */
[----:B----4-:R-:W-:Y:S05]  /*6f70*/  @P0 IMAD.WIDE R2, R0, 0x4, R2 ;  /* 0x0000000400020825 */ /* 0x010fea00078e0202 */
[----:B-1---5:R1:W5:Y:S02]  /*6f80*/  @P0 LDG.E R24, desc[UR4][R2.64] ;  /* 0x0000000402180981 */ /* 0x022364000c1e1900 */
[----:B-1----:R-:W4:Y:S02]  /*6f90*/  @!P0 LDC R24, c[0x0][0x8a0] ;  /* 0x00022800ff188b82 */ /* 0x002f240000000800 */
.L_x_115:
[----:B---3-5:R-:W-:Y:S01]  /*6fa0*/  FSETP.NEU.AND P0, PT, R27, RZ, PT ;  /* 0x000000ff1b00720b */ /* 0x028fe20003f0d000 */
[----:B------:R-:W-:Y:S01]  /*6fb0*/  BSSY B1, `(.L_x_116) ;  /* 0x0000037000017945 */ /* 0x000fe20003800000 */
[----:B------:R-:W-:Y:S01]  /*6fc0*/  SEL R3, RZ, 0xffffffff, P3 ;  /* 0xffffffffff037807 */ /* 0x000fe20001800000 */
[----:B------:R-:W-:Y:S01]  /*6fd0*/  IMAD.MOV.U32 R85, RZ, RZ, 0x1 ;  /* 0x00000001ff557424 */ /* 0x000fe200078e00ff */
[----:B------:R-:W-:Y:S01]  /*6fe0*/  @!P4 LOP3.LUT P3, RZ, R66, 0xff, RZ, 0xc0, !PT ;  /* 0x000000ff42ffc812 */ /* 0x000fe2000786c0ff */
[C---:B------:R-:W-:Y:S01]  /*6ff0*/  IMAD R25, R22.reuse, 0x80, R23 ;  /* 0x0000008016197824 */ /* 0x040fe200078e0217 */
[----:B------:R-:W-:Y:S01]  /*7000*/  @!P4 SEL R2, RZ, 0xffffffff, P0 ;  /* 0xffffffffff02c807 */ /* 0x000fe20000000000 */
[----:B------:R-:W-:Y:S01]  /*7010*/  IMAD R73, R79, -0x10, R77 ;  /* 0xfffffff04f497824 */ /* 0x000fe200078e024d */
[----:B------:R-:W-:Y:S01]  /*7020*/  LEA R83, R22, UR43, 0x3 ;  /* 0x0000002b16537c11 */ /* 0x000fe2000f8e18ff */
[----:B------:R-:W-:Y:S01]  /*7030*/  IMAD.MOV.U32 R84, RZ, RZ, RZ ;  /* 0x000000ffff547224 */ /* 0x000fe200078e00ff */
[----:B------:R-:W-:Y:S02]  /*7040*/  @P2 SEL R2, R3, R2, !P3 ;  /* 0x0000000203022207 */ /* 0x000fe40005800000 */
[----:B------:R-:W-:Y:S02]  /*7050*/  CS2R R46, SRZ ;  /* 0x00000000002e7805 */ /* 0x000fe4000001ff00 */
[----:B--2---:R-:W-:Y:S02]  /*7060*/  SHF.L.U32 R0, R75, 0x1f, RZ ;  /* 0x0000001f4b007819 */ /* 0x004fe400000006ff */
[----:B------:R-:W-:Y:S02]  /*7070*/  CS2R R44, SRZ ;  /* 0x00000000002c7805 */ /* 0x000fe4000001ff00 */
[----:B------:R-:W-:Y:S02]  /*7080*/  @!P4 LOP3.LUT R2, R2, 0x1, RZ, 0xc0, !PT ;  /* 0x000000010202c812 */ /* 0x000fe400078ec0ff */
[----:B------:R-:W-:Y:S02]  /*7090*/  CS2R R50, SRZ ;  /* 0x0000000000327805 */ /* 0x000fe4000001ff00 */
[----:B------:R-:W-:Y:S02]  /*70a0*/  CS2R R48, SRZ ;  /* 0x0000000000307805 */ /* 0x000fe4000001ff00 */
[----:B------:R-:W-:Y:S02]  /*70b0*/  CS2R R54, SRZ ;  /* 0x0000000000367805 */ /* 0x000fe4000001ff00 */
[----:B------:R-:W-:Y:S02]  /*70c0*/  ISETP.NE.U32.OR P5, PT, R2, 0x1, P4 ;  /* 0x000000010200780c */ /* 0x000fe400027a5470 */
[----:B------:R-:W-:Y:S02]  /*70d0*/  CS2R R52, SRZ ;  /* 0x0000000000347805 */ /* 0x000fe4000001ff00 */
[----:B------:R-:W-:Y:S02]  /*70e0*/  LOP3.LUT P4, R71, R66, 0xff, RZ, 0xc0, !PT ;  /* 0x000000ff42477812 */ /* 0x000fe4000788c0ff */
[----:B------:R-:W-:Y:S02]  /*70f0*/  CS2R R58, SRZ ;  /* 0x00000000003a7805 */ /* 0x000fe4000001ff00 */
[----:B------:R-:W-:Y:S02]  /*7100*/  SEL R2, RZ, 0xffffffff, P0 ;  /* 0xffffffffff027807 */ /* 0x000fe40000000000 */
[----:B------:R-:W-:Y:S02]  /*7110*/  CS2R R56, SRZ ;  /* 0x0000000000387805 */ /* 0x000fe4000001ff00 */
[----:B------:R-:W-:Y:S02]  /*7120*/  P2R R82, PR, RZ, 0x20 ;  /* 0x00000020ff527803 */ /* 0x000fe40000000000 */
[----:B------:R-:W-:Y:S04]  /*7130*/  @P1 SEL R2, R3, R2, !P4 ;  /* 0x0000000203021207 */ /* 0x000fe80006000000 */
[----:B------:R-:W-:Y:S02]  /*7140*/  LOP3.LUT R2, R2, 0x1, RZ, 0xc0, !PT ;  /* 0x0000000102027812 */ /* 0x000fe400078ec0ff */
[----:B------:R-:W-:Y:S02]  /*7150*/  @P5 SHF.L.U32 R4, RZ, 0x1f, RZ ;  /* 0x0000001fff045819 */ /* 0x000fe400000006ff */
[----:B------:R-:W-:Y:S02]  /*7160*/  ISETP.NE.U32.AND P0, PT, R2, 0x1, PT ;  /* 0x000000010200780c */ /* 0x000fe40003f05070 */
[----:B------:R-:W1:Y:S02]  /*7170*/  @P5 SYNCS.PHASECHK.TRANS64.TRYWAIT P3, [UR43+0x80], R4 ;  /* 0x00008004ff0055a7 */ /* 0x000e64000806112b */
[----:B------:R-:W-:Y:S01]  /*7180*/  P2R R86, PR, RZ, 0x1 ;  /* 0x00000001ff567803 */ /* 0x000fe20000000000 */
[----:B------:R2:W3:Y:S01]  /*7190*/  SYNCS.PHASECHK.TRANS64.TRYWAIT P2, [R83+URZ+0xf0], R0 ;  /* 0x0000f000530075a7 */ /* 0x0004e200080411ff */
[----:B-1----:R-:W-:Y:S01]  /*71a0*/  @P5 SEL R85, RZ, 0x1, !P3 ;  /* 0x00000001ff555807 */ /* 0x002fe20005800000 */
[----:B--2---:R-:W-:Y:S06]  /*71b0*/  @!P5 BRA `(.L_x_117) ;  /* 0x000000000058d947 */ /* 0x004fec0003800000 */
[----:B------:R-:W-:Y:S01]  /*71c0*/  IMAD.MOV.U32 R47, RZ, RZ, RZ ;  /* 0x000000ffff2f7224 */ /* 0x000fe200078e00ff */
[----:B------:R-:W-:Y:S01]  /*71d0*/  ISETP.NE.AND P0, PT, R85, RZ, PT ;  /* 0x000000ff5500720c */ /* 0x000fe20003f05270 */
[----:B------:R-:W-:Y:S01]  /*71e0*/  BSSY B0, `(.L_x_118) ;  /* 0x000000c000007945 */ /* 0x000fe20003800000 */
[----:B------:R-:W-:Y:S02]  /*71f0*/  CS2R R58, SRZ ;  /* 0x00000000003a7805 */ /* 0x000fe4000001ff00 */
[----:B------:R-:W-:Y:S02]  /*7200*/  CS2R R56, SRZ ;  /* 0x0000000000387805 */ /* 0x000fe4000001ff00 */
[----:B------:R-:W-:Y:S02]  /*7210*/  CS2R R54, SRZ ;  /* 0x0000000000367805 */ /* 0x000fe4000001ff00 */
[----:B------:R-:W-:Y:S02]  /*7220*/  CS2R R52, SRZ ;  /* 0x0000000000347805 */ /* 0x000fe4000001ff00 */
[----:B------:R-:W-:Y:S02]  /*7230*/  CS2R R50, SRZ ;  /* 0x0000000000327805 */ /* 0x000fe4000001ff00 */
[----:B------:R-:W-:Y:S02]  /*7240*/  CS2R R48, SRZ ;  /* 0x0000000000307805 */ /* 0x000fe4000001ff00 */
[----:B------:R-:W-:Y:S01]  /*7250*/  CS2R R44, SRZ ;  /* 0x00000000002c7805 */ /* 0x000fe2000001ff00 */
[----:B------:R-:W-:Y:S06]  /*7260*/  @P0 BRA `(.L_x_119) ;  /* 0x00000000000c0947 */ /* 0x000fec0003800000 */
[----:B------:R-:W-:Y:S04]  /*7270*/  SHF.L.U32 R3, RZ, 0x1f, RZ ;  /* 0x0000001fff037819 */ /* 0x000fe800000006ff */
[----:B------:R-:W1:Y:S02]  /*7280*/  SYNCS.PHASECHK.TRANS64.TRYWAIT P0, [UR43+0x80], R3 ;  /* 0x00008003ff0075a7 */ /* 0x000e64000800112b */
[----:B-1----:R-:W-:Y:S05]  /*7290*/  @!P0 BRA `(.L_x_120) ;  /* 0x0000005c00208947 */ /* 0x002fea0003800000 */
.L_x_119:
[----:B------:R-:W-:Y:S05]  /*72a0*/  BSYNC B0 ;  /* 0x0000000000007941 */ /* 0x000fea0003800000 */
.L_x_118:
[----:B------:R-:W-:Y:S01]  /*72b0*/  ISETP.NE.AND P0, PT, R86, RZ, PT ;  /* 0x000000ff5600720c */ /* 0x000fe20003f05270 */
[----:B------:R-:W-:Y:S11]  /*72c0*/  HFMA2 R84, -RZ, RZ, 0, 5.9604644775390625e-08 ;  /* 0x00000001ff547431 */ /* 0x000ff600000001ff */
[----:B------:R-:W-:Y:S01]  /*72d0*/  @!UPT UIADD3 URZ, UPT, UPT, URZ, URZ, URZ ;  /* 0x000000fffffff290 */ /* 0x000fe2000fffe0ff */
[----:B------:R2:W1:Y:S04]  /*72e0*/  @P0 LDS.128 R56, [R78] ;  /* 0x000000004e380984 */ /* 0x0004680000000c00 */
[----:B------:R2:W1:Y:S04]  /*72f0*/  @P0 LDS.128 R52, [R77+0x10] ;  /* 0x000010004d340984 */ /* 0x0004680000000c00 */
[----:B------:R2:W1:Y:S04]  /*7300*/  @P0 LDS.128 R48, [R76+0x20] ;  /* 0x000020004c300984 */ /* 0x0004680000000c00 */
[----:B------:R2:W1:Y:S02]  /*7310*/  @P0 LDS.128 R44, [R73+0x30] ;  /* 0x00003000492c0984 */ /* 0x0004640000000c00 */
.L_x_117:
[----:B------:R-:W-:Y:S05]  /*7320*/  BSYNC B1 ;  /* 0x0000000000017941 */ /* 0x000fea0003800000 */
.L_x_116:
[----:B-1----:R-:W-:Y:S04]  /*7330*/  SHF.R.U32.HI R2, RZ, 0x15, R25 ;  /* 0x00000015ff027819 */ /* 0x002fe80000011619 */
[----:B------:R-:W-:Y:S01]  /*7340*/  LOP3.LUT P0, RZ, R2, 0x3, R67, 0x48, !PT ;  /* 0x0000000302ff7812 */ /* 0x000fe20007804843 */
[----:B------:R-:W-:Y:S01]  /*7350*/  @!UPT UIADD3 URZ, UPT, UPT, URZ, URZ, URZ ;  /* 0x000000fffffff290 */ /* 0x000fe2000fffe0ff */
[----:B---3--:R-:W-:Y:S11]  /*7360*/  @P2 BRA `(.L_x_121) ;  /* 0x0000000000082947 */ /* 0x008ff60003800000 */
[----:B------:R-:W1:Y:S02]  /*7370*/  SYNCS.PHASECHK.TRANS64.TRYWAIT P1, [R83+URZ+0xf0], R0 ;  /* 0x0000f000530075a7 */ /* 0x000e6400080211ff */
[----:B-1----:R-:W-:Y:S05]  /*7380*/  @!P1 BRA `(.L_x_122) ;  /* 0x0000005800fc9947 */ /* 0x002fea0003800000 */
.L_x_121:
[----:B------:R-:W-:Y:S05]  /*7390*/  @!P0 BRA `(.L_x_123) ;  /* 0x0000000000408947 */ /* 0x000fea0003800000 */
[----:B------:R-:W3:Y:S01]  /*73a0*/  LDCU.64 UR8, c[0x4][0x70] ;  /* 0x01000e00ff0877ac */ /* 0x000ee20008000a00 */
[----:B------:R-:W-:Y:S01]  /*73b0*/  MOV R3, 0x0 ;  /* 0x0000000000037802 */ /* 0x000fe20000000f00 */
[----:B------:R-:W-:Y:S02]  /*73c0*/  HFMA2 R12, -RZ, RZ, 0, 5.9604644775390625e-08 ;  /* 0x00000001ff0c7431 */ /* 0x000fe400000001ff */
[----:B------:R-:W-:Y:S02]  /*73d0*/  IMAD.MOV.U32 R8, RZ, RZ, 0x192 ;  /* 0x00000192ff087424 */ /* 0x000fe400078e00ff */
[----:B------:R-:W-:Y:S01]  /*73e0*/  IMAD.MOV.U32 R13, RZ, RZ, RZ ;  /* 0x000000ffff0d7224 */ /* 0x000fe200078e00ff */
[----:B------:R-:W5:Y:S01]  /*73f0*/  LDCU.64 UR6, c[0x4][0x78] ;  /* 0x01000f00ff0677ac */ /* 0x000f620008000a00 */
[----:B------:R-:W1:Y:S01]  /*7400*/  LDC.64 R2, c[0x4][R3] ;  /* 0x0100000003027b82 */ /* 0x000e620000000a00 */
[----:B------:R-:W2:Y:S01]  /*7410*/  LDCU.64 UR4, c[0x4][0x10] ;  /* 0x01000200ff0477ac */ /* 0x000ea20008000a00 */
[----:B---3--:R-:W-:Y:S01]  /*7420*/  MOV R5, UR9 ;  /* 0x0000000900057c02 */ /* 0x008fe20008000f00 */
[----:B------:R-:W-:Y:S01]  /*7430*/  IMAD.U32 R4, RZ, RZ, UR8 ;  /* 0x00000008ff047e24 */ /* 0x000fe2000f8e00ff */
[----:B-----5:R-:W-:Y:S01]  /*7440*/  MOV R7, UR7 ;  /* 0x0000000700077c02 */ /* 0x020fe20008000f00 */
[----:B------:R-:W-:Y:S01]  /*7450*/  IMAD.U32 R6, RZ, RZ, UR6 ;  /* 0x00000006ff067e24 */ /* 0x000fe2000f8e00ff */
[----:B--2---:R-:W-:Y:S01]  /*7460*/  MOV R11, UR5 ;  /* 0x00000005000b7c02 */ /* 0x004fe20008000f00 */
[----:B------:R-:W-:Y:S02]  /*7470*/  IMAD.U32 R10, RZ, RZ, UR4 ;  /* 0x00000004ff0a7e24 */ /* 0x000fe4000f8e00ff */
[----:B------:R-:W-:Y:S07]  /*7480*/  LEPC R20, `(.L_x_123) ;  /* 0x000000001014794e */ /* 0x000fee0000000000 */
[----:B-1--4-:R-:W-:Y:S05]  /*7490*/  CALL.ABS.NOINC R2 ;  /* 0x0000000002007343 */ /* 0x012fea0003c00000 */
.L_x_123:
[----:B------:R-:W-:Y:S01]  /*74a0*/  LOP3.LUT R20, R56, 0xffffe000, RZ, 0xc0, !PT ;  /* 0xffffe00038147812 */ /* 0x000fe200078ec0ff */
[----:B------:R-:W-:Y:S05]  /*74b0*/  WARPSYNC.ALL ;  /* 0x0000000000007948 */ /* 0x000fea0003800000 */
[----:B------:R-:W-:Y:S01]  /*74c0*/  R2UR UR4, R25 ;  /* 0x00000000190472ca */ /* 0x000fe200000e0000 */
[----:B------:R-:W-:Y:S01]  /*74d0*/  BSSY.RECONVERGENT B0, `(.L_x_124) ;  /* 0x0000058000007945 */ /* 0x000fe20003800200 */
[----:B------:R-:W-:Y:S02]  /*74e0*/  LOP3.LUT R21, R57, 0xffffe000, RZ, 0xc0, !PT ;  /* 0xffffe00039157812 */ /* 0x000fe400078ec0ff */
[----:B------:R-:W-:Y:S02]  /*74f0*/  LOP3.LUT R26, R58, 0xffffe000, RZ, 0xc0, !PT ;  /* 0xffffe0003a1a7812 */ /* 0x000fe400078ec0ff */
[----:B------:R-:W-:Y:S02]  /*7500*/  LOP3.LUT R33, R52, 0xffffe000, RZ, 0xc0, !PT ;  /* 0xffffe00034217812 */ /* 0x000fe400078ec0ff */
[----:B------:R-:W-:Y:S05]  /*7510*/  ISETP.NE.AND P0, PT, R80, RZ, PT ;  /* 0x000000ff5000720c */ /* 0x000fea0003f05270 */
[----:B------:R-:W1:Y:S02]  /*7520*/  LDTM.x16 R4, tmem[UR4] ;  /* 0x00000004000479ee */ /* 0x000e640008240000 */
[C---:B-1--4-:R-:W-:Y:S01]  /*7530*/  FMUL R0, R24.reuse, R4 ;  /* 0x0000000418007220 */ /* 0x052fe20000400000 */
[C---:B------:R-:W-:Y:S01]  /*7540*/  FMUL R2, R24.reuse, R5 ;  /* 0x0000000518027220 */ /* 0x040fe20000400000 */
[C---:B------:R-:W-:Y:S01]  /*7550*/  FMUL R3, R24.reuse, R6 ;  /* 0x0000000618037220 */ /* 0x040fe20000400000 */
[----:B------:R-:W-:Y:S01]  /*7560*/  FMUL R7, R24, R7 ;  /* 0x0000000718077220 */ /* 0x000fe20000400000 */
[----:B------:R-:W-:Y:S01]  /*7570*/  FFMA R28, R27, R20, R0 ;  /* 0x000000141b1c7223 */ /* 0x000fe20000000000 */
[----:B------:R-:W-:Y:S01]  /*7580*/  LOP3.LUT R20, R59, 0xffffe000, RZ, 0xc0, !PT ;  /* 0xffffe0003b147812 */ /* 0x000fe200078ec0ff */
[C---:B------:R-:W-:Y:S01]  /*7590*/  FFMA R29, R27.reuse, R21, R2 ;  /* 0x000000151b1d7223 */ /* 0x040fe20000000002 */
[----:B------:R-:W-:Y:S01]  /*75a0*/  LOP3.LUT R21, R54, 0xffffe000, RZ, 0xc0, !PT ;  /* 0xffffe00036157812 */ /* 0x000fe200078ec0ff */
[----:B------:R-:W-:Y:S01]  /*75b0*/  FFMA R30, R27, R26, R3 ;  /* 0x0000001a1b1e7223 */ /* 0x000fe20000000003 */
[----:B------:R-:W-:Y:S01]  /*75c0*/  LOP3.LUT R26, R53, 0xffffe000, RZ, 0xc0, !PT ;  /* 0xffffe000351a7812 */ /* 0x000fe200078ec0ff */
[----:B------:R-:W-:Y:S01]  /*75d0*/  FFMA R31, R27, R20, R7 ;  /* 0x000000141b1f7223 */ /* 0x000fe20000000007 */
[----:B------:R-:W-:Y:S01]  /*75e0*/  LOP3.LUT R20, R55, 0xffffe000, RZ, 0xc0, !PT ;  /* 0xffffe00037147812 */ /* 0x000fe200078ec0ff */
[C---:B------:R-:W-:Y:S01]  /*75f0*/  FMUL R4, R24.reuse, R8 ;  /* 0x0000000818047220 */ /* 0x040fe20000400000 */
[----:B------:R-:W-:Y:S01]  /*7600*/  F2FP.TF32.F32.PACK_B R28, R28 ;  /* 0x0000001cff1c723e */ /* 0x000fe200024050ff */
[C---:B------:R-:W-:Y:S01]  /*7610*/  FMUL R5, R24.reuse, R9 ;  /* 0x0000000918057220 */ /* 0x040fe20000400000 */
[----:B------:R-:W-:Y:S01]  /*7620*/  F2FP.TF32.F32.PACK_B R29, R29 ;  /* 0x0000001dff1d723e */ /* 0x000fe200024050ff */
[C---:B------:R-:W-:Y:S01]  /*7630*/  FMUL R6, R24.reuse, R10 ;  /* 0x0000000a18067220 */ /* 0x040fe20000400000 */
[----:B------:R-:W-:Y:S01]  /*7640*/  FMUL R11, R24, R11 ;  /* 0x0000000b180b7220 */ /* 0x000fe20000400000 */
[----:B------:R-:W-:Y:S01]  /*7650*/  F2FP.TF32.F32.PACK_B R30, R30 ;  /* 0x0000001eff1e723e */ /* 0x000fe200024050ff */
[C---:B------:R-:W-:Y:S01]  /*7660*/  FFMA R4, R27.reuse, R33, R4 ;  /* 0x000000211b047223 */ /* 0x040fe20000000004 */
[----:B------:R-:W-:Y:S01]  /*7670*/  F2FP.TF32.F32.PACK_B R31, R31 ;  /* 0x0000001fff1f723e */ /* 0x000fe200024050ff */
[C---:B------:R-:W-:Y:S01]  /*7680*/  FFMA R5, R27.reuse, R26, R5 ;  /* 0x0000001a1b057223 */ /* 0x040fe20000000005 */
[C---:B------:R-:W-:Y:S01]  /*7690*/  FFMA R6, R27.reuse, R21, R6 ;  /* 0x000000151b067223 */ /* 0x040fe20000000006 */
[----:B------:R-:W-:Y:S01]  /*76a0*/  FFMA R7, R27, R20, R11 ;  /* 0x000000141b077223 */ /* 0x000fe2000000000b */
[----:B------:R-:W-:Y:S01]  /*76b0*/  LOP3.LUT R33, R48, 0xffffe000, RZ, 0xc0, !PT ;  /* 0xffffe00030217812 */ /* 0x000fe200078ec0ff */
[----:B------:R1:W-:Y:S01]  /*76c0*/  STS.128 [R78], R28 ;  /* 0x0000001c4e007388 */ /* 0x0003e20000000c00 */
[----:B------:R-:W-:Y:S01]  /*76d0*/  LOP3.LUT R26, R49, 0xffffe000, RZ, 0xc0, !PT ;  /* 0xffffe000311a7812 */ /* 0x000fe200078ec0ff */
[C---:B------:R-:W-:Y:S01]  /*76e0*/  FMUL R8, R24.reuse, R12 ;  /* 0x0000000c18087220 */ /* 0x040fe20000400000 */
[----:B------:R-:W-:Y:S01]  /*76f0*/  FMUL R9, R24, R13 ;  /* 0x0000000d18097220 */ /* 0x000fe20000400000 */
[----:B------:R-:W-:Y:S01]  /*7700*/  LOP3.LUT R21, R50, 0xffffe000, RZ, 0xc0, !PT ;  /* 0xffffe00032157812 */ /* 0x000fe200078ec0ff */
[C---:B------:R-:W-:Y:S01]  /*7710*/  FMUL R10, R24.reuse, R14 ;  /* 0x0000000e180a7220 */ /* 0x040fe20000400000 */
[----:B------:R-:W-:Y:S01]  /*7720*/  LOP3.LUT R20, R51, 0xffffe000, RZ, 0xc0, !PT ;  /* 0xffffe00033147812 */ /* 0x000fe200078ec0ff */
[----:B------:R-:W-:Y:S01]  /*7730*/  FMUL R15, R24, R15 ;  /* 0x0000000f180f7220 */ /* 0x000fe20000400000 */
[----:B------:R-:W-:Y:S01]  /*7740*/  F2FP.TF32.F32.PACK_B R4, R4 ;  /* 0x00000004ff04723e */ /* 0x000fe200024050ff */
[C---:B------:R-:W-:Y:S01]  /*7750*/  FFMA R8, R27.reuse, R33, R8 ;  /* 0x000000211b087223 */ /* 0x040fe20000000008 */
[----:B------:R-:W-:Y:S01]  /*7760*/  F2FP.TF32.F32.PACK_B R5, R5 ;  /* 0x00000005ff05723e */ /* 0x000fe200024050ff */
[C---:B------:R-:W-:Y:S01]  /*7770*/  FFMA R9, R27.reuse, R26, R9 ;  /* 0x0000001a1b097223 */ /* 0x040fe20000000009 */
[----:B------:R-:W-:Y:S01]  /*7780*/  F2FP.TF32.F32.PACK_B R6, R6 ;  /* 0x00000006ff06723e */ /* 0x000fe200024050ff */
[C---:B------:R-:W-:Y:S01]  /*7790*/  FFMA R10, R27.reuse, R21, R10 ;  /* 0x000000151b0a7223 */ /* 0x040fe2000000000a */
[----:B------:R-:W-:Y:S01]  /*77a0*/  F2FP.TF32.F32.PACK_B R7, R7 ;  /* 0x00000007ff07723e */ /* 0x000fe200024050ff */
[----:B------:R-:W-:Y:S01]  /*77b0*/  FFMA R11, R27, R20, R15 ;  /* 0x000000141b0b7223 */ /* 0x000fe2000000000f */
[----:B------:R-:W-:Y:S01]  /*77c0*/  LOP3.LUT R33, R44, 0xffffe000, RZ, 0xc0, !PT ;  /* 0xffffe0002c217812 */ /* 0x000fe200078ec0ff */
[C---:B------:R-:W-:Y:S01]  /*77d0*/  FMUL R12, R24.reuse, R16 ;  /* 0x00000010180c7220 */ /* 0x040fe20000400000 */
[----:B------:R-:W-:Y:S01]  /*77e0*/  LOP3.LUT R26, R45, 0xffffe000, RZ, 0xc0, !PT ;  /* 0xffffe0002d1a7812 */ /* 0x000fe200078ec0ff */
[----:B------:R1:W-:Y:S01]  /*77f0*/  STS.128 [R77+0x10], R4 ;  /* 0x000010044d007388 */ /* 0x0003e20000000c00 */
        /* <DEDUP_REMOVED lines=13> */
[----:B------:R-:W-:Y:S02]  /*78d0*/  F2FP.TF32.F32.PACK_B R12, R12 ;  /* 0x0000000cff0c723e */ /* 0x000fe400024050ff */
[----:B------:R-:W-:Y:S01]  /*78e0*/  F2FP.TF32.F32.PACK_B R13, R13 ;  /* 0x0000000dff0d723e */ /* 0x000fe200024050ff */
[----:B------:R1:W-:Y:S01]  /*78f0*/  STS.128 [R76+0x20], R8 ;  /* 0x000020084c007388 */ /* 0x0003e20000000c00 */
[----:B------:R-:W-:Y:S02]  /*7900*/  F2FP.TF32.F32.PACK_B R14, R14 ;  /* 0x0000000eff0e723e */ /* 0x000fe400024050ff */
[----:B------:R-:W-:Y:S05]  /*7910*/  F2FP.TF32.F32.PACK_B R15, R15 ;  /* 0x0000000fff0f723e */ /* 0x000fea00024050ff */
[----:B------:R1:W-:Y:S01]  /*7920*/  STS.128 [R73+0x30], R12 ;  /* 0x0000300c49007388 */ /* 0x0003e20000000c00 */
[----:B------:R-:W-:Y:S01]  /*7930*/  @!PT LDS RZ, [RZ] ;  /* 0x00000000fffff984 */ /* 0x000fe20000000800 */
[----:B------:R-:W-:Y:S01]  /*7940*/  @!PT LDS RZ, [RZ] ;  /* 0x00000000fffff984 */ /* 0x000fe20000000800 */
[----:B------:R-:W-:Y:S01]  /*7950*/  @!PT LDS RZ, [RZ] ;  /* 0x00000000fffff984 */ /* 0x000fe20000000800 */
[----:B------:R-:W-:Y:S01]  /*7960*/  @!PT LDS RZ, [RZ] ;  /* 0x00000000fffff984 */ /* 0x000fe20000000800 */
[----:B------:R3:W-:Y:S07]  /*7970*/  MEMBAR.ALL.CTA ;  /* 0x0000000000007992 */ /* 0x0007ee0000008000 */
[----:B---3--:R-:W3:Y:S02]  /*7980*/  FENCE.VIEW.ASYNC.S ;  /* 0x00000000000073c6 */ /* 0x008ee40000000000 */
[----:B---3--:R-:W-:Y:S06]  /*7990*/  BAR.SYNC.DEFER_BLOCKING 0x1, 0x80 ;  /* 0x0042000000007b1d */ /* 0x008fec0000010000 */
[----:B------:R-:W-:Y:S05]  /*79a0*/  @P0 BRA `(.L_x_125) ;  /* 0x0000000000280947 */ /* 0x000fea0003800000 */
[----:B------:R-:W-:Y:S01]  /*79b0*/  UIADD3 UR4, UPT, UPT, UR43, 0x200, URZ ;  /* 0x000002002b047890 */ /* 0x000fe2000fffe0ff */
[----:B------:R-:W-:Y:S05]  /*79c0*/  UMOV UR51, UR36 ;  /* 0x0000002400337c82 */ /* 0x000fea0008000000 */
[----:B------:R-:W-:Y:S01]  /*79d0*/  MOV R70, UR4 ;  /* 0x0000000400467c02 */ /* 0x000fe20008000f00 */
[----:B------:R-:W-:Y:S03]  /*79e0*/  UIADD3 UR4, UP0, UPT, UR54, 0x680, URZ ;  /* 0x0000068036047890 */ /* 0x000fe6000ff1e0ff */
[----:B------:R-:W-:Y:S01]  /*79f0*/  R2UR UR48, R70 ;  /* 0x00000000463072ca */ /* 0x000fe200000e0000 */
[----:B------:R-:W-:Y:S11]  /*7a00*/  UIADD3.X UR5, UPT, UPT, URZ, UR55, URZ, UP0, !UPT ;  /* 0x00000037ff057290 */ /* 0x000ff600087fe4ff */
[----:B------:R-:W-:Y:S01]  /*7a10*/  @!UPT UIADD3 URZ, UPT, UPT, URZ, URZ, URZ ;  /* 0x000000fffffff290 */ /* 0x000fe2000fffe0ff */
[----:B------:R3:W-:Y:S01]  /*7a20*/  UTMASTG.3D [UR48], [UR4] ;  /* 0x00000030040073b5 */ /* 0x0007e20008010000 */
[----:B------:R0:W-:Y:S01]  /*7a30*/  UTMACMDFLUSH ;  /* 0x00000000000079b7 */ /* 0x0001e20000000000 */
[----:B---3--:R-:W-:Y:S04]  /*7a40*/  DEPBAR.LE SB0, 0x1 ;  /* 0x000080400000791a */ /* 0x008fe80000000000 */
.L_x_125:
[----:B------:R-:W-:Y:S05]  /*7a50*/  BSYNC.RECONVERGENT B0 ;  /* 0x0000000000007941 */ /* 0x000fea0003800200 */
.L_x_124:
[----:B------:R-:W-:Y:S01]  /*7a60*/  BAR.SYNC.DEFER_BLOCKING 0x1, 0x80 ;  /* 0x0042000000007b1d */ /* 0x000fe20000010000 */
[----:B------:R-:W-:Y:S01]  /*7a70*/  ISETP.NE.AND P1, PT, R82, RZ, PT ;  /* 0x000000ff5200720c */ /* 0x000fe20003f25270 */
[----:B------:R-:W-:Y:S01]  /*7a80*/  UISETP.NE.AND UP0, UPT, UR52, URZ, UPT ;  /* 0x000000ff3400728c */ /* 0x000fe2000bf05270 */
[----:B------:R-:W-:Y:S11]  /*7a90*/  LEA R3, R84, UR43, 0x3 ;  /* 0x0000002b54037c11 */ /* 0x000ff6000f8e18ff */
[----:B-1----:R-:W-:Y:S01]  /*7aa0*/  @P1 SHF.L.U32 R4, RZ, 0x1f, RZ ;  /* 0x0000001fff041819 */ /* 0x002fe200000006ff */
[----:B------:R-:W-:Y:S06]  /*7ab0*/  BRA.U !UP0, `(.L_x_126) ;  /* 0x0000000108247547 */ /* 0x000fec000b800000 */
[----:B------:R-:W1:Y:S01]  /*7ac0*/  S2R R0, SR_CgaCtaId ;  /* 0x0000000000007919 */ /* 0x000e620000008800 */
[----:B------:R-:W-:Y:S01]  /*7ad0*/  IMAD.U32 R2, RZ, RZ, UR47 ;  /* 0x0000002fff027e24 */ /* 0x000fe2000f8e00ff */
[----:B------:R-:W-:Y:S04]  /*7ae0*/  UIADD3 UR4, UPT, UPT, UR47, 0x1, URZ ;  /* 0x000000012f047890 */ /* 0x000fe8000fffe0ff */
[----:B------:R-:W-:Y:S01]  /*7af0*/  @P1 LEA R2, R2, UR43, 0x3 ;  /* 0x0000002b02021c11 */ /* 0x000fe2000f8e18ff */
[----:B------:R-:W-:Y:S04]  /*7b00*/  UISETP.NE.AND UP0, UPT, UR4, 0x4, UPT ;  /* 0x000000040400788c */ /* 0x000fe8000bf05270 */
[----:B------:R-:W-:Y:S01]  /*7b10*/  @P1 VIADD R5, R2, 0xa0 ;  /* 0x000000a002051836 */ /* 0x000fe20000000000 */
[----:B------:R-:W-:Y:S04]  /*7b20*/  USEL UR47, UR4, URZ, UP0 ;  /* 0x000000ff042f7287 */ /* 0x000fe80008000000 */
[----:B-1----:R-:W-:Y:S04]  /*7b30*/  @P1 PRMT R0, R0, 0x654, R5 ;  /* 0x0000065400001816 */ /* 0x002fe80000000005 */
[----:B------:R1:W-:Y:S04]  /*7b40*/  @P1 SYNCS.ARRIVE.TRANS64.RED.A1T0 RZ, [R0+URZ], RZ ;  /* 0x000000ff00ff19a7 */ /* 0x0003e800081004ff */
.L_x_126:
[----:B------:R-:W3:Y:S01]  /*7b50*/  @P1 SYNCS.PHASECHK.TRANS64.TRYWAIT P0, [R3+URZ+0x80], R4 ;  /* 0x00008004030015a7 */ /* 0x000ee200080011ff */
[----:B------:R-:W-:Y:S01]  /*7b60*/  BSSY B1, `(.L_x_127) ;  /* 0x0000016000017945 */ /* 0x000fe20003800000 */
[----:B---3--:R-:W-:Y:S03]  /*7b70*/  @P1 SEL R85, RZ, 0x1, !P0 ;  /* 0x00000001ff551807 */ /* 0x008fe60004000000 */
[----:B------:R-:W-:Y:S05]  /*7b80*/  @!P1 BRA `(.L_x_128) ;  /* 0x00000000004c9947 */ /* 0x000fea0003800000 */
[----:B------:R-:W-:Y:S01]  /*7b90*/  ISETP.NE.AND P0, PT, R85, RZ, PT ;  /* 0x000000ff5500720c */ /* 0x000fe20003f05270 */
[----:B------:R-:W-:Y:S01]  /*7ba0*/  BSSY B0, `(.L_x_129) ;  /* 0x000000b000007945 */ /* 0x000fe20003800000 */
[----:B------:R-:W-:Y:S11]  /*7bb0*/  ISETP.NE.AND P1, PT, R86, RZ, PT ;  /* 0x000000ff5600720c */ /* 0x000ff60003f25270 */
[----:B------:R-:W-:Y:S02]  /*7bc0*/  @!UPT UIADD3 URZ, UPT, UPT, URZ, URZ, URZ ;  /* 0x000000fffffff290 */ /* 0x000fe4000fffe0ff */
[C---:B------:R-:W-:Y:S01]  /*7bd0*/  @P1 IMAD R6, R84.reuse, 0x2000, R78 ;  /* 0x0000200054061824 */ /* 0x040fe200078e024e */
[C---:B------:R-:W-:Y:S01]  /*7be0*/  @P1 LEA R4, R84.reuse, R76, 0xd ;  /* 0x0000004c54041211 */ /* 0x040fe200078e68ff */
[C---:B------:R-:W-:Y:S02]  /*7bf0*/  @P1 IMAD R5, R84.reuse, 0x2000, R77 ;  /* 0x0000200054051824 */ /* 0x040fe400078e024d */
[----:B------:R-:W-:Y:S01]  /*7c00*/  @P1 IMAD R2, R84, 0x2000, R73 ;  /* 0x0000200054021824 */ /* 0x000fe200078e0249 */
[----:B------:R-:W-:Y:S06]  /*7c10*/  @P0 BRA `(.L_x_130) ;  /* 0x00000000000c0947 */ /* 0x000fec0003800000 */
[----:B-1----:R-:W-:Y:S04]  /*7c20*/  SHF.L.U32 R0, RZ, 0x1f, RZ ;  /* 0x0000001fff007819 */ /* 0x002fe800000006ff */
[----:B------:R-:W1:Y:S02]  /*7c30*/  SYNCS.PHASECHK.TRANS64.TRYWAIT P0, [R3+URZ+0x80], R0 ;  /* 0x00008000030075a7 */ /* 0x000e6400080011ff */
[----:B-1----:R-:W-:Y:S05]  /*7c40*/  @!P0 BRA `(.L_x_131) ;  /* 0x0000005000e08947 */ /* 0x002fea0003800000 */
.L_x_130:
[----:B------:R-:W-:Y:S05]  /*7c50*/  BSYNC B0 ;  /* 0x0000000000007941 */ /* 0x000fea0003800000 */
.L_x_129:
[----:B------:R-:W-:Y:S02]  /*7c60*/  ISETP.NE.AND P0, PT, R86, RZ, PT ;  /* 0x000000ff5600720c */ /* 0x000fe40003f05270 */
[----:B------:R-:W-:Y:S11]  /*7c70*/  IADD3 R84, PT, PT, R84, 0x1, RZ ;  /* 0x0000000154547810 */ /* 0x000ff60007ffe0ff */
[----:B------:R3:W4:Y:S04]  /*7c80*/  @P0 LDS.128 R56, [R6] ;  /* 0x0000000006380984 */ /* 0x0007280000000c00 */
[----:B------:R3:W1:Y:S04]  /*7c90*/  @P0 LDS.128 R52, [R5+0x10] ;  /* 0x0000100005340984 */ /* 0x0006680000000c00 */
[----:B------:R3:W1:Y:S04]  /*7ca0*/  @P0 LDS.128 R48, [R4+0x20] ;  /* 0x0000200004300984 */ /* 0x0006680000000c00 */
[----:B------:R3:W1:Y:S02]  /*7cb0*/  @P0 LDS.128 R44, [R2+0x30] ;  /* 0x00003000022c0984 */ /* 0x0006640000000c00 */
.L_x_128:
[----:B------:R-:W-:Y:S05]  /*7cc0*/  BSYNC B1 ;  /* 0x0000000000017941 */ /* 0x000fea0003800000 */
.L_x_127:
[----:B-1----:R-:W-:Y:S05]  /*7cd0*/  VIADD R0, R25, 0x10 ;  /* 0x0000001019007836 */ /* 0x002fea0000000000 */
[----:B------:R-:W-:Y:S04]  /*7ce0*/  SHF.R.U32.HI R0, RZ, 0x15, R0 ;  /* 0x00000015ff007819 */ /* 0x000fe80000011600 */
[----:B------:R-:W-:Y:S11]  /*7cf0*/  LOP3.LUT P0, RZ, R0, 0x3, R67, 0x48, !PT ;  /* 0x0000000300ff7812 */ /* 0x000ff60007804843 */
[----:B------:R-:W-:Y:S02]  /*7d00*/  @!UPT UIADD3 URZ, UPT, UPT, URZ, URZ, URZ ;  /* 0x000000fffffff290 */ /* 0x000fe4000fffe0ff */
[----:B------:R-:W-:Y:S05]  /*7d10*/  @!P0 BRA `(.L_x_132) ;  /* 0x0000000000408947 */ /* 0x000fea0003800000 */
[----:B------:R-:W1:Y:S01]  /*7d20*/  LDCU.64 UR8, c[0x4][0x70] ;  /* 0x01000e00ff0877ac */ /* 0x000e620008000a00 */
[----:B------:R-:W-:Y:S01]  /*7d30*/  MOV R3, 0x0 ;  /* 0x0000000000037802 */ /* 0x000fe20000000f00 */
[----:B------:R-:W-:Y:S02]  /*7d40*/  HFMA2 R12, -RZ, RZ, 0, 5.9604644775390625e-08 ;  /* 0x00000001ff0c7431 */ /* 0x000fe400000001ff */
[----:B------:R-:W-:Y:S02]  /*7d50*/  IMAD.MOV.U32 R8, RZ, RZ, 0x192 ;  /* 0x00000192ff087424 */ /* 0x000fe400078e00ff */
[----:B------:R-:W-:Y:S01]  /*7d60*/  IMAD.MOV.U32 R13, RZ, RZ, RZ ;  /* 0x000000ffff0d7224 */ /* 0x000fe200078e00ff */
[----:B------:R-:W5:Y:S01]  /*7d70*/  LDCU.64 UR6, c[0x4][0x78] ;  /* 0x01000f00ff0677ac */ /* 0x000f620008000a00 */
[----:B---3--:R-:W3:Y:S01]  /*7d80*/  LDC.64 R2, c[0x4][R3] ;  /* 0x0100000003027b82 */ /* 0x008ee20000000a00 */
[----:B------:R-:W2:Y:S01]  /*7d90*/  LDCU.64 UR4, c[0x4][0x10] ;  /* 0x01000200ff0477ac */ /* 0x000ea20008000a00 */
[----:B-1----:R-:W-:Y:S01]  /*7da0*/  MOV R5, UR9 ;  /* 0x0000000900057c02 */ /* 0x002fe20008000f00 */
[----:B------:R-:W-:Y:S01]  /*7db0*/  IMAD.U32 R4, RZ, RZ, UR8 ;  /* 0x00000008ff047e24 */ /* 0x000fe2000f8e00ff */
[----:B-----5:R-:W-:Y:S01]  /*7dc0*/  MOV R7, UR7 ;  /* 0x0000000700077c02 */ /* 0x020fe20008000f00 */
[----:B------:R-:W-:Y:S01]  /*7dd0*/  IMAD.U32 R6, RZ, RZ, UR6 ;  /* 0x00000006ff067e24 */ /* 0x000fe2000f8e00ff */
[----:B--2---:R-:W-:Y:S01]  /*7de0*/  MOV R11, UR5 ;  /* 0x00000005000b7c02 */ /* 0x004fe20008000f00 */
[----:B------:R-:W-:Y:S02]  /*7df0*/  IMAD.U32 R10, RZ, RZ, UR4 ;  /* 0x00000004ff0a7e24 */ /* 0x000fe4000f8e00ff */
[----:B------:R-:W-:Y:S07]  /*7e00*/  LEPC R20, `(.L_x_132) ;  /* 0x000000001014794e */ /* 0x000fee0000000000 */
[----:B---34-:R-:W-:Y:S05]  /*7e10*/  CALL.ABS.NOINC R2 ;  /* 0x0000000002007343 */ /* 0x018fea0003c00000 */
.L_x_132:
[----:B----4-:R-:W-:Y:S01]  /*7e20*/  LOP3.LUT R20, R56, 0xffffe000, RZ, 0xc0, !PT ;  /* 0xffffe00038147812 */ /* 0x010fe200078ec0ff */
[----:B------:R-:W-:Y:S05]  /*7e30*/  WARPSYNC.ALL ;  /* 0x0000000000007948 */ /* 0x000fea0003800000 */
[----:B------:R-:W-:Y:S01]  /*7e40*/  R2UR UR4, R25 ;  /* 0x00000000190472ca */ /* 0x000fe200000e0000 */
[----:B------:R-:W1:Y:S01]  /*7e50*/  S2R R87, SR_CgaCtaId ;  /* 0x0000000000577919 */ /* 0x000e620000008800 */
[----:B------:R-:W-:Y:S01]  /*7e60*/  LOP3.LUT R21, R57, 0xffffe000, RZ, 0xc0, !PT ;  /* 0xffffe00039157812 */ /* 0x000fe200078ec0ff */
[----:B------:R-:W-:Y:S01]  /*7e70*/  IMAD.U32 R40, RZ, RZ, UR47 ;  /* 0x0000002fff287e24 */ /* 0x000fe2000f8e00ff */
[----:B------:R-:W-:Y:S01]  /*7e80*/  LOP3.LUT R41, R58, 0xffffe000, RZ, 0xc0, !PT ;  /* 0xffffe0003a297812 */ /* 0x000fe200078ec0ff */
[----:B------:R-:W-:Y:S01]  /*7e90*/  BSSY.RECONVERGENT B0, `(.L_x_133) ;  /* 0x000005b000007945 */ /* 0x000fe20003800200 */
[----:B------:R-:W-:Y:S02]  /*7ea0*/  LOP3.LUT R26, R48, 0xffffe000, RZ, 0xc0, !PT ;  /* 0xffffe000301a7812 */ /* 0x000fe400078ec0ff */
[----:B------:R-:W-:Y:S02]  /*7eb0*/  ISETP.NE.AND P6, PT, R82, RZ, PT ;  /* 0x000000ff5200720c */ /* 0x000fe40003fc5270 */
[----:B------:R-:W-:Y:S03]  /*7ec0*/  ISETP.NE.AND P0, PT, R80, RZ, PT ;  /* 0x000000ff5000720c */ /* 0x000fe60003f05270 */
[----:B---3--:R-:W3:Y:S08]  /*7ed0*/  LDTM.x16 R4, tmem[UR4+0x10] ;  /* 0x00001004000479ee */ /* 0x008ef00008240000 */
[----:B------:R-:W-:Y:S02]  /*7ee0*/  @P6 LEA R40, R40, UR43, 0x3 ;  /* 0x0000002b28286c11 */ /* 0x000fe4000f8e18ff */
[----:B------:R-:W-:Y:S03]  /*7ef0*/  @P6 SHF.L.U32 R89, RZ, 0x1f, RZ ;  /* 0x0000001fff596819 */ /* 0x000fe600000006ff */
[----:B------:R-:W-:Y:S01]  /*7f00*/  @P6 VIADD R88, R40, 0xa0 ;  /* 0x000000a028586836 */ /* 0x000fe20000000000 */
[----:B------:R-:W-:Y:S04]  /*7f10*/  LEA R40, R84, UR43, 0x3 ;  /* 0x0000002b54287c11 */ /* 0x000fe8000f8e18ff */
[----:B-1----:R-:W-:Y:S01]  /*7f20*/  @P6 PRMT R88, R87, 0x654, R88 ;  /* 0x0000065457586816 */ /* 0x002fe20000000058 */
[C---:B---3--:R-:W-:Y:S01]  /*7f30*/  FMUL R0, R24.reuse, R4 ;  /* 0x0000000418007220 */ /* 0x048fe20000400000 */
[C---:B------:R-:W-:Y:S01]  /*7f40*/  FMUL R2, R24.reuse, R5 ;  /* 0x0000000518027220 */ /* 0x040fe20000400000 */
[C---:B------:R-:W-:Y:S01]  /*7f50*/  FMUL R3, R24.reuse, R10 ;  /* 0x0000000a18037220 */ /* 0x040fe20000400000 */
[----:B------:R-:W-:Y:S01]  /*7f60*/  FMUL R4, R24, R11 ;  /* 0x0000000b18047220 */ /* 0x000fe20000400000 */
[C---:B------:R-:W-:Y:S01]  /*7f70*/  FFMA R28, R27.reuse, R20, R0 ;  /* 0x000000141b1c7223 */ /* 0x040fe20000000000 */
[----:B------:R-:W-:Y:S01]  /*7f80*/  LOP3.LUT R20, R52, 0xffffe000, RZ, 0xc0, !PT ;  /* 0xffffe00034147812 */ /* 0x000fe200078ec0ff */
[----:B------:R-:W-:Y:S01]  /*7f90*/  FFMA R29, R27, R21, R2 ;  /* 0x000000151b1d7223 */ /* 0x000fe20000000002 */
[----:B------:R-:W-:Y:S01]  /*7fa0*/  LOP3.LUT R21, R59, 0xffffe000, RZ, 0xc0, !PT ;  /* 0xffffe0003b157812 */ /* 0x000fe200078ec0ff */
[C---:B------:R-:W-:Y:S01]  /*7fb0*/  FMUL R0, R24.reuse, R6 ;  /* 0x0000000618007220 */ /* 0x040fe20000400000 */
[----:B------:R-:W-:Y:S01]  /*7fc0*/  F2FP.TF32.F32.PACK_B R28, R28 ;  /* 0x0000001cff1c723e */ /* 0x000fe200024050ff */
[C---:B------:R-:W-:Y:S01]  /*7fd0*/  FMUL R2, R24.reuse, R7 ;  /* 0x0000000718027220 */ /* 0x040fe20000400000 */
[----:B------:R-:W-:Y:S01]  /*7fe0*/  F2FP.TF32.F32.PACK_B R29, R29 ;  /* 0x0000001dff1d723e */ /* 0x000fe200024050ff */
[----:B------:R-:W-:Y:S01]  /*7ff0*/  FFMA R30, R27, R41, R0 ;  /* 0x000000291b1e7223 */ /* 0x000fe20000000000 */
[----:B------:R-:W-:Y:S01]  /*8000*/  LOP3.LUT R41, R55, 0xffffe000, RZ, 0xc0, !PT ;  /* 0xffffe00037297812 */ /* 0x000fe200078ec0ff */
[----:B------:R-:W-:Y:S01]  /*8010*/  FFMA R31, R27, R21, R2 ;  /* 0x000000151b1f7223 */ /* 0x000fe20000000002 */
[----:B------:R-:W-:Y:S01]  /*8020*/  LOP3.LUT R21, R53, 0xffffe000, RZ, 0xc0, !PT ;  /* 0xffffe00035157812 */ /* 0x000fe200078ec0ff */
[C---:B------:R-:W-:Y:S01]  /*8030*/  FMUL R0, R24.reuse, R8 ;  /* 0x0000000818007220 */ /* 0x040fe20000400000 */
[----:B------:R-:W-:Y:S01]  /*8040*/  F2FP.TF32.F32.PACK_B R30, R30 ;  /* 0x0000001eff1e723e */ /* 0x000fe200024050ff */
[----:B------:R-:W-:Y:S01]  /*8050*/  FMUL R2, R24, R9 ;  /* 0x0000000918027220 */ /* 0x000fe20000400000 */
[----:B------:R-:W-:Y:S01]  /*8060*/  F2FP.TF32.F32.PACK_B R31, R31 ;  /* 0x0000001fff1f723e */ /* 0x000fe200024050ff */
[C---:B------:R-:W-:Y:S01]  /*8070*/  FFMA R32, R27.reuse, R20, R0 ;  /* 0x000000141b207223 */ /* 0x040fe20000000000 */
[----:B------:R-:W-:Y:S01]  /*8080*/  LOP3.LUT R20, R54, 0xffffe000, RZ, 0xc0, !PT ;  /* 0xffffe00036147812 */ /* 0x000fe200078ec0ff */
[----:B------:R-:W-:Y:S01]  /*8090*/  FFMA R33, R27, R21, R2 ;  /* 0x000000151b217223 */ /* 0x000fe20000000002 */
[C---:B------:R-:W-:Y:S01]  /*80a0*/  FMUL R5, R24.reuse, R12 ;  /* 0x0000000c18057220 */ /* 0x040fe20000400000 */
[----:B------:R1:W-:Y:S01]  /*80b0*/  STS.128 [R78+0x2000], R28 ;  /* 0x0020001c4e007388 */ /* 0x0003e20000000c00 */
[----:B------:R-:W-:Y:S01]  /*80c0*/  LOP3.LUT R21, R49, 0xffffe000, RZ, 0xc0, !PT ;  /* 0xffffe00031157812 */ /* 0x000fe200078ec0ff */
[C---:B------:R-:W-:Y:S01]  /*80d0*/  FFMA R34, R27.reuse, R20, R3 ;  /* 0x000000141b227223 */ /* 0x040fe20000000003 */
[----:B------:R-:W-:Y:S01]  /*80e0*/  FFMA R35, R27, R41, R4 ;  /* 0x000000291b237223 */ /* 0x000fe20000000004 */
        /* <DEDUP_REMOVED lines=22> */
[----:B------:R-:W-:Y:S02]  /*8250*/  F2FP.TF32.F32.PACK_B R36, R36 ;  /* 0x00000024ff24723e */ /* 0x000fe400024050ff */
[----:B------:R-:W-:Y:S02]  /*8260*/  F2FP.TF32.F32.PACK_B R37, R37 ;  /* 0x00000025ff25723e */ /* 0x000fe400024050ff */
[----:B------:R-:W-:Y:S01]  /*8270*/  F2FP.TF32.F32.PACK_B R38, R38 ;  /* 0x00000026ff26723e */ /* 0x000fe200024050ff */
[C---:B-1----:R-:W-:Y:S01]  /*8280*/  FFMA R28, R27.reuse, R20, R9 ;  /* 0x000000141b1c7223 */ /* 0x042fe20000000009 */
[----:B------:R-:W-:Y:S01]  /*8290*/  F2FP.TF32.F32.PACK_B R39, R39 ;  /* 0x00000027ff27723e */ /* 0x000fe200024050ff */
[C---:B------:R-:W-:Y:S01]  /*82a0*/  FFMA R29, R27.reuse, R21, R10 ;  /* 0x000000151b1d7223 */ /* 0x040fe2000000000a */
[C---:B------:R-:W-:Y:S01]  /*82b0*/  FFMA R30, R27.reuse, R26, R11 ;  /* 0x0000001a1b1e7223 */ /* 0x040fe2000000000b */
[----:B------:R-:W-:Y:S01]  /*82c0*/  FFMA R31, R27, R41, R12 ;  /* 0x000000291b1f7223 */ /* 0x000fe2000000000c */
[----:B------:R-:W-:Y:S01]  /*82d0*/  F2FP.TF32.F32.PACK_B R28, R28 ;  /* 0x0000001cff1c723e */ /* 0x000fe200024050ff */
[----:B------:R3:W-:Y:S01]  /*82e0*/  STS.128 [R76+0x2020], R36 ;  /* 0x002020244c007388 */ /* 0x0007e20000000c00 */
[----:B------:R-:W-:Y:S02]  /*82f0*/  F2FP.TF32.F32.PACK_B R29, R29 ;  /* 0x0000001dff1d723e */ /* 0x000fe400024050ff */
        /* <DEDUP_REMOVED lines=8> */
[----:B-1----:R-:W1:Y:S02]  /*8380*/  FENCE.VIEW.ASYNC.S ;  /* 0x00000000000073c6 */ /* 0x002e640000000000 */
[----:B-1----:R-:W-:Y:S06]  /*8390*/  BAR.SYNC.DEFER_BLOCKING 0x1, 0x80 ;  /* 0x0042000000007b1d */ /* 0x002fec0000010000 */
[----:B------:R-:W-:Y:S05]  /*83a0*/  @P0 BRA `(.L_x_134) ;  /* 0x0000000000240947 */ /* 0x000fea0003800000 */
[----:B------:R-:W-:Y:S02]  /*83b0*/  UIADD3 UR4, UP0, UPT, UR54, 0x680, URZ ;  /* 0x0000068036047890 */ /* 0x000fe4000ff1e0ff */
[----:B------:R-:W-:Y:S02]  /*83c0*/  UIADD3 UR9, UPT, UPT, UR49, 0x10, URZ ;  /* 0x0000001031097890 */ /* 0x000fe4000fffe0ff */
[----:B------:R-:W-:Y:S02]  /*83d0*/  UIADD3 UR8, UPT, UPT, UR43, 0x2200, URZ ;  /* 0x000022002b087890 */ /* 0x000fe4000fffe0ff */
[----:B------:R-:W-:Y:S01]  /*83e0*/  UIADD3.X UR5, UPT, UPT, URZ, UR55, URZ, UP0, !UPT ;  /* 0x00000037ff057290 */ /* 0x000fe200087fe4ff */
[----:B------:R-:W-:Y:S01]  /*83f0*/  UMOV UR10, UR50 ;  /* 0x00000032000a7c82 */ /* 0x000fe20008000000 */
[----:B------:R-:W-:Y:S07]  /*8400*/  UMOV UR11, UR36 ;  /* 0x00000024000b7c82 */ /* 0x000fee0008000000 */
[----:B------:R1:W-:Y:S01]  /*8410*/  UTMASTG.3D [UR8], [UR4] ;  /* 0x00000008040073b5 */ /* 0x0003e20008010000 */
[----:B------:R0:W-:Y:S01]  /*8420*/  UTMACMDFLUSH ;  /* 0x00000000000079b7 */ /* 0x0001e20000000000 */
[----:B-1----:R-:W-:Y:S04]  /*8430*/  DEPBAR.LE SB0, 0x1 ;  /* 0x000080400000791a */ /* 0x002fe80000000000 */
.L_x_134:
[----:B------:R-:W-:Y:S05]  /*8440*/  BSYNC.RECONVERGENT B0 ;  /* 0x0000000000007941 */ /* 0x000fea0003800200 */
.L_x_133:
[----:B------:R-:W-:Y:S01]  /*8450*/  BAR.SYNC.DEFER_BLOCKING 0x1, 0x80 ;  /* 0x0042000000007b1d */ /* 0x000fe20000010000 */
[----:B------:R-:W-:Y:S04]  /*8460*/  UIADD3 UR4, UPT, UPT, UR47, 0x1, URZ ;  /* 0x000000012f047890 */ /* 0x000fe8000fffe0ff */
[----:B------:R-:W-:Y:S04]  /*8470*/  UISETP.NE.AND UP0, UPT, UR4, 0x4, UPT ;  /* 0x000000040400788c */ /* 0x000fe8000bf05270 */
[----:B------:R-:W-:Y:S01]  /*8480*/  USEL UR46, UR4, URZ, UP0 ;  /* 0x000000ff042e7287 */ /* 0x000fe20008000000 */
[----:B------:R1:W-:Y:S01]  /*8490*/  @P6 SYNCS.ARRIVE.TRANS64.RED.A1T0 RZ, [R88+URZ], RZ ;  /* 0x000000ff58ff69a7 */ /* 0x0003e200081004ff */
[----:B------:R-:W-:Y:S01]  /*84a0*/  BSSY B1, `(.L_x_135) ;  /* 0x0000017000017945 */ /* 0x000fe20003800000 */
[----:B------:R-:W4:Y:S02]  /*84b0*/  @P6 SYNCS.PHASECHK.TRANS64.TRYWAIT P0, [R40+URZ+0x80], R89 ;  /* 0x00008059280065a7 */ /* 0x000f2400080011ff */
[----:B----4-:R-:W-:Y:S01]  /*84c0*/  @P6 SEL R85, RZ, 0x1, !P0 ;  /* 0x00000001ff556807 */ /* 0x010fe20004000000 */
[----:B-1----:R-:W-:Y:S06]  /*84d0*/  @!P6 BRA `(.L_x_136) ;  /* 0x00000000004ce947 */ /* 0x002fec0003800000 */
        /* <DEDUP_REMOVED lines=9> */
[----:B------:R-:W-:Y:S04]  /*8570*/  SHF.L.U32 R5, RZ, 0x1f, RZ ;  /* 0x0000001fff057819 */ /* 0x000fe800000006ff */
[----:B------:R-:W1:Y:S02]  /*8580*/  SYNCS.PHASECHK.TRANS64.TRYWAIT P0, [R40+URZ+0x80], R5 ;  /* 0x00008005280075a7 */ /* 0x000e6400080011ff */
[----:B-1----:R-:W-:Y:S05]  /*8590*/  @!P0 BRA `(.L_x_139) ;  /* 0x0000004800a08947 */ /* 0x002fea0003800000 */
.L_x_138:
[----:B------:R-:W-:Y:S05]  /*85a0*/  BSYNC B0 ;  /* 0x0000000000007941 */ /* 0x000fea0003800000 */
.L_x_137:
[----:B------:R-:W-:Y:S02]  /*85b0*/  ISETP.NE.AND P0, PT, R86, RZ, PT ;  /* 0x000000ff5600720c */ /* 0x000fe40003f05270 */
[----:B------:R-:W-:Y:S11]  /*85c0*/  IADD3 R84, PT, PT, R84, 0x1, RZ ;  /* 0x0000000154547810 */ /* 0x000ff60007ffe0ff */
[----:B------:R4:W1:Y:S04]  /*85d0*/  @P0 LDS.128 R56, [R4] ;  /* 0x0000000004380984 */ /* 0x0008680000000c00 */
[----:B------:R4:W1:Y:S04]  /*85e0*/  @P0 LDS.128 R52, [R3+0x10] ;  /* 0x0000100003340984 */ /* 0x0008680000000c00 */
[----:B------:R4:W1:Y:S04]  /*85f0*/  @P0 LDS.128 R48, [R2+0x20] ;  /* 0x0000200002300984 */ /* 0x0008680000000c00 */
[----:B------:R4:W1:Y:S02]  /*8600*/  @P0 LDS.128 R44, [R0+0x30] ;  /* 0x00003000002c0984 */ /* 0x0008640000000c00 */
.L_x_136:
[----:B------:R-:W-:Y:S05]  /*8610*/  BSYNC B1 ;  /* 0x0000000000017941 */ /* 0x000fea0003800000 */
.L_x_135:
[----:B----4-:R-:W-:Y:S05]  /*8620*/  VIADD R0, R25, 0x20 ;  /* 0x0000002019007836 */ /* 0x010fea0000000000 */
        /* <DEDUP_REMOVED lines=9> */
[----:B------:R-:W4:Y:S01]  /*86c0*/  LDCU.64 UR6, c[0x4][0x78] ;  /* 0x01000f00ff0677ac */ /* 0x000f220008000a00 */
[----:B------:R-:W2:Y:S01]  /*86d0*/  LDC.64 R2, c[0x4][R3] ;  /* 0x0100000003027b82 */ /* 0x000ea20000000a00 */
[----:B------:R-:W5:Y:S01]  /*86e0*/  LDCU.64 UR4, c[0x4][0x10] ;  /* 0x01000200ff0477ac */ /* 0x000f620008000a00 */
[----:B-1----:R-:W-:Y:S01]  /*86f0*/  MOV R5, UR9 ;  /* 0x0000000900057c02 */ /* 0x002fe20008000f00 */
[----:B------:R-:W-:Y:S01]  /*8700*/  IMAD.U32 R4, RZ, RZ, UR8 ;  /* 0x00000008ff047e24 */ /* 0x000fe2000f8e00ff */
[----:B----4-:R-:W-:Y:S01]  /*8710*/  MOV R7, UR7 ;  /* 0x0000000700077c02 */ /* 0x010fe20008000f00 */
[----:B------:R-:W-:Y:S01]  /*8720*/  IMAD.U32 R6, RZ, RZ, UR6 ;  /* 0x00000006ff067e24 */ /* 0x000fe2000f8e00ff */
[----:B-----5:R-:W-:Y:S01]  /*8730*/  MOV R11, UR5 ;  /* 0x00000005000b7c02 */ /* 0x020fe20008000f00 */
[----:B------:R-:W-:Y:S02]  /*8740*/  IMAD.U32 R10, RZ, RZ, UR4 ;  /* 0x00000004ff0a7e24 */ /* 0x000fe4000f8e00ff */
[----:B------:R-:W-:Y:S07]  /*8750*/  LEPC R20, `(.L_x_140) ;  /* 0x000000001014794e */ /* 0x000fee0000000000 */
[----:B--23--:R-:W-:Y:S05]  /*8760*/  CALL.ABS.NOINC R2 ;  /* 0x0000000002007343 */ /* 0x00cfea0003c00000 */
.L_x_140:
[----:B-1----:R-:W-:Y:S01]  /*8770*/  LOP3.LUT R20, R56, 0xffffe000, RZ, 0xc0, !PT ;  /* 0xffffe00038147812 */ /* 0x002fe200078ec0ff */
[----:B------:R-:W-:Y:S05]  /*8780*/  WARPSYNC.ALL ;  /* 0x0000000000007948 */ /* 0x000fea0003800000 */
[----:B------:R-:W-:Y:S01]  /*8790*/  R2UR UR4, R25 ;  /* 0x00000000190472ca */ /* 0x000fe200000e0000 */
[----:B------:R-:W-:Y:S01]  /*87a0*/  IMAD.U32 R88, RZ, RZ, UR46 ;  /* 0x0000002eff587e24 */ /* 0x000fe2000f8e00ff */
[----:B------:R-:W-:Y:S01]  /*87b0*/  LOP3.LUT R21, R57, 0xffffe000, RZ, 0xc0, !PT ;  /* 0xffffe00039157812 */ /* 0x000fe200078ec0ff */
[----:B------:R-:W-:Y:S01]  /*87c0*/  BSSY.RECONVERGENT B0, `(.L_x_141) ;  /* 0x000005c000007945 */ /* 0x000fe20003800200 */
[----:B------:R-:W-:Y:S02]  /*87d0*/  LOP3.LUT R41, R58, 0xffffe000, RZ, 0xc0, !PT ;  /* 0xffffe0003a297812 */ /* 0x000fe400078ec0ff */
[----:B------:R-:W-:Y:S02]  /*87e0*/  LOP3.LUT R26, R54, 0xffffe000, RZ, 0xc0, !PT ;  /* 0xffffe000361a7812 */ /* 0x000fe400078ec0ff */
[----:B------:R-:W-:Y:S02]  /*87f0*/  LOP3.LUT R40, R50, 0xffffe000, RZ, 0xc0, !PT ;  /* 0xffffe00032287812 */ /* 0x000fe400078ec0ff */
[----:B------:R-:W-:Y:S02]  /*8800*/  ISETP.NE.AND P6, PT, R82, RZ, PT ;  /* 0x000000ff5200720c */ /* 0x000fe40003fc5270 */
[----:B------:R-:W-:Y:S01]  /*8810*/  ISETP.NE.AND P0, PT, R80, RZ, PT ;  /* 0x000000ff5000720c */ /* 0x000fe20003f05270 */
[----:B------:R-:W1:Y:S01]  /*8820*/  LDTM.x16 R4, tmem[UR4+0x20] ;  /* 0x00002004000479ee */ /* 0x000e620008240000 */
[----:B------:R-:W-:Y:S09]  /*8830*/  LEA R89, R84, UR43, 0x3 ;  /* 0x0000002b54597c11 */ /* 0x000ff2000f8e18ff */
[----:B------:R-:W-:Y:S02]  /*8840*/  @P6 LEA R88, R88, UR43, 0x3 ;  /* 0x0000002b58586c11 */ /* 0x000fe4000f8e18ff */
[----:B------:R-:W-:Y:S03]  /*8850*/  @P6 SHF.L.U32 R90, RZ, 0x1f, RZ ;  /* 0x0000001fff5a6819 */ /* 0x000fe600000006ff */
[----:B------:R-:W-:Y:S05]  /*8860*/  @P6 VIADD R88, R88, 0xa0 ;  /* 0x000000a058586836 */ /* 0x000fea0000000000 */
[----:B------:R-:W-:Y:S01]  /*8870*/  @P6 PRMT R88, R87, 0x654, R88 ;  /* 0x0000065457586816 */ /* 0x000fe20000000058 */
[C---:B-1----:R-:W-:Y:S01]  /*8880*/  FMUL R0, R24.reuse, R4 ;  /* 0x0000000418007220 */ /* 0x042fe20000400000 */
[C---:B------:R-:W-:Y:S01]  /*8890*/  FMUL R2, R24.reuse, R5 ;  /* 0x0000000518027220 */ /* 0x040fe20000400000 */
[C---:B------:R-:W-:Y:S01]  /*88a0*/  FMUL R3, R24.reuse, R10 ;  /* 0x0000000a18037220 */ /* 0x040fe20000400000 */
[----:B------:R-:W-:Y:S01]  /*88b0*/  FMUL R4, R24, R11 ;  /* 0x0000000b18047220 */ /* 0x000fe20000400000 */
[C---:B---3--:R-:W-:Y:S01]  /*88c0*/  FFMA R28, R27.reuse, R20, R0 ;  /* 0x000000141b1c7223 */ /* 0x048fe20000000000 */
        /* <DEDUP_REMOVED lines=9> */
[C---:B------:R-:W-:Y:S01]  /*8960*/  FFMA R31, R27.reuse, R21, R2 ;  /* 0x000000151b1f7223 */ /* 0x040fe20000000002 */
[C---:B------:R-:W-:Y:S01]  /*8970*/  FMUL R0, R24.reuse, R8 ;  /* 0x0000000818007220 */ /* 0x040fe20000400000 */
[C---:B------:R-:W-:Y:S01]  /*8980*/  FMUL R2, R24.reuse, R9 ;  /* 0x0000000918027220 */ /* 0x040fe20000400000 */
[----:B------:R-:W-:Y:S01]  /*8990*/  F2FP.TF32.F32.PACK_B R30, R30 ;  /* 0x0000001eff1e723e */ /* 0x000fe200024050ff */
[----:B------:R-:W-:Y:S01]  /*89a0*/  FMUL R5, R24, R12 ;  /* 0x0000000c18057220 */ /* 0x000fe20000400000 */
[----:B------:R-:W-:Y:S01]  /*89b0*/  F2FP.TF32.F32.PACK_B R31, R31 ;  /* 0x0000001fff1f723e */ /* 0x000fe200024050ff */
[C---:B------:R-:W-:Y:S01]  /*89c0*/  FFMA R32, R27.reuse, R20, R0 ;  /* 0x000000141b207223 */ /* 0x040fe20000000000 */
[C---:B------:R-:W-:Y:S01]  /*89d0*/  FFMA R33, R27.reuse, R41, R2 ;  /* 0x000000291b217223 */ /* 0x040fe20000000002 */
[----:B------:R-:W-:Y:S01]  /*89e0*/  FFMA R34, R27, R26, R3 ;  /* 0x0000001a1b227223 */ /* 0x000fe20000000003 */
[----:B------:R-:W-:Y:S01]  /*89f0*/  LOP3.LUT R20, R55, 0xffffe000, RZ, 0xc0, !PT ;  /* 0xffffe00037147812 */ /* 0x000fe200078ec0ff */
[----:B------:R1:W-:Y:S01]  /*8a00*/  STS.128 [R78+0x4000], R28 ;  /* 0x0040001c4e007388 */ /* 0x0003e20000000c00 */
[----:B------:R-:W-:Y:S01]  /*8a10*/  LOP3.LUT R26, R48, 0xffffe000, RZ, 0xc0, !PT ;  /* 0xffffe000301a7812 */ /* 0x000fe200078ec0ff */
[C---:B------:R-:W-:Y:S01]  /*8a20*/  FMUL R6, R24.reuse, R13 ;  /* 0x0000000d18067220 */ /* 0x040fe20000400000 */
[----:B------:R-:W-:Y:S01]  /*8a30*/  LOP3.LUT R21, R49, 0xffffe000, RZ, 0xc0, !PT ;  /* 0xffffe00031157812 */ /* 0x000fe200078ec0ff */
[----:B------:R-:W-:Y:S01]  /*8a40*/  FFMA R35, R27, R20, R4 ;  /* 0x000000141b237223 */ /* 0x000fe20000000004 */
        /* <DEDUP_REMOVED lines=22> */
[----:B------:R-:W-:Y:S02]  /*8bb0*/  F2FP.TF32.F32.PACK_B R38, R38 ;  /* 0x00000026ff26723e */ /* 0x000fe400024050ff */
[----:B------:R-:W-:Y:S01]  /*8bc0*/  F2FP.TF32.F32.PACK_B R39, R39 ;  /* 0x00000027ff27723e */ /* 0x000fe200024050ff */
[C---:B-1----:R-:W-:Y:S01]  /*8bd0*/  FFMA R28, R27.reuse, R20, R9 ;  /* 0x000000141b1c7223 */ /* 0x042fe20000000009 */
[C---:B------:R-:W-:Y:S01]  /*8be0*/  FFMA R29, R27.reuse, R21, R10 ;  /* 0x000000151b1d7223 */ /* 0x040fe2000000000a */
[C---:B------:R-:W-:Y:S01]  /*8bf0*/  FFMA R30, R27.reuse, R26, R11 ;  /* 0x0000001a1b1e7223 */ /* 0x040fe2000000000b */
[----:B------:R-:W-:Y:S01]  /*8c00*/  FFMA R31, R27, R41, R12 ;  /* 0x000000291b1f7223 */ /* 0x000fe2000000000c */
[----:B------:R3:W-:Y:S01]  /*8c10*/  STS.128 [R76+0x4020], R36 ;  /* 0x004020244c007388 */ /* 0x0007e20000000c00 */
[----:B------:R-:W-:Y:S02]  /*8c20*/  F2FP.TF32.F32.PACK_B R28, R28 ;  /* 0x0000001cff1c723e */ /* 0x000fe400024050ff */
        /* <DEDUP_REMOVED lines=21> */
.L_x_142:
[----:B------:R-:W-:Y:S05]  /*8d80*/  BSYNC.RECONVERGENT B0 ;  /* 0x0000000000007941 */ /* 0x000fea0003800200 */
.L_x_141:
[----:B------:R-:W-:Y:S01]  /*8d90*/  BAR.SYNC.DEFER_BLOCKING 0x1, 0x80 ;  /* 0x0042000000007b1d */ /* 0x000fe20000010000 */
[----:B------:R-:W-:Y:S04]  /*8da0*/  UIADD3 UR4, UPT, UPT, UR46, 0x1, URZ ;  /* 0x000000012e047890 */ /* 0x000fe8000fffe0ff */
[----:B------:R-:W-:Y:S04]  /*8db0*/  UISETP.NE.AND UP0, UPT, UR4, 0x4, UPT ;  /* 0x000000040400788c */ /* 0x000fe8000bf05270 */
[----:B------:R-:W-:Y:S01]  /*8dc0*/  USEL UR44, UR4, URZ, UP0 ;  /* 0x000000ff042c7287 */ /* 0x000fe20008000000 */
[----:B------:R1:W-:Y:S01]  /*8dd0*/  @P6 SYNCS.ARRIVE.TRANS64.RED.A1T0 RZ, [R88+URZ], RZ ;  /* 0x000000ff58ff69a7 */ /* 0x0003e200081004ff */
[----:B------:R-:W-:Y:S01]  /*8de0*/  BSSY B1, `(.L_x_143) ;  /* 0x000001c000017945 */ /* 0x000fe20003800000 */
[----:B------:R-:W4:Y:S01]  /*8df0*/  @P6 SYNCS.PHASECHK.TRANS64.TRYWAIT P0, [R89+URZ+0x80], R90 ;  /* 0x0000805a590065a7 */ /* 0x000f2200080011ff */
[----:B-1----:R-:W-:Y:S01]  /*8e00*/  HFMA2 R88, -RZ, RZ, 0, 0 ;  /* 0x00000000ff587431 */ /* 0x002fe200000001ff */
[----:B----4-:R-:W-:Y:S01]  /*8e10*/  @P6 SEL R85, RZ, 0x1, !P0 ;  /* 0x00000001ff556807 */ /* 0x010fe20004000000 */
[----:B------:R-:W-:Y:S06]  /*8e20*/  @!P6 BRA `(.L_x_144) ;  /* 0x00000000005ce947 */ /* 0x000fec0003800000 */
        /* <DEDUP_REMOVED lines=12> */
.L_x_146:
[----:B------:R-:W-:Y:S05]  /*8ef0*/  BSYNC B0 ;  /* 0x0000000000007941 */ /* 0x000fea0003800000 */
.L_x_145:
[----:B------:R-:W-:Y:S01]  /*8f00*/  ISETP.NE.AND P0, PT, R86, RZ, PT ;  /* 0x000000ff5600720c */ /* 0x000fe20003f05270 */
[----:B------:R-:W-:Y:S11]  /*8f10*/  VIADD R84, R84, 0x1 ;  /* 0x0000000154547836 */ /* 0x000ff60000000000 */
[----:B------:R-:W-:Y:S01]  /*8f20*/  @!UPT UIADD3 URZ, UPT, UPT, URZ, URZ, URZ ;  /* 0x000000fffffff290 */ /* 0x000fe2000fffe0ff */
[----:B------:R4:W1:Y:S04]  /*8f30*/  @P0 LDS.128 R56, [R4] ;  /* 0x0000000004380984 */ /* 0x0008680000000c00 */
[----:B------:R4:W1:Y:S04]  /*8f40*/  @P0 LDS.128 R52, [R3+0x10] ;  /* 0x0000100003340984 */ /* 0x0008680000000c00 */
[----:B------:R4:W1:Y:S04]  /*8f50*/  @P0 LDS.128 R48, [R2+0x20] ;  /* 0x0000200002300984 */ /* 0x0008680000000c00 */
[----:B------:R4:W1:Y:S01]  /*8f60*/  @P0 LDS.128 R44, [R0+0x30] ;  /* 0x00003000002c0984 */ /* 0x0008620000000c00 */
[C---:B------:R-:W-:Y:S04]  /*8f70*/  ISETP.NE.AND P0, PT, R84.reuse, 0x4, PT ;  /* 0x000000045400780c */ /* 0x040fe80003f05270 */
[----:B------:R-:W-:Y:S02]  /*8f80*/  SEL R84, R84, RZ, P0 ;  /* 0x000000ff54547207 */ /* 0x000fe40000000000 */
[----:B------:R-:W-:Y:S02]  /*8f90*/  SEL R88, RZ, 0x1, P0 ;  /* 0x00000001ff587807 */ /* 0x000fe40000000000 */
.L_x_144:
[----:B------:R-:W-:Y:S05]  /*8fa0*/  BSYNC B1 ;  /* 0x0000000000017941 */ /* 0x000fea0003800000 */
.L_x_143:
[----:B----4-:R-:W-:Y:S05]  /*8fb0*/  VIADD R0, R25, 0x30 ;  /* 0x0000003019007836 */ /* 0x010fea0000000000 */
[----:B------:R-:W-:Y:S04]  /*8fc0*/  SHF.R.U32.HI R0, RZ, 0x15, R0 ;  /* 0x00000015ff007819 */ /* 0x000fe80000011600 */
[----:B------:R-:W-:Y:S11]  /*8fd0*/  LOP3.LUT P0, RZ, R0, 0x3, R67, 0x48, !PT ;  /* 0x0000000300ff7812 */ /* 0x000ff60007804843 */
[----:B------:R-:W-:Y:S02]  /*8fe0*/  @!UPT UIADD3 URZ, UPT, UPT, URZ, URZ, URZ ;  /* 0x000000fffffff290 */ /* 0x000fe4000fffe0ff */
[----:B------:R-:W-:Y:S05]  /*8ff0*/  @!P0 BRA `(.L_x_148) ;  /* 0x0000000000408947 */ /* 0x000fea0003800000 */
[----:B------:R-:W4:Y:S01]  /*9000*/  LDCU.64 UR8, c[0x4][0x70] ;  /* 0x01000e00ff0877ac */ /* 0x000f220008000a00 */
[----:B------:R-:W-:Y:S01]  /*9010*/  MOV R3, 0x0 ;  /* 0x0000000000037802 */ /* 0x000fe20000000f00 */
[----:B------:R-:W-:Y:S02]  /*9020*/  HFMA2 R12, -RZ, RZ, 0, 5.9604644775390625e-08 ;  /* 0x00000001ff0c7431 */ /* 0x000fe400000001ff */
[----:B------:R-:W-:Y:S02]  /*9030*/  IMAD.MOV.U32 R8, RZ, RZ, 0x192 ;  /* 0x00000192ff087424 */ /* 0x000fe400078e00ff */
[----:B------:R-:W-:Y:S01]  /*9040*/  IMAD.MOV.U32 R13, RZ, RZ, RZ ;  /* 0x000000ffff0d7224 */ /* 0x000fe200078e00ff */
[----:B------:R-:W5:Y:S01]  /*9050*/  LDCU.64 UR6, c[0x4][0x78] ;  /* 0x01000f00ff0677ac */ /* 0x000f620008000a00 */
[----:B------:R-:W2:Y:S01]  /*9060*/  LDC.64 R2, c[0x4][R3] ;  /* 0x0100000003027b82 */ /* 0x000ea20000000a00 */
[----:B------:R-:W3:Y:S01]  /*9070*/  LDCU.64 UR4, c[0x4][0x10] ;  /* 0x01000200ff0477ac */ /* 0x000ee20008000a00 */
[----:B----4-:R-:W-:Y:S01]  /*9080*/  MOV R5, UR9 ;  /* 0x0000000900057c02 */ /* 0x010fe20008000f00 */
[----:B------:R-:W-:Y:S01]  /*9090*/  IMAD.U32 R4, RZ, RZ, UR8 ;  /* 0x00000008ff047e24 */ /* 0x000fe2000f8e00ff */
[----:B-----5:R-:W-:Y:S01]  /*90a0*/  MOV R7, UR7 ;  /* 0x0000000700077c02 */ /* 0x020fe20008000f00 */
[----:B-1----:R-:W-:Y:S01]  /*90b0*/  IMAD.U32 R6, RZ, RZ, UR6 ;  /* 0x00000006ff067e24 */ /* 0x002fe2000f8e00ff */
[----:B---3--:R-:W-:Y:S01]  /*90c0*/  MOV R11, UR5 ;  /* 0x00000005000b7c02 */ /* 0x008fe20008000f00 */
[----:B------:R-:W-:Y:S02]  /*90d0*/  IMAD.U32 R10, RZ, RZ, UR4 ;  /* 0x00000004ff0a7e24 */ /* 0x000fe4000f8e00ff */
[----:B------:R-:W-:Y:S07]  /*90e0*/  LEPC R20, `(.L_x_148) ;  /* 0x000000001014794e */ /* 0x000fee0000000000 */
[----:B--2---:R-:W-:Y:S05]  /*90f0*/  CALL.ABS.NOINC R2 ;  /* 0x0000000002007343 */ /* 0x004fea0003c00000 */
.L_x_148:
        /* <DEDUP_REMOVED lines=13> */
[----:B------:R-:W-:Y:S05]  /*91d0*/  @P6 LEA R89, R89, UR43, 0x3 ;  /* 0x0000002b59596c11 */ /* 0x000fea000f8e18ff */
[----:B------:R-:W-:Y:S01]  /*91e0*/  @P6 VIADD R92, R89, 0xa0 ;  /* 0x000000a0595c6836 */ /* 0x000fe20000000000 */
[----:B------:R-:W-:Y:S04]  /*91f0*/  @P6 SHF.L.U32 R89, R88, 0x1f, RZ ;  /* 0x0000001f58596819 */ /* 0x000fe800000006ff */
        /* <DEDUP_REMOVED lines=81> */
.L_x_150:
[----:B------:R-:W-:Y:S05]  /*9710*/  BSYNC.RECONVERGENT B0 ;  /* 0x0000000000007941 */ /* 0x000fea0003800200 */
.L_x_149:
        /* <DEDUP_REMOVED lines=18> */
[----:B------:R-:W-:Y:S04]  /*9840*/  SHF.L.U32 R5, R88, 0x1f, RZ ;  /* 0x0000001f58057819 */ /* 0x000fe800000006ff */
[----:B------:R-:W1:Y:S02]  /*9850*/  SYNCS.PHASECHK.TRANS64.TRYWAIT P0, [R90+URZ+0x80], R5 ;  /* 0x000080055a0075a7 */ /* 0x000e6400080011ff */
[----:B-1----:R-:W-:Y:S05]  /*9860*/  @!P0 BRA `(.L_x_155) ;  /* 0x0000003800148947 */ /* 0x002fea0003800000 */
.L_x_154:
[----:B------:R-:W-:Y:S05]  /*9870*/  BSYNC B0 ;  /* 0x0000000000007941 */ /* 0x000fea0003800000 */
.L_x_153:
[----:B------:R-:W-:Y:S01]  /*9880*/  ISETP.NE.AND P0, PT, R86, RZ, PT ;  /* 0x000000ff5600720c */ /* 0x000fe20003f05270 */
[----:B------:R-:W-:Y:S11]  /*9890*/  VIADD R84, R84, 0x1 ;  /* 0x0000000154547836 */ /* 0x000ff60000000000 */
[----:B------:R-:W-:Y:S01]  /*98a0*/  @!UPT UIADD3 URZ, UPT, UPT, URZ, URZ, URZ ;  /* 0x000000fffffff290 */ /* 0x000fe2000fffe0ff */
[----:B------:R4:W2:Y:S04]  /*98b0*/  @P0 LDS.128 R56, [R4] ;  /* 0x0000000004380984 */ /* 0x0008a80000000c00 */
[----:B------:R4:W2:Y:S04]  /*98c0*/  @P0 LDS.128 R52, [R3+0x10] ;  /* 0x0000100003340984 */ /* 0x0008a80000000c00 */
[----:B------:R4:W2:Y:S04]  /*98d0*/  @P0 LDS.128 R48, [R2+0x20] ;  /* 0x0000200002300984 */ /* 0x0008a80000000c00 */
[----:B------:R4:W2:Y:S01]  /*98e0*/  @P0 LDS.128 R44, [R0+0x30] ;  /* 0x00003000002c0984 */ /* 0x0008a20000000c00 */
[C---:B------:R-:W-:Y:S04]  /*98f0*/  ISETP.NE.AND P0, PT, R84.reuse, 0x4, PT ;  /* 0x000000045400780c */ /* 0x040fe80003f05270 */
[----:B-1----:R-:W-:Y:S02]  /*9900*/  SEL R5, RZ, 0x1, P0 ;  /* 0x00000001ff057807 */ /* 0x002fe40000000000 */
[----:B------:R-:W-:Y:S02]  /*9910*/  SEL R84, R84, RZ, P0 ;  /* 0x000000ff54547207 */ /* 0x000fe40000000000 */
[----:B------:R-:W-:Y:S02]  /*9920*/  LOP3.LUT R88, R88, R5, RZ, 0x3c, !PT ;  /* 0x0000000558587212 */ /* 0x000fe400078e3cff */
.L_x_152:
[----:B------:R-:W-:Y:S05]  /*9930*/  BSYNC B1 ;  /* 0x0000000000017941 */ /* 0x000fea0003800000 */
.L_x_151:
        /* <DEDUP_REMOVED lines=21> */
.L_x_156:
[----:B--2---:R-:W-:Y:S01]  /*9a90*/  LOP3.LUT R20, R56, 0xffffe000, RZ, 0xc0, !PT ;  /* 0xffffe00038147812 */ /* 0x004fe200078ec0ff */
        /* <DEDUP_REMOVED lines=87> */
[----:B------:R-:W-:Y:S02]  /*a010*/  UIADD3 UR4, UPT, UPT, UR43, 0x200, URZ ;  /* 0x000002002b047890 */ /* 0x000fe4000fffe0ff */
[----:B------:R-:W-:Y:S01]  /*a020*/  UIADD3 UR9, UPT, UPT, UR49, 0x40, URZ ;  /* 0x0000004031097890 */ /* 0x000fe2000fffe0ff */
[----:B------:R-:W-:Y:S01]  /*a030*/  UMOV UR10, UR50 ;  /* 0x00000032000a7c82 */ /* 0x000fe20008000000 */
[----:B------:R-:W-:Y:S02]  /*a040*/  UMOV UR11, UR36 ;  /* 0x00000024000b7c82 */ /* 0x000fe40008000000 */
[----:B------:R-:W-:Y:S01]  /*a050*/  MOV R70, UR4 ;  /* 0x0000000400467c02 */ /* 0x000fe20008000f00 */
[----:B------:R-:W-:Y:S03]  /*a060*/  UIADD3 UR4, UP0, UPT, UR54, 0x680, URZ ;  /* 0x0000068036047890 */ /* 0x000fe6000ff1e0ff */
[----:B------:R-:W-:Y:S01]  /*a070*/  R2UR UR8, R70 ;  /* 0x00000000460872ca */ /* 0x000fe200000e0000 */
[----:B------:R-:W-:Y:S11]  /*a080*/  UIADD3.X UR5, UPT, UPT, URZ, UR55, URZ, UP0, !UPT ;  /* 0x00000037ff057290 */ /* 0x000ff600087fe4ff */
[----:B------:R-:W-:Y:S01]  /*a090*/  @!UPT UIADD3 URZ, UPT, UPT, URZ, URZ, URZ ;  /* 0x000000fffffff290 */ /* 0x000fe2000fffe0ff */
[----:B------:R1:W-:Y:S01]  /*a0a0*/  UTMASTG.3D [UR8], [UR4] ;  /* 0x00000008040073b5 */ /* 0x0003e20008010000 */
[----:B------:R0:W-:Y:S01]  /*a0b0*/  UTMACMDFLUSH ;  /* 0x00000000000079b7 */ /* 0x0001e20000000000 */
[----:B-1----:R-:W-:Y:S04]  /*a0c0*/  DEPBAR.LE SB0, 0x1 ;  /* 0x000080400000791a */ /* 0x002fe80000000000 */
.L_x_158:
[----:B------:R-:W-:Y:S05]  /*a0d0*/  BSYNC.RECONVERGENT B0 ;  /* 0x0000000000007941 */ /* 0x000fea0003800200 */
.L_x_157:
[----:B------:R-:W-:Y:S01]  /*a0e0*/  BAR.SYNC.DEFER_BLOCKING 0x1, 0x80 ;  /* 0x0042000000007b1d */ /* 0x000fe20000010000 */
[----:B------:R-:W-:Y:S04]  /*a0f0*/  UIADD3 UR4, UPT, UPT, UR47, 0x1, URZ ;  /* 0x000000012f047890 */ /* 0x000fe8000fffe0ff */
[----:B------:R-:W-:Y:S04]  /*a100*/  UISETP.NE.AND UP0, UPT, UR4, 0x4, UPT ;  /* 0x000000040400788c */ /* 0x000fe8000bf05270 */
[----:B------:R-:W-:Y:S01]  /*a110*/  USEL UR46, UR4, URZ, UP0 ;  /* 0x000000ff042e7287 */ /* 0x000fe20008000000 */
[----:B------:R1:W-:Y:S01]  /*a120*/  @P6 SYNCS.ARRIVE.TRANS64.RED.A1T0 RZ, [R92+URZ], RZ ;  /* 0x000000ff5cff69a7 */ /* 0x0003e200081004ff */
[----:B------:R-:W-:Y:S01]  /*a130*/  BSSY B1, `(.L_x_159) ;  /* 0x000001c000017945 */ /* 0x000fe20003800000 */
[----:B------:R-:W3:Y:S02]  /*a140*/  @P6 SYNCS.PHASECHK.TRANS64.TRYWAIT P0, [R90+URZ+0x80], R89 ;  /* 0x000080595a0065a7 */ /* 0x000ee400080011ff */
[----:B---3--:R-:W-:Y:S01]  /*a150*/  @P6 SEL R85, RZ, 0x1, !P0 ;  /* 0x00000001ff556807 */ /* 0x008fe20004000000 */
        /* <DEDUP_REMOVED lines=13> */
.L_x_162:
[----:B------:R-:W-:Y:S05]  /*a230*/  BSYNC B0 ;  /* 0x0000000000007941 */ /* 0x000fea0003800000 */
.L_x_161:
[----:B------:R-:W-:Y:S01]  /*a240*/  ISETP.NE.AND P0, PT, R86, RZ, PT ;  /* 0x000000ff5600720c */ /* 0x000fe20003f05270 */
[----:B------:R-:W-:Y:S11]  /*a250*/  VIADD R84, R84, 0x1 ;  /* 0x0000000154547836 */ /* 0x000ff60000000000 */
[----:B------:R-:W-:Y:S01]  /*a260*/  @!UPT UIADD3 URZ, UPT, UPT, URZ, URZ, URZ ;  /* 0x000000fffffff290 */ /* 0x000fe2000fffe0ff */
[----:B------:R3:W4:Y:S04]  /*a270*/  @P0 LDS.128 R56, [R4] ;  /* 0x0000000004380984 */ /* 0x0007280000000c00 */
[----:B------:R3:W2:Y:S04]  /*a280*/  @P0 LDS.128 R52, [R3+0x10] ;  /* 0x0000100003340984 */ /* 0x0006a80000000c00 */
[----:B------:R3:W2:Y:S04]  /*a290*/  @P0 LDS.128 R48, [R2+0x20] ;  /* 0x0000200002300984 */ /* 0x0006a80000000c00 */
[----:B------:R3:W2:Y:S01]  /*a2a0*/  @P0 LDS.128 R44, [R0+0x30] ;  /* 0x00003000002c0984 */ /* 0x0006a20000000c00 */
[C---:B------:R-:W-:Y:S04]  /*a2b0*/  ISETP.NE.AND P0, PT, R84.reuse, 0x4, PT ;  /* 0x000000045400780c */ /* 0x040fe80003f05270 */
[----:B-1----:R-:W-:Y:S02]  /*a2c0*/  SEL R5, RZ, 0x1, P0 ;  /* 0x00000001ff057807 */ /* 0x002fe40000000000 */
[----:B------:R-:W-:Y:S02]  /*a2d0*/  SEL R84, R84, RZ, P0 ;  /* 0x000000ff54547207 */ /* 0x000fe40000000000 */
[----:B------:R-:W-:Y:S02]  /*a2e0*/  LOP3.LUT R88, R88, R5, RZ, 0x3c, !PT ;  /* 0x0000000558587212 */ /* 0x000fe400078e3cff */
.L_x_160:
[----:B------:R-:W-:Y:S05]  /*a2f0*/  BSYNC B1 ;  /* 0x0000000000017941 */ /* 0x000fea0003800000 */
.L_x_159:
[----:B---3--:R-:W-:Y:S05]  /*a300*/  VIADD R0, R25, 0x50 ;  /* 0x0000005019007836 */ /* 0x008fea0000000000 */
        /* <DEDUP_REMOVED lines=9> */
[----:B------:R-:W3:Y:S01]  /*a3a0*/  LDCU.64 UR6, c[0x4][0x78] ;  /* 0x01000f00ff0677ac */ /* 0x000ee20008000a00 */
[----:B------:R-:W2:Y:S01]  /*a3b0*/  LDC.64 R2, c[0x4][R3] ;  /* 0x0100000003027b82 */ /* 0x000ea20000000a00 */
[----:B------:R-:W5:Y:S01]  /*a3c0*/  LDCU.64 UR4, c[0x4][0x10] ;  /* 0x01000200ff0477ac */ /* 0x000f620008000a00 */
[----:B-1----:R-:W-:Y:S01]  /*a3d0*/  MOV R5, UR9 ;  /* 0x0000000900057c02 */ /* 0x002fe20008000f00 */
[----:B------:R-:W-:Y:S01]  /*a3e0*/  IMAD.U32 R4, RZ, RZ, UR8 ;  /* 0x00000008ff047e24 */ /* 0x000fe2000f8e00ff */
[----:B---3--:R-:W-:Y:S01]  /*a3f0*/  MOV R7, UR7 ;  /* 0x0000000700077c02 */ /* 0x008fe20008000f00 */
[----:B------:R-:W-:Y:S01]  /*a400*/  IMAD.U32 R6, RZ, RZ, UR6 ;  /* 0x00000006ff067e24 */ /* 0x000fe2000f8e00ff */
[----:B-----5:R-:W-:Y:S01]  /*a410*/  MOV R11, UR5 ;  /* 0x00000005000b7c02 */ /* 0x020fe20008000f00 */
[----:B------:R-:W-:Y:S02]  /*a420*/  IMAD.U32 R10, RZ, RZ, UR4 ;  /* 0x00000004ff0a7e24 */ /* 0x000fe4000f8e00ff */
[----:B------:R-:W-:Y:S07]  /*a430*/  LEPC R20, `(.L_x_164) ;  /* 0x000000001014794e */ /* 0x000fee0000000000 */
[----:B--2-4-:R-:W-:Y:S05]  /*a440*/  CALL.ABS.NOINC R2 ;  /* 0x0000000002007343 */ /* 0x014fea0003c00000 */
.L_x_164:
[----:B----4-:R-:W-:Y:S01]  /*a450*/  LOP3.LUT R20, R56, 0xffffe000, RZ, 0xc0, !PT ;  /* 0xffffe00038147812 */ /* 0x010fe200078ec0ff */
[----:B------:R-:W-:Y:S05]  /*a460*/  WARPSYNC.ALL ;  /* 0x0000000000007948 */ /* 0x000fea0003800000 */
[----:B------:R-:W-:Y:S01]  /*a470*/  R2UR UR4, R25 ;  /* 0x00000000190472ca */ /* 0x000fe200000e0000 */
[----:B------:R-:W-:Y:S01]  /*a480*/  IMAD.U32 R89, RZ, RZ, UR46 ;  /* 0x0000002eff597e24 */ /* 0x000fe2000f8e00ff */
[----:B------:R-:W-:Y:S01]  /*a490*/  LOP3.LUT R21, R57, 0xffffe000, RZ, 0xc0, !PT ;  /* 0xffffe00039157812 */ /* 0x000fe200078ec0ff */
[----:B------:R-:W-:Y:S01]  /*a4a0*/  BSSY.RECONVERGENT B0, `(.L_x_165) ;  /* 0x000005c000007945 */ /* 0x000fe20003800200 */
[----:B------:R-:W-:Y:S02]  /*a4b0*/  LOP3.LUT R41, R58, 0xffffe000, RZ, 0xc0, !PT ;  /* 0xffffe0003a297812 */ /* 0x000fe400078ec0ff */
[----:B--2---:R-:W-:Y:S02]  /*a4c0*/  LOP3.LUT R26, R54, 0xffffe000, RZ, 0xc0, !PT ;  /* 0xffffe000361a7812 */ /* 0x004fe400078ec0ff */
        /* <DEDUP_REMOVED lines=89> */
.L_x_166:
[----:B------:R-:W-:Y:S05]  /*aa60*/  BSYNC.RECONVERGENT B0 ;  /* 0x0000000000007941 */ /* 0x000fea0003800200 */
.L_x_165:
        /* <DEDUP_REMOVED lines=21> */
.L_x_170:
[----:B------:R-:W-:Y:S05]  /*abc0*/  BSYNC B0 ;  /* 0x0000000000007941 */ /* 0x000fea0003800000 */
.L_x_169:
        /* <DEDUP_REMOVED lines=11> */
.L_x_168:
[----:B------:R-:W-:Y:S05]  /*ac80*/  BSYNC B1 ;  /* 0x0000000000017941 */ /* 0x000fea0003800000 */
.L_x_167:
        /* <DEDUP_REMOVED lines=21> */
.L_x_172:
        /* <DEDUP_REMOVED lines=11> */
[----:B------:R-:W1:Y:S10]  /*ae90*/  LDTM.x16 R4, tmem[UR4+0x60] ;  /* 0x00006004000479ee */ /* 0x000e740008240000 */
[----:B------:R-:W-:Y:S02]  /*aea0*/  @P6 LEA R89, R89, UR43, 0x3 ;  /* 0x0000002b59596c11 */ /* 0x000fe4000f8e18ff */
[----:B------:R-:W-:Y:S03]  /*aeb0*/  @P6 SHF.L.U32 R92, R88, 0x1f, RZ ;  /* 0x0000001f585c6819 */ /* 0x000fe600000006ff */
[----:B------:R-:W-:Y:S01]  /*aec0*/  @P6 VIADD R90, R89, 0xa0 ;  /* 0x000000a0595a6836 */ /* 0x000fe20000000000 */
[----:B------:R-:W-:Y:S04]  /*aed0*/  LEA R89, R84, UR43, 0x3 ;  /* 0x0000002b54597c11 */ /* 0x000fe8000f8e18ff */
        /* <DEDUP_REMOVED lines=81> */
.L_x_174:
[----:B------:R-:W-:Y:S05]  /*b3f0*/  BSYNC.RECONVERGENT B0 ;  /* 0x0000000000007941 */ /* 0x000fea0003800200 */
.L_x_173:
        /* <DEDUP_REMOVED lines=21> */
.L_x_178:
[----:B------:R-:W-:Y:S05]  /*b550*/  BSYNC B0 ;  /* 0x0000000000007941 */ /* 0x000fea0003800000 */
.L_x_177:
[----:B------:R-:W-:Y:S11]  /*b560*/  ISETP.NE.AND P0, PT, R86, RZ, PT ;  /* 0x000000ff5600720c */ /* 0x000ff60003f05270 */
[----:B------:R-:W-:Y:S02]  /*b570*/  @!UPT UIADD3 URZ, UPT, UPT, URZ, URZ, URZ ;  /* 0x000000fffffff290 */ /* 0x000fe4000fffe0ff */
[----:B------:R3:W4:Y:S04]  /*b580*/  @P0 LDS.128 R56, [R3] ;  /* 0x0000000003380984 */ /* 0x0007280000000c00 */
[----:B------:R3:W1:Y:S04]  /*b590*/  @P0 LDS.128 R52, [R2+0x10] ;  /* 0x0000100002340984 */ /* 0x0006680000000c00 */
[----:B------:R3:W1:Y:S04]  /*b5a0*/  @P0 LDS.128 R48, [R0+0x20] ;  /* 0x0000200000300984 */ /* 0x0006680000000c00 */
[----:B------:R3:W1:Y:S02]  /*b5b0*/  @P0 LDS.128 R44, [R84+0x30] ;  /* 0x00003000542c0984 */ /* 0x0006640000000c00 */
.L_x_176:
[----:B------:R-:W-:Y:S05]  /*b5c0*/  BSYNC B1 ;  /* 0x0000000000017941 */ /* 0x000fea0003800000 */
.L_x_175:
[----:B---3--:R-:W-:Y:S05]  /*b5d0*/  VIADD R0, R25, 0x70 ;  /* 0x0000007019007836 */ /* 0x008fea0000000000 */
[----:B------:R-:W-:Y:S04]  /*b5e0*/  SHF.R.U32.HI R0, RZ, 0x15, R0 ;  /* 0x00000015ff007819 */ /* 0x000fe80000011600 */
[----:B------:R-:W-:Y:S11]  /*b5f0*/  LOP3.LUT P0, RZ, R0, 0x3, R67, 0x48, !PT ;  /* 0x0000000300ff7812 */ /* 0x000ff60007804843 */
[----:B------:R-:W-:Y:S02]  /*b600*/  @!UPT UIADD3 URZ, UPT, UPT, URZ, URZ, URZ ;  /* 0x000000fffffff290 */ /* 0x000fe4000fffe0ff */
        /* <DEDUP_REMOVED lines=17> */
.L_x_180:
[----:B------:R-:W-:Y:S01]  /*b720*/  ISETP.NE.AND P0, PT, R80, RZ, PT ;  /* 0x000000ff5000720c */ /* 0x000fe20003f05270 */
[----:B------:R-:W-:Y:S05]  /*b730*/  WARPSYNC.ALL ;  /* 0x0000000000007948 */ /* 0x000fea0003800000 */
[----:B------:R-:W-:Y:S01]  /*b740*/  R2UR UR4, R25 ;  /* 0x00000000190472ca */ /* 0x000fe200000e0000 */
[----:B------:R-:W-:Y:S01]  /*b750*/  VIADD R83, R83, 0x110 ;  /* 0x0000011053537836 */ /* 0x000fe20000000000 */
[----:B----4-:R-:W-:Y:S01]  /*b760*/  LOP3.LUT R0, R56, 0xffffe000, RZ, 0xc0, !PT ;  /* 0xffffe00038007812 */ /* 0x010fe200078ec0ff */
[----:B------:R-:W-:Y:S01]  /*b770*/  BSSY.RECONVERGENT B0, `(.L_x_181) ;  /* 0x0000059000007945 */ /* 0x000fe20003800200 */
[----:B------:R-:W-:Y:S02]  /*b780*/  LOP3.LUT R2, R57, 0xffffe000, RZ, 0xc0, !PT ;  /* 0xffffe00039027812 */ /* 0x000fe400078ec0ff */
[----:B------:R-:W-:Y:S02]  /*b790*/  LOP3.LUT R3, R58, 0xffffe000, RZ, 0xc0, !PT ;  /* 0xffffe0003a037812 */ /* 0x000fe400078ec0ff */
[----:B------:R-:W-:Y:S02]  /*b7a0*/  LOP3.LUT R20, R59, 0xffffe000, RZ, 0xc0, !PT ;  /* 0xffffe0003b147812 */ /* 0x000fe400078ec0ff */
[----:B-1----:R-:W-:Y:S02]  /*b7b0*/  LOP3.LUT R21, R52, 0xffffe000, RZ, 0xc0, !PT ;  /* 0xffffe00034157812 */ /* 0x002fe400078ec0ff */
[----:B------:R-:W-:Y:S01]  /*b7c0*/  LOP3.LUT R26, R53, 0xffffe000, RZ, 0xc0, !PT ;  /* 0xffffe000351a7812 */ /* 0x000fe200078ec0ff */
[----:B------:R-:W1:Y:S01]  /*b7d0*/  LDTM.x16 R4, tmem[UR4+0x70] ;  /* 0x00007004000479ee */ /* 0x000e620008240000 */
[----:B--2---:R-:W-:Y:S01]  /*b7e0*/  LOP3.LUT R29, R54, 0xffffe000, RZ, 0xc0, !PT ;  /* 0xffffe000361d7812 */ /* 0x004fe200078ec0ff */
[----:B------:R-:W-:Y:S01]  /*b7f0*/  NOP ;  /* 0x0000000000007918 */ /* 0x000fe20000000000 */
[----:B------:R-:W-:Y:S02]  /*b800*/  LOP3.LUT R28, R55, 0xffffe000, RZ, 0xc0, !PT ;  /* 0xffffe000371c7812 */ /* 0x000fe400078ec0ff */
[----:B------:R-:W-:Y:S02]  /*b810*/  LOP3.LUT R83, R83, 0xfefffff8, RZ, 0xc0, !PT ;  /* 0xfefffff853537812 */ /* 0x000fe400078ec0ff */
[----:B------:R-:W-:Y:S02]  /*b820*/  LOP3.LUT R31, R48, 0xffffe000, RZ, 0xc0, !PT ;  /* 0xffffe000301f7812 */ /* 0x000fe400078ec0ff */
[----:B------:R-:W-:Y:S01]  /*b830*/  LOP3.LUT R30, R49, 0xffffe000, RZ, 0xc0, !PT ;  /* 0xffffe000311e7812 */ /* 0x000fe200078ec0ff */
[----:B-1----:R1:W-:Y:S01]  /*b840*/  SYNCS.ARRIVE.TRANS64.RED.A1T0 RZ, [R83+URZ], RZ ;  /* 0x000000ff53ff79a7 */ /* 0x0023e200081004ff */
[----:B------:R-:W-:Y:S02]  /*b850*/  LOP3.LUT R33, R50, 0xffffe000, RZ, 0xc0, !PT ;  /* 0xffffe00032217812 */ /* 0x000fe400078ec0ff */
[----:B------:R-:W-:Y:S02]  /*b860*/  LOP3.LUT R32, R51, 0xffffe000, RZ, 0xc0, !PT ;  /* 0xffffe00033207812 */ /* 0x000fe400078ec0ff */
[----:B------:R-:W-:Y:S02]  /*b870*/  LOP3.LUT R35, R44, 0xffffe000, RZ, 0xc0, !PT ;  /* 0xffffe0002c237812 */ /* 0x000fe400078ec0ff */
[----:B------:R-:W-:Y:S02]  /*b880*/  LOP3.LUT R34, R45, 0xffffe000, RZ, 0xc0, !PT ;  /* 0xffffe0002d227812 */ /* 0x000fe400078ec0ff */
[----:B------:R-:W-:Y:S02]  /*b890*/  LOP3.LUT R37, R46, 0xffffe000, RZ, 0xc0, !PT ;  /* 0xffffe0002e257812 */ /* 0x000fe400078ec0ff */
[----:B------:R-:W-:Y:S01]  /*b8a0*/  LOP3.LUT R36, R47, 0xffffe000, RZ, 0xc0, !PT ;  /* 0xffffe0002f247812 */ /* 0x000fe200078ec0ff */
[C---:B------:R-:W-:Y:S01]  /*b8b0*/  FMUL R4, R24.reuse, R4 ;  /* 0x0000000418047220 */ /* 0x040fe20000400000 */
[C---:B------:R-:W-:Y:S01]  /*b8c0*/  FMUL R5, R24.reuse, R5 ;  /* 0x0000000518057220 */ /* 0x040fe20000400000 */
[C---:B------:R-:W-:Y:S01]  /*b8d0*/  FMUL R6, R24.reuse, R6 ;  /* 0x0000000618067220 */ /* 0x040fe20000400000 */
[C---:B------:R-:W-:Y:S01]  /*b8e0*/  FMUL R7, R24.reuse, R7 ;  /* 0x0000000718077220 */ /* 0x040fe20000400000 */
[C---:B------:R-:W-:Y:S01]  /*b8f0*/  FFMA R4, R27.reuse, R0, R4 ;  /* 0x000000001b047223 */ /* 0x040fe20000000004 */
[C---:B------:R-:W-:Y:S01]  /*b900*/  FFMA R5, R27.reuse, R2, R5 ;  /* 0x000000021b057223 */ /* 0x040fe20000000005 */
[C---:B------:R-:W-:Y:S01]  /*b910*/  FFMA R6, R27.reuse, R3, R6 ;  /* 0x000000031b067223 */ /* 0x040fe20000000006 */
[C---:B------:R-:W-:Y:S01]  /*b920*/  FFMA R7, R27.reuse, R20, R7 ;  /* 0x000000141b077223 */ /* 0x040fe20000000007 */
[C---:B------:R-:W-:Y:S01]  /*b930*/  FMUL R8, R24.reuse, R8 ;  /* 0x0000000818087220 */ /* 0x040fe20000400000 */
[C---:B------:R-:W-:Y:S01]  /*b940*/  FMUL R9, R24.reuse, R9 ;  /* 0x0000000918097220 */ /* 0x040fe20000400000 */
[C---:B------:R-:W-:Y:S01]  /*b950*/  FMUL R10, R24.reuse, R10 ;  /* 0x0000000a180a7220 */ /* 0x040fe20000400000 */
[C---:B------:R-:W-:Y:S01]  /*b960*/  FMUL R11, R24.reuse, R11 ;  /* 0x0000000b180b7220 */ /* 0x040fe20000400000 */
[----:B------:R-:W-:Y:S01]  /*b970*/  F2FP.TF32.F32.PACK_B R4, R4 ;  /* 0x00000004ff04723e */ /* 0x000fe200024050ff */
[C---:B------:R-:W-:Y:S01]  /*b980*/  FFMA R8, R27.reuse, R21, R8 ;  /* 0x000000151b087223 */ /* 0x040fe20000000008 */
[----:B------:R-:W-:Y:S01]  /*b990*/  F2FP.TF32.F32.PACK_B R5, R5 ;  /* 0x00000005ff05723e */ /* 0x000fe200024050ff */
[C---:B------:R-:W-:Y:S01]  /*b9a0*/  FFMA R9, R27.reuse, R26, R9 ;  /* 0x0000001a1b097223 */ /* 0x040fe20000000009 */
[----:B------:R-:W-:Y:S01]  /*b9b0*/  F2FP.TF32.F32.PACK_B R6, R6 ;  /* 0x00000006ff06723e */ /* 0x000fe200024050ff */
[C---:B------:R-:W-:Y:S01]  /*b9c0*/  FFMA R10, R27.reuse, R29, R10 ;  /* 0x0000001d1b0a7223 */ /* 0x040fe2000000000a */
[----:B------:R-:W-:Y:S01]  /*b9d0*/  F2FP.TF32.F32.PACK_B R7, R7 ;  /* 0x00000007ff07723e */ /* 0x000fe200024050ff */
[C---:B------:R-:W-:Y:S01]  /*b9e0*/  FFMA R11, R27.reuse, R28, R11 ;  /* 0x0000001c1b0b7223 */ /* 0x040fe2000000000b */
[C---:B------:R-:W-:Y:S01]  /*b9f0*/  FMUL R12, R24.reuse, R12 ;  /* 0x0000000c180c7220 */ /* 0x040fe20000400000 */
[----:B------:R-:W-:Y:S01]  /*ba00*/  F2FP.TF32.F32.PACK_B R8, R8 ;  /* 0x00000008ff08723e */ /* 0x000fe200024050ff */
[C---:B------:R-:W-:Y:S01]  /*ba10*/  FMUL R13, R24.reuse, R13 ;  /* 0x0000000d180d7220 */ /* 0x040fe20000400000 */
[----:B------:R1:W-:Y:S01]  /*ba20*/  STS.128 [R78+0x6000], R4 ;  /* 0x006000044e007388 */ /* 0x0003e20000000c00 */
        /* <DEDUP_REMOVED lines=8> */
[C---:B------:R-:W-:Y:S01]  /*bab0*/  FFMA R15, R27.reuse, R32, R15 ;  /* 0x000000201b0f7223 */ /* 0x040fe2000000000f */
[C---:B------:R-:W-:Y:S01]  /*bac0*/  FMUL R16, R24.reuse, R16 ;  /* 0x0000001018107220 */ /* 0x040fe20000400000 */
[----:B------:R-:W-:Y:S01]  /*bad0*/  F2FP.TF32.F32.PACK_B R12, R12 ;  /* 0x0000000cff0c723e */ /* 0x000fe200024050ff */
[----:B------:R1:W-:Y:S01]  /*bae0*/  STS.128 [R77+0x6010], R8 ;  /* 0x006010084d007388 */ /* 0x0003e20000000c00 */
[C---:B------:R-:W-:Y:S01]  /*baf0*/  FMUL R17, R24.reuse, R17 ;  /* 0x0000001118117220 */ /* 0x040fe20000400000 */
[C---:B------:R-:W-:Y:S01]  /*bb00*/  FMUL R18, R24.reuse, R18 ;  /* 0x0000001218127220 */ /* 0x040fe20000400000 */
[----:B------:R-:W-:Y:S01]  /*bb10*/  FMUL R19, R24, R19 ;  /* 0x0000001318137220 */ /* 0x000fe20000400000 */
[----:B------:R-:W-:Y:S01]  /*bb20*/  F2FP.TF32.F32.PACK_B R13, R13 ;  /* 0x0000000dff0d723e */ /* 0x000fe200024050ff */
[C---:B------:R-:W-:Y:S01]  /*bb30*/  FFMA R16, R27.reuse, R35, R16 ;  /* 0x000000231b107223 */ /* 0x040fe20000000010 */
[----:B------:R-:W-:Y:S01]  /*bb40*/  F2FP.TF32.F32.PACK_B R14, R14 ;  /* 0x0000000eff0e723e */ /* 0x000fe200024050ff */
[C---:B------:R-:W-:Y:S01]  /*bb50*/  FFMA R17, R27.reuse, R34, R17 ;  /* 0x000000221b117223 */ /* 0x040fe20000000011 */
[----:B------:R-:W-:Y:S01]  /*bb60*/  F2FP.TF32.F32.PACK_B R15, R15 ;  /* 0x0000000fff0f723e */ /* 0x000fe200024050ff */
[C---:B------:R-:W-:Y:S01]  /*bb70*/  FFMA R18, R27.reuse, R37, R18 ;  /* 0x000000251b127223 */ /* 0x040fe20000000012 */
[----:B------:R-:W-:Y:S01]  /*bb80*/  FFMA R19, R27, R36, R19 ;  /* 0x000000241b137223 */ /* 0x000fe20000000013 */
[----:B------:R-:W-:Y:S02]  /*bb90*/  F2FP.TF32.F32.PACK_B R16, R16 ;  /* 0x00000010ff10723e */ /* 0x000fe400024050ff */
        /* <DEDUP_REMOVED lines=10> */
[----:B--2---:R-:W2:Y:S02]  /*bc40*/  FENCE.VIEW.ASYNC.S ;  /* 0x00000000000073c6 */ /* 0x004ea40000000000 */
[----:B--2---:R-:W-:Y:S06]  /*bc50*/  BAR.SYNC.DEFER_BLOCKING 0x1, 0x80 ;  /* 0x0042000000007b1d */ /* 0x004fec0000010000 */
        /* <DEDUP_REMOVED lines=9> */
[----:B--2---:R-:W-:Y:S04]  /*bcf0*/  DEPBAR.LE SB0, 0x1 ;  /* 0x000080400000791a */ /* 0x004fe80000000000 */
.L_x_182:
[----:B------:R-:W-:Y:S05]  /*bd00*/  BSYNC.RECONVERGENT B0 ;  /* 0x0000000000007941 */ /* 0x000fea0003800200 */
.L_x_181:
[----:B------:R-:W-:Y:S01]  /*bd10*/  BAR.SYNC.DEFER_BLOCKING 0x1, 0x80 ;  /* 0x0042000000007b1d */ /* 0x000fe20000010000 */
[----:B------:R-:W-:Y:S01]  /*bd20*/  UISETP.NE.AND UP0, UPT, UR52, -0x8, UPT ;  /* 0xfffffff83400788c */ /* 0x000fe2000bf05270 */
[----:B------:R-:W-:Y:S08]  /*bd30*/  IADD3 R0, PT, PT, R22, 0x1, RZ ;  /* 0x0000000116007810 */ /* 0x000ff00007ffe0ff */
[----:B------:R-:W-:Y:S05]  /*bd40*/  BRA.U !UP0, `(.L_x_183) ;  /* 0x0000000108247547 */ /* 0x000fea000b800000 */
[----:B------:R-:W-:Y:S01]  /*bd50*/  ISETP.NE.AND P0, PT, R82, RZ, PT ;  /* 0x000000ff5200720c */ /* 0x000fe20003f05270 */
[----:B------:R-:W-:Y:S01]  /*bd60*/  IMAD.U32 R2, RZ, RZ, UR47 ;  /* 0x0000002fff027e24 */ /* 0x000fe2000f8e00ff */
[----:B------:R-:W-:Y:S04]  /*bd70*/  UIADD3 UR4, UPT, UPT, UR47, 0x1, URZ ;  /* 0x000000012f047890 */ /* 0x000fe8000fffe0ff */
[----:B------:R-:W-:Y:S04]  /*bd80*/  UISETP.NE.AND UP0, UPT, UR4, 0x4, UPT ;  /* 0x000000040400788c */ /* 0x000fe8000bf05270 */
[----:B------:R-:W-:Y:S03]  /*bd90*/  USEL UR47, UR4, URZ, UP0 ;  /* 0x000000ff042f7287 */ /* 0x000fe60008000000 */
[----:B------:R-:W-:Y:S05]  /*bda0*/  @P0 LEA R2, R2, UR43, 0x3 ;  /* 0x0000002b02020c11 */ /* 0x000fea000f8e18ff */
[----:B------:R-:W-:Y:S05]  /*bdb0*/  @P0 VIADD R2, R2, 0xa0 ;  /* 0x000000a002020836 */ /* 0x000fea0000000000 */
[----:B------:R-:W-:Y:S04]  /*bdc0*/  @P0 PRMT R2, R87, 0x654, R2 ;  /* 0x0000065457020816 */ /* 0x000fe80000000002 */
[----:B------:R2:W-:Y:S03]  /*bdd0*/  @P0 SYNCS.ARRIVE.TRANS64.RED.A1T0 RZ, [R2+URZ], RZ ;  /* 0x000000ff02ff09a7 */ /* 0x0005e600081004ff */
.L_x_183:
[----:B------:R-:W-:Y:S01]  /*bde0*/  R2UR UR6, R81 ;  /* 0x00000000510672ca */ /* 0x000fe200000e0000 */
[----:B------:R-:W-:Y:S01]  /*bdf0*/  UIADD3 UR52, UPT, UPT, UR52, 0x8, URZ ;  /* 0x0000000834347890 */ /* 0x000fe2000fffe0ff */
[----:B------:R-:W-:Y:S01]  /*be00*/  R2UR UR5, R68 ;  /* 0x00000000440572ca */ /* 0x000fe200000e0000 */
[----:B------:R-:W-:Y:S01]  /*be10*/  UMOV UR36, UR63 ;  /* 0x0000003f00247c82 */ /* 0x000fe20008000000 */
[----:B------:R-:W-:Y:S02]  /*be20*/  R2UR UR4, R69 ;  /* 0x00000000450472ca */ /* 0x000fe400000e0000 */
[----:B------:R-:W-:Y:S02]  /*be30*/  ISETP.NE.AND P0, PT, R72, 0x2, PT ;  /* 0x000000024800780c */ /* 0x000fe40003f05270 */
[----:B------:R-:W-:Y:S02]  /*be40*/  ISETP.NE.AND P1, PT, R0, 0x4, PT ;  /* 0x000000040000780c */ /* 0x000fe40003f25270 */
[----:B------:R-:W-:Y:S02]  /*be50*/  SEL R3, RZ, 0x1, P0 ;  /* 0x00000001ff037807 */ /* 0x000fe40000000000 */
[----:B--2---:R-:W-:Y:S01]  /*be60*/  SEL R2, RZ, 0x1, P1 ;  /* 0x00000001ff027807 */ /* 0x004fe20000800000 */
[----:B------:R-:W-:Y:S01]  /*be70*/  UISETP.NE.AND UP0, UPT, UR6, URZ, UPT ;  /* 0x000000ff0600728c */ /* 0x000fe2000bf05270 */
[----:B------:R-:W-:Y:S01]  /*be80*/  LOP3.LUT R74, R74, R3, RZ, 0x3c, !PT ;  /* 0x000000034a4a7212 */ /* 0x000fe200078e3cff */
[----:B------:R-:W-:Y:S01]  /*be90*/  UIADD3 UR20, UPT, UPT, UR37, UR5, URZ ;  /* 0x0000000525147290 */ /* 0x000fe2000fffe0ff */
[----:B------:R-:W-:Y:S01]  /*bea0*/  LOP3.LUT R75, R75, R2, RZ, 0x3c, !PT ;  /* 0x000000024b4b7212 */ /* 0x000fe200078e3cff */
[----:B------:R-:W-:Y:S01]  /*beb0*/  UIADD3 UR16, UPT, UPT, UR38, UR4, URZ ;  /* 0x0000000426107290 */ /* 0x000fe2000fffe0ff */
[----:B------:R-:W-:Y:S02]  /*bec0*/  SEL R72, R72, RZ, P0 ;  /* 0x000000ff48487207 */ /* 0x000fe40000000000 */
[----:B------:R-:W-:Y:S02]  /*bed0*/  SEL R22, R0, RZ, P1 ;  /* 0x000000ff00167207 */ /* 0x000fe40000800000 */
[----:B------:R-:W-:Y:S07]  /*bee0*/  BRA.U UP0, `(.L_x_184) ;  /* 0xffffffa500707547 */ /* 0x000fee000b83ffff */
[----:B------:R-:W2:Y:S01]  /*bef0*/  LDCU.64 UR4, c[0x0][0x888] ;  /* 0x00011100ff0477ac */ /* 0x000ea20008000a00 */
[----:B------:R-:W3:Y:S01]  /*bf00*/  LDCU.64 UR6, c[0x0][0x890] ;  /* 0x00011200ff0677ac */ /* 0x000ee20008000a00 */
[----:B--2---:R-:W-:Y:S02]  /*bf10*/  ISETP.NE.U32.AND P2, PT, RZ, UR4, PT ;  /* 0x00000004ff007c0c */ /* 0x004fe4000bf45070 */
[----:B---3--:R-:W-:Y:S02]  /*bf20*/  ISETP.NE.U32.AND P1, PT, RZ, UR6, PT ;  /* 0x00000006ff007c0c */ /* 0x008fe4000bf25070 */
[----:B------:R-:W-:Y:S02]  /*bf30*/  ISETP.NE.AND.EX P2, PT, RZ, UR5, PT, P2 ;  /* 0x00000005ff007c0c */ /* 0x000fe4000bf45320 */
[----:B------:R-:W-:-:S13]  /*bf40*/  ISETP.NE.AND.EX P0, PT, RZ, UR7, PT, P1 ;  /* 0x00000007ff007c0c */ /* 0x000fda000bf05310 */
[----:B------:R-:W-:Y:S05]  /*bf50*/  @P2 BRA P0, `(.L_x_185) ;  /* 0x00000000003c2947 */ /* 0x000fea0000000000 */
[----:B------:R-:W-:-:S13]  /*bf60*/  ISETP.NE.AND.EX P1, PT, RZ, UR7, PT, P1 ;  /* 0x00000007ff007c0c */ /* 0x000fda000bf25310 */
[----:B------:R-:W-:Y:S05]  /*bf70*/  @P1 BRA `(.L_x_186) ;  /* 0x00000000000c1947 */ /* 0x000fea0003800000 */
[----:B------:R-:W-:-:S13]  /*bf80*/  FSETP.NEU.AND P0, PT, R27, RZ, PT ;  /* 0x000000ff1b00720b */ /* 0x000fda0003f0d000 */
[----:B------:R-:W-:Y:S05]  /*bf90*/  @!P0 EXIT ;  /* 0x000000000000894d */ /* 0x000fea0003800000 */
[----:B------:R-:W-:Y:S05]  /*bfa0*/  BRA `(.L_x_185) ;  /* 0x0000000000287947 */ /* 0x000fea0003800000 */
.L_x_186:
[----:B------:R-:W-:Y:S01]  /*bfb0*/  ISETP.NE.AND P0, PT, R71, RZ, PT ;  /* 0x000000ff4700720c */ /* 0x000fe20003f05270 */
[----:B------:R-:W-:-:S12]  /*bfc0*/  BSSY.RECONVERGENT B0, `(.L_x_185) ;  /* 0x0000008000007945 */ /* 0x000fd80003800200 */
[----:B------:R-:W-:Y:S05]  /*bfd0*/  @P0 BRA `(.L_x_187) ;  /* 0x0000000000100947 */ /* 0x000fea0003800000 */
[----:B------:R-:W-:-:S04]  /*bfe0*/  ISETP.NE.U32.AND P0, PT, RZ, UR4, PT ;  /* 0x00000004ff007c0c */ /* 0x000fc8000bf05070 */
[----:B------:R-:W-:-:S13]  /*bff0*/  ISETP.NE.AND.EX P0, PT, RZ, UR5, PT, P0 ;  /* 0x00000005ff007c0c */ /* 0x000fda000bf05300 */
[----:B------:R-:W-:Y:S05]  /*c000*/  @!P0 EXIT ;  /* 0x000000000000894d */ /* 0x000fea0003800000 */
[----:B------:R-:W-:Y:S05]  /*c010*/  BRA `(.L_x_188) ;  /* 0x0000000000087947 */ /* 0x000fea0003800000 */
.L_x_187:
[----:B------:R-:W-:-:S13]  /*c020*/  FSETP.NEU.AND P0, PT, R27, RZ, PT ;  /* 0x000000ff1b00720b */ /* 0x000fda0003f0d000 */
[----:B------:R-:W-:Y:S05]  /*c030*/  @!P0 EXIT ;  /* 0x000000000000894d */ /* 0x000fea0003800000 */
.L_x_188:
[----:B------:R-:W-:Y:S05]  /*c040*/  BSYNC.RECONVERGENT B0 ;  /* 0x0000000000007941 */ /* 0x000fea0003800200 */
.L_x_185:
[----:B------:R-:W2:Y:S01]  /*c050*/  S2UR UR7, SR_CgaCtaId ;  /* 0x00000000000779c3 */ /* 0x000ea20000008800 */
[----:B------:R-:W-:Y:S01]  /*c060*/  ULEA UR6, UR47, UR43, 0x3 ;  /* 0x0000002b2f067291 */ /* 0x000fe2000f8e18ff */
[----:B------:R-:W-:-:S04]  /*c070*/  DEPBAR.LE SB0, 0x0 ;  /* 0x000080000000791a */ /* 0x000fc80000000000 */
[----:B------:R-:W-:-:S04]  /*c080*/  UIADD3 UR6, UPT, UPT, UR6, 0xa0, URZ ;  /* 0x000000a006067890 */ /* 0x000fc8000fffe0ff */
[----:B--2---:R-:W-:-:S09]  /*c090*/  UPRMT UR6, UR7, 0x654, UR6 ;  /* 0x0000065407067896 */ /* 0x004fd20008000006 */
[----:B------:R-:W-:Y:S01]  /*c0a0*/  SYNCS.ARRIVE.TRANS64.RED.A1T0 RZ, [UR6], RZ ;  /* 0x000000ffffff79a7 */ /* 0x000fe20008100406 */
[----:B------:R-:W-:Y:S05]  /*c0b0*/  EXIT ;  /* 0x000000000000794d */ /* 0x000fea0003800000 */
.L_x_24:
[----:B---3--:R3:W4:Y:S02]  /*c0c0*/  SYNCS.PHASECHK.TRANS64.TRYWAIT P0, [R0+URZ+0x140], R3 ;  /* 0x00014003000075a7 */ /* 0x00872400080011ff */
[----:B----4-:R-:W-:Y:S05]  /*c0d0*/  @!P0 NANOSLEEP.SYNCS 0x989680 ;  /* 0x009896800000895d */ /* 0x010fea0003900000 */
[----:B------:R-:W4:Y:S02]  /*c0e0*/  @!P0 SYNCS.PHASECHK.TRANS64 P0, [R0+URZ+0x140], R3 ;  /* 0x00014003000085a7 */ /* 0x000f2400080010ff */
[----:B----4-:R-:W-:Y:S05]  /*c0f0*/  @!P0 BRA `(.L_x_24) ;  /* 0xfffffffc00f08947 */ /* 0x010fea000383ffff */
[----:B------:R-:W-:Y:S05]  /*c100*/  BRA `(.L_x_189) ;  /* 0xffffff5c00547947 */ /* 0x000fea000383ffff */
.L_x_27:
[----:B---3--:R-:W-:-:S07]  /*c110*/  MOV R0, UR33 ;  /* 0x0000002100007c02 */ /* 0x008fce0008000f00 */
.L_x_190:
[----:B---3--:R3:W4:Y:S02]  /*c120*/  SYNCS.PHASECHK.TRANS64.TRYWAIT P0, [R0+URZ+0x40], R3 ;  /* 0x00004003000075a7 */ /* 0x00872400080011ff */
[----:B----4-:R-:W-:Y:S05]  /*c130*/  @!P0 NANOSLEEP.SYNCS 0x989680 ;  /* 0x009896800000895d */ /* 0x010fea0003900000 */
[----:B------:R-:W4:Y:S02]  /*c140*/  @!P0 SYNCS.PHASECHK.TRANS64 P0, [R0+URZ+0x40], R3 ;  /* 0x00004003000085a7 */ /* 0x000f2400080010ff */
[----:B----4-:R-:W-:Y:S05]  /*c150*/  @!P0 BRA `(.L_x_190) ;  /* 0xfffffffc00f08947 */ /* 0x010fea000383ffff */
[----:B------:R-:W-:Y:S05]  /*c160*/  BRA `(.L_x_26) ;  /* 0xffffff5c00a47947 */ /* 0x000fea000383ffff */
.L_x_34:
[----:B--2---:R-:W-:-:S07]  /*c170*/  MOV R0, UR17 ;  /* 0x0000001100007c02 */ /* 0x004fce0008000f00 */
.L_x_191:
[----:B--2---:R2:W3:Y:S02]  /*c180*/  SYNCS.PHASECHK.TRANS64.TRYWAIT P0, [R0+URZ+0x40], R3 ;  /* 0x00004003000075a7 */ /* 0x0044e400080011ff */
[----:B---3--:R-:W-:Y:S05]  /*c190*/  @!P0 NANOSLEEP.SYNCS 0x989680 ;  /* 0x009896800000895d */ /* 0x008fea0003900000 */
[----:B------:R-:W3:Y:S02]  /*c1a0*/  @!P0 SYNCS.PHASECHK.TRANS64 P0, [R0+URZ+0x40], R3 ;  /* 0x00004003000085a7 */ /* 0x000ee400080010ff */
[----:B---3--:R-:W-:Y:S05]  /*c1b0*/  @!P0 BRA `(.L_x_191) ;  /* 0xfffffffc00f08947 */ /* 0x008fea000383ffff */
[----:B------:R-:W-:Y:S05]  /*c1c0*/  BRA `(.L_x_33) ;  /* 0xffffff6000707947 */ /* 0x000fea000383ffff */
.L_x_39:
[----:B-1----:R1:W2:Y:S02]  /*c1d0*/  SYNCS.PHASECHK.TRANS64.TRYWAIT P0, [R3+URZ+0xd0], R0 ;  /* 0x0000d000030075a7 */ /* 0x0022a400080011ff */
[----:B--2---:R-:W-:Y:S05]  /*c1e0*/  @!P0 NANOSLEEP.SYNCS 0x989680 ;  /* 0x009896800000895d */ /* 0x004fea0003900000 */
[----:B------:R-:W2:Y:S02]  /*c1f0*/  @!P0 SYNCS.PHASECHK.TRANS64 P0, [R3+URZ+0xd0], R0 ;  /* 0x0000d000030085a7 */ /* 0x000ea400080010ff */
[----:B--2---:R-:W-:Y:S05]  /*c200*/  @!P0 BRA `(.L_x_39) ;  /* 0xfffffffc00f08947 */ /* 0x004fea000383ffff */
[----:B------:R-:W-:Y:S05]  /*c210*/  BRA `(.L_x_192) ;  /* 0xffffff6400147947 */ /* 0x000fea000383ffff */
.L_x_43:
[----:B-1----:R-:W-:-:S07]  /*c220*/  MOV R0, UR4 ;  /* 0x0000000400007c02 */ /* 0x002fce0008000f00 */
.L_x_193:
[----:B-1----:R1:W2:Y:S02]  /*c230*/  SYNCS.PHASECHK.TRANS64.TRYWAIT P0, [R0+URZ], R3 ;  /* 0x00000003000075a7 */ /* 0x0022a400080011ff */
[----:B--2---:R-:W-:Y:S05]  /*c240*/  @!P0 NANOSLEEP.SYNCS 0x989680 ;  /* 0x009896800000895d */ /* 0x004fea0003900000 */
[----:B------:R-:W2:Y:S02]  /*c250*/  @!P0 SYNCS.PHASECHK.TRANS64 P0, [R0+URZ], R3 ;  /* 0x00000003000085a7 */ /* 0x000ea400080010ff */
[----:B--2---:R-:W-:Y:S05]  /*c260*/  @!P0 BRA `(.L_x_193) ;  /* 0xfffffffc00f08947 */ /* 0x004fea000383ffff */
[----:B------:R-:W-:Y:S05]  /*c270*/  BRA `(.L_x_194) ;  /* 0xffffff6800c07947 */ /* 0x000fea000383ffff */
.L_x_44:
[----:B------:R-:W-:-:S07]  /*c280*/  MOV R0, UR5 ;  /* 0x0000000500007c02 */ /* 0x000fce0008000f00 */
.L_x_195:
[----:B-1----:R1:W2:Y:S02]  /*c290*/  SYNCS.PHASECHK.TRANS64.TRYWAIT P0, [R0+URZ], R3 ;  /* 0x00000003000075a7 */ /* 0x0022a400080011ff */
[----:B--2---:R-:W-:Y:S05]  /*c2a0*/  @!P0 NANOSLEEP.SYNCS 0x989680 ;  /* 0x009896800000895d */ /* 0x004fea0003900000 */
[----:B------:R-:W2:Y:S02]  /*c2b0*/  @!P0 SYNCS.PHASECHK.TRANS64 P0, [R0+URZ], R3 ;  /* 0x00000003000085a7 */ /* 0x000ea400080010ff */
[----:B--2---:R-:W-:Y:S05]  /*c2c0*/  @!P0 BRA `(.L_x_195) ;  /* 0xfffffffc00f08947 */ /* 0x004fea000383ffff */
[----:B------:R-:W-:Y:S05]  /*c2d0*/  BRA `(.L_x_196) ;  /* 0xffffff6800cc7947 */ /* 0x000fea000383ffff */
.L_x_45:
[----:B------:R-:W-:-:S07]  /*c2e0*/  MOV R0, UR5 ;  /* 0x0000000500007c02 */ /* 0x000fce0008000f00 */
.L_x_197:
[----:B-1----:R1:W2:Y:S02]  /*c2f0*/  SYNCS.PHASECHK.TRANS64.TRYWAIT P0, [R0+URZ], R3 ;  /* 0x00000003000075a7 */ /* 0x0022a400080011ff */
[----:B--2---:R-:W-:Y:S05]  /*c300*/  @!P0 NANOSLEEP.SYNCS 0x989680 ;  /* 0x009896800000895d */ /* 0x004fea0003900000 */
[----:B------:R-:W2:Y:S02]  /*c310*/  @!P0 SYNCS.PHASECHK.TRANS64 P0, [R0+URZ], R3 ;  /* 0x00000003000085a7 */ /* 0x000ea400080010ff */
[----:B--2---:R-:W-:Y:S05]  /*c320*/  @!P0 BRA `(.L_x_197) ;  /* 0xfffffffc00f08947 */ /* 0x004fea000383ffff */
[----:B------:R-:W-:Y:S05]  /*c330*/  BRA `(.L_x_198) ;  /* 0xffffff6800d87947 */ /* 0x000fea000383ffff */
.L_x_46:
[----:B------:R-:W-:-:S07]  /*c340*/  MOV R0, UR5 ;  /* 0x0000000500007c02 */ /* 0x000fce0008000f00 */
.L_x_199:
[----:B-1----:R1:W2:Y:S02]  /*c350*/  SYNCS.PHASECHK.TRANS64.TRYWAIT P0, [R0+URZ], R3 ;  /* 0x00000003000075a7 */ /* 0x0022a400080011ff */
[----:B--2---:R-:W-:Y:S05]  /*c360*/  @!P0 NANOSLEEP.SYNCS 0x989680 ;  /* 0x009896800000895d */ /* 0x004fea0003900000 */
[----:B------:R-:W2:Y:S02]  /*c370*/  @!P0 SYNCS.PHASECHK.TRANS64 P0, [R0+URZ], R3 ;  /* 0x00000003000085a7 */ /* 0x000ea400080010ff */
[----:B--2---:R-:W-:Y:S05]  /*c380*/  @!P0 BRA `(.L_x_199) ;  /* 0xfffffffc00f08947 */ /* 0x004fea000383ffff */
[----:B------:R-:W-:Y:S05]  /*c390*/  BRA `(.L_x_200) ;  /* 0xffffff6800e47947 */ /* 0x000fea000383ffff */
.L_x_47:
[----:B------:R-:W-:-:S07]  /*c3a0*/  MOV R0, UR5 ;  /* 0x0000000500007c02 */ /* 0x000fce0008000f00 */
.L_x_201:
[----:B-1----:R1:W2:Y:S02]  /*c3b0*/  SYNCS.PHASECHK.TRANS64.TRYWAIT P0, [R0+URZ], R3 ;  /* 0x00000003000075a7 */ /* 0x0022a400080011ff */
[----:B--2---:R-:W-:Y:S05]  /*c3c0*/  @!P0 NANOSLEEP.SYNCS 0x989680 ;  /* 0x009896800000895d */ /* 0x004fea0003900000 */
[----:B------:R-:W2:Y:S02]  /*c3d0*/  @!P0 SYNCS.PHASECHK.TRANS64 P0, [R0+URZ], R3 ;  /* 0x00000003000085a7 */ /* 0x000ea400080010ff */
[----:B--2---:R-:W-:Y:S05]  /*c3e0*/  @!P0 BRA `(.L_x_201) ;  /* 0xfffffffc00f08947 */ /* 0x004fea000383ffff */
[----:B------:R-:W-:Y:S05]  /*c3f0*/  BRA `(.L_x_202) ;  /* 0xffffff6800f07947 */ /* 0x000fea000383ffff */
.L_x_48:
[----:B------:R-:W-:-:S07]  /*c400*/  MOV R0, UR5 ;  /* 0x0000000500007c02 */ /* 0x000fce0008000f00 */
.L_x_203:
[----:B-1----:R1:W2:Y:S02]  /*c410*/  SYNCS.PHASECHK.TRANS64.TRYWAIT P0, [R0+URZ], R3 ;  /* 0x00000003000075a7 */ /* 0x0022a400080011ff */
[----:B--2---:R-:W-:Y:S05]  /*c420*/  @!P0 NANOSLEEP.SYNCS 0x989680 ;  /* 0x009896800000895d */ /* 0x004fea0003900000 */
[----:B------:R-:W2:Y:S02]  /*c430*/  @!P0 SYNCS.PHASECHK.TRANS64 P0, [R0+URZ], R3 ;  /* 0x00000003000085a7 */ /* 0x000ea400080010ff */
[----:B--2---:R-:W-:Y:S05]  /*c440*/  @!P0 BRA `(.L_x_203) ;  /* 0xfffffffc00f08947 */ /* 0x004fea000383ffff */
[----:B------:R-:W-:Y:S05]  /*c450*/  BRA `(.L_x_204) ;  /* 0xffffff6800fc7947 */ /* 0x000fea000383ffff */
.L_x_49:
[----:B------:R-:W-:-:S07]  /*c460*/  MOV R0, UR5 ;  /* 0x0000000500007c02 */ /* 0x000fce0008000f00 */
.L_x_205:
[----:B-1----:R1:W2:Y:S02]  /*c470*/  SYNCS.PHASECHK.TRANS64.TRYWAIT P0, [R0+URZ], R3 ;  /* 0x00000003000075a7 */ /* 0x0022a400080011ff */
[----:B--2---:R-:W-:Y:S05]  /*c480*/  @!P0 NANOSLEEP.SYNCS 0x989680 ;  /* 0x009896800000895d */ /* 0x004fea0003900000 */
[----:B------:R-:W2:Y:S02]  /*c490*/  @!P0 SYNCS.PHASECHK.TRANS64 P0, [R0+URZ], R3 ;  /* 0x00000003000085a7 */ /* 0x000ea400080010ff */
[----:B--2---:R-:W-:Y:S05]  /*c4a0*/  @!P0 BRA `(.L_x_205) ;  /* 0xfffffffc00f08947 */ /* 0x004fea000383ffff */
[----:B------:R-:W-:Y:S05]  /*c4b0*/  BRA `(.L_x_206) ;  /* 0xffffff6c00087947 */ /* 0x000fea000383ffff */
.L_x_52:
[----:B-1----:R1:W2:Y:S02]  /*c4c0*/  SYNCS.PHASECHK.TRANS64.TRYWAIT P0, [R2+URZ+0x130], R5 ;  /* 0x00013005020075a7 */ /* 0x0022a400080011ff */
[----:B--2---:R-:W-:Y:S05]  /*c4d0*/  @!P0 NANOSLEEP.SYNCS 0x989680 ;  /* 0x009896800000895d */ /* 0x004fea0003900000 */
[----:B------:R-:W2:Y:S02]  /*c4e0*/  @!P0 SYNCS.PHASECHK.TRANS64 P0, [R2+URZ+0x130], R5 ;  /* 0x00013005020085a7 */ /* 0x000ea400080010ff */
[----:B--2---:R-:W-:Y:S05]  /*c4f0*/  @!P0 BRA `(.L_x_52) ;  /* 0xfffffffc00f08947 */ /* 0x004fea000383ffff */
[----:B------:R-:W-:Y:S05]  /*c500*/  BRA `(.L_x_207) ;  /* 0xffffff6c006c7947 */ /* 0x000fea000383ffff */
.L_x_53:
[----:B------:R-:W-:-:S07]  /*c510*/  MOV R2, UR4 ;  /* 0x0000000400027c02 */ /* 0x000fce0008000f00 */
.L_x_208:
[----:B-1----:R1:W2:Y:S02]  /*c520*/  SYNCS.PHASECHK.TRANS64.TRYWAIT P0, [R2+URZ+0xe0], R5 ;  /* 0x0000e005020075a7 */ /* 0x0022a400080011ff */
[----:B--2---:R-:W-:Y:S05]  /*c530*/  @!P0 NANOSLEEP.SYNCS 0x989680 ;  /* 0x009896800000895d */ /* 0x004fea0003900000 */
[----:B------:R-:W2:Y:S02]  /*c540*/  @!P0 SYNCS.PHASECHK.TRANS64 P0, [R2+URZ+0xe0], R5 ;  /* 0x0000e005020085a7 */ /* 0x000ea400080010ff */
[----:B--2---:R-:W-:Y:S05]  /*c550*/  @!P0 BRA `(.L_x_208) ;  /* 0xfffffffc00f08947 */ /* 0x004fea000383ffff */
[----:B------:R-:W-:Y:S05]  /*c560*/  BRA `(.L_x_209) ;  /* 0xffffff6c007c7947 */ /* 0x000fea000383ffff */
.L_x_54:
[----:B-1----:R1:W2:Y:S02]  /*c570*/  SYNCS.PHASECHK.TRANS64.TRYWAIT P1, [R2+URZ+0xd0], R5 ;  /* 0x0000d005020075a7 */ /* 0x0022a400080211ff */
[----:B--2---:R-:W-:Y:S05]  /*c580*/  @!P1 NANOSLEEP.SYNCS 0x989680 ;  /* 0x009896800000995d */ /* 0x004fea0003900000 */
[----:B------:R-:W2:Y:S02]  /*c590*/  @!P1 SYNCS.PHASECHK.TRANS64 P1, [R2+URZ+0xd0], R5 ;  /* 0x0000d005020095a7 */ /* 0x000ea400080210ff */
[----:B--2---:R-:W-:Y:S05]  /*c5a0*/  @!P1 BRA `(.L_x_54) ;  /* 0xfffffffc00f09947 */ /* 0x004fea000383ffff */
[----:B------:R-:W-:Y:S05]  /*c5b0*/  BRA `(.L_x_210) ;  /* 0xffffff6c00ac7947 */ /* 0x000fea000383ffff */
.L_x_57:
[----:B------:R-:W-:-:S07]  /*c5c0*/  MOV R0, UR4 ;  /* 0x0000000400007c02 */ /* 0x000fce0008000f00 */
.L_x_211:
[----:B-1----:R1:W2:Y:S02]  /*c5d0*/  SYNCS.PHASECHK.TRANS64.TRYWAIT P0, [R0+URZ+0xe0], R3 ;  /* 0x0000e003000075a7 */ /* 0x0022a400080011ff */
[----:B--2---:R-:W-:Y:S05]  /*c5e0*/  @!P0 NANOSLEEP.SYNCS 0x989680 ;  /* 0x009896800000895d */ /* 0x004fea0003900000 */
[----:B------:R-:W2:Y:S02]  /*c5f0*/  @!P0 SYNCS.PHASECHK.TRANS64 P0, [R0+URZ+0xe0], R3 ;  /* 0x0000e003000085a7 */ /* 0x000ea400080010ff */
[----:B--2---:R-:W-:Y:S05]  /*c600*/  @!P0 BRA `(.L_x_211) ;  /* 0xfffffffc00f08947 */ /* 0x004fea000383ffff */
[----:B------:R-:W-:Y:S05]  /*c610*/  BRA `(.L_x_56) ;  /* 0xffffff7000007947 */ /* 0x000fea000383ffff */
.L_x_66:
[----:B-1----:R-:W-:-:S04]  /*c620*/  MOV R0, UR5 ;  /* 0x0000000500007c02 */ /* 0x002fc80008000f00 */
[----:B------:R1:W2:Y:S03]  /*c630*/  SYNCS.PHASECHK.TRANS64.TRYWAIT P0, [R0+URZ+0x8], R7 ;  /* 0x00000807000075a7 */ /* 0x0002a600080011ff */
[----:B--2---:R-:W-:Y:S05]  /*c640*/  @!P0 NANOSLEEP.SYNCS 0x989680 ;  /* 0x009896800000895d */ /* 0x004fea0003900000 */
[----:B------:R-:W2:Y:S02]  /*c650*/  @!P0 SYNCS.PHASECHK.TRANS64 P0, [R0+URZ+0x8], R7 ;  /* 0x00000807000085a7 */ /* 0x000ea400080010ff */
[----:B--2---:R-:W-:Y:S05]  /*c660*/  @!P0 BRA `(.L_x_66) ;  /* 0xfffffffc00ec8947 */ /* 0x004fea000383ffff */
[----:B------:R-:W-:Y:S05]  /*c670*/  BRA `(.L_x_65) ;  /* 0xffffff7000b87947 */ /* 0x000fea000383ffff */
.L_x_68:
[----:B------:R-:W-:Y:S01]  /*c680*/  BSSY B0, `(.L_x_212) ;  /* 0x0000006000007945 */ /* 0x000fe20003800000 */
[----:B------:R-:W-:-:S07]  /*c690*/  MOV R15, 0xffffffff ;  /* 0xffffffff000f7802 */ /* 0x000fce0000000f00 */
[----:B-1---5:R-:W-:Y:S05]  /*c6a0*/  WARPSYNC.COLLECTIVE R15, `(.L_x_213) ;  /* 0x000000000f0c7348 */ /* 0x022fea0003c00000 */
[----:B------:R-:W-:Y:S02]  /*c6b0*/  ELECT P6, UR79, PT ;  /* 0x00000000004f782f */ /* 0x000fe400038c0000 */
[----:B------:R-:W-:Y:S01]  /*c6c0*/  MOV R14, UR79 ;  /* 0x0000004f000e7c02 */ /* 0x000fe20008000f00 */
[----:B-1---5:R-:W-:Y:S10]  /*c6d0*/  ENDCOLLECTIVE ;  /* 0x000000000000791b */ /* 0x022ff40003800000 */
.L_x_213:
[----:B------:R-:W-:Y:S05]  /*c6e0*/  BSYNC B0 ;  /* 0x0000000000007941 */ /* 0x000fea0003800000 */
.L_x_212:
[----:B------:R-:W-:Y:S01]  /*c6f0*/  PLOP3.LUT P0, PT, P6, PT, PT, 0x80, 0x8 ;  /* 0x000000000008781c */ /* 0x000fe2000370f070 */
[----:B------:R-:W-:-:S12]  /*c700*/  BRA `(.L_x_214) ;  /* 0xffffff7000e47947 */ /* 0x000fd8000383ffff */
.L_x_70:
[----:B-1----:R-:W-:-:S04]  /*c710*/  MOV R0, UR5 ;  /* 0x0000000500007c02 */ /* 0x002fc80008000f00 */
[----:B------:R1:W2:Y:S03]  /*c720*/  SYNCS.PHASECHK.TRANS64.TRYWAIT P0, [R0+URZ+0x8], R5 ;  /* 0x00000805000075a7 */ /* 0x0002a600080011ff */
[----:B--2---:R-:W-:Y:S05]  /*c730*/  @!P0 NANOSLEEP.SYNCS 0x989680 ;  /* 0x009896800000895d */ /* 0x004fea0003900000 */
[----:B------:R-:W2:Y:S02]  /*c740*/  @!P0 SYNCS.PHASECHK.TRANS64 P0, [R0+URZ+0x8], R5 ;  /* 0x00000805000085a7 */ /* 0x000ea400080010ff */
[----:B--2---:R-:W-:Y:S05]  /*c750*/  @!P0 BRA `(.L_x_70) ;  /* 0xfffffffc00ec8947 */ /* 0x004fea000383ffff */
[----:B------:R-:W-:Y:S05]  /*c760*/  BRA `(.L_x_69) ;  /* 0xffffff7000e87947 */ /* 0x000fea000383ffff */
.L_x_71:
[----:B-1----:R1:W2:Y:S02]  /*c770*/  SYNCS.PHASECHK.TRANS64.TRYWAIT P0, [R0+URZ+0xd0], R5 ;  /* 0x0000d005000075a7 */ /* 0x0022a400080011ff */
[----:B--2---:R-:W-:Y:S05]  /*c780*/  @!P0 NANOSLEEP.SYNCS 0x989680 ;  /* 0x009896800000895d */ /* 0x004fea0003900000 */
[----:B------:R-:W2:Y:S02]  /*c790*/  @!P0 SYNCS.PHASECHK.TRANS64 P0, [R0+URZ+0xd0], R5 ;  /* 0x0000d005000085a7 */ /* 0x000ea400080010ff */
[----:B--2---:R-:W-:Y:S05]  /*c7a0*/  @!P0 BRA `(.L_x_71) ;  /* 0xfffffffc00f08947 */ /* 0x004fea000383ffff */
[----:B------:R-:W-:Y:S05]  /*c7b0*/  BRA `(.L_x_215) ;  /* 0xffffff7400d47947 */ /* 0x000fea000383ffff */
.L_x_73:
[----:B------:R-:W-:-:S07]  /*c7c0*/  MOV R0, UR31 ;  /* 0x0000001f00007c02 */ /* 0x000fce0008000f00 */
.L_x_216:
[----:B-1----:R1:W2:Y:S02]  /*c7d0*/  SYNCS.PHASECHK.TRANS64.TRYWAIT P0, [R0+URZ+0x110], R5 ;  /* 0x00011005000075a7 */ /* 0x0022a400080011ff */
[----:B--2---:R-:W-:Y:S05]  /*c7e0*/  @!P0 NANOSLEEP.SYNCS 0x989680 ;  /* 0x009896800000895d */ /* 0x004fea0003900000 */
[----:B------:R-:W2:Y:S02]  /*c7f0*/  @!P0 SYNCS.PHASECHK.TRANS64 P0, [R0+URZ+0x110], R5 ;  /* 0x00011005000085a7 */ /* 0x000ea400080010ff */
[----:B--2---:R-:W-:Y:S05]  /*c800*/  @!P0 BRA `(.L_x_216) ;  /* 0xfffffffc00f08947 */ /* 0x004fea000383ffff */
[----:B------:R-:W-:Y:S05]  /*c810*/  BRA `(.L_x_217) ;  /* 0xffffff7800207947 */ /* 0x000fea000383ffff */
.L_x_76:
[----:B------:R-:W-:Y:S07]  /*c820*/  MOV R0, UR5 ;  /* 0x0000000500007c02 */ /* 0x000fee0008000f00 */
.L_x_218:
[----:B-1----:R1:W2:Y:S02]  /*c830*/  SYNCS.PHASECHK.TRANS64.TRYWAIT P0, [R0+URZ], R5 ;  /* 0x00000005000075a7 */ /* 0x0022a400080011ff */
[----:B--2---:R-:W-:Y:S05]  /*c840*/  @!P0 NANOSLEEP.SYNCS 0x989680 ;  /* 0x009896800000895d */ /* 0x004fea0003900000 */
[----:B------:R-:W2:Y:S02]  /*c850*/  @!P0 SYNCS.PHASECHK.TRANS64 P0, [R0+URZ], R5 ;  /* 0x00000005000085a7 */ /* 0x000ea400080010ff */
[----:B--2---:R-:W-:Y:S05]  /*c860*/  @!P0 BRA `(.L_x_218) ;  /* 0xfffffffc00f08947 */ /* 0x004fea000383ffff */
[----:B------:R-:W-:Y:S05]  /*c870*/  BRA `(.L_x_75) ;  /* 0xffffff7800347947 */ /* 0x000fea000383ffff */
.L_x_80:
[----:B-1----:R-:W-:-:S07]  /*c880*/  MOV R0, UR4 ;  /* 0x0000000400007c02 */ /* 0x002fce0008000f00 */
.L_x_219:
[----:B-1----:R1:W2:Y:S02]  /*c890*/  SYNCS.PHASECHK.TRANS64.TRYWAIT P0, [R0+URZ], R3 ;  /* 0x00000003000075a7 */ /* 0x0022a400080011ff */
[----:B--2---:R-:W-:Y:S05]  /*c8a0*/  @!P0 NANOSLEEP.SYNCS 0x989680 ;  /* 0x009896800000895d */ /* 0x004fea0003900000 */
[----:B------:R-:W2:Y:S02]  /*c8b0*/  @!P0 SYNCS.PHASECHK.TRANS64 P0, [R0+URZ], R3 ;  /* 0x00000003000085a7 */ /* 0x000ea400080010ff */
[----:B--2---:R-:W-:Y:S05]  /*c8c0*/  @!P0 BRA `(.L_x_219) ;  /* 0xfffffffc00f08947 */ /* 0x004fea000383ffff */
[----:B------:R-:W-:Y:S05]  /*c8d0*/  BRA `(.L_x_220) ;  /* 0xffffff7c00287947 */ /* 0x000fea000383ffff */
.L_x_81:
[----:B------:R-:W-:-:S07]  /*c8e0*/  MOV R0, UR5 ;  /* 0x0000000500007c02 */ /* 0x000fce0008000f00 */
.L_x_221:
[----:B-1----:R1:W2:Y:S02]  /*c8f0*/  SYNCS.PHASECHK.TRANS64.TRYWAIT P0, [R0+URZ], R3 ;  /* 0x00000003000075a7 */ /* 0x0022a400080011ff */
[----:B--2---:R-:W-:Y:S05]  /*c900*/  @!P0 NANOSLEEP.SYNCS 0x989680 ;  /* 0x009896800000895d */ /* 0x004fea0003900000 */
[----:B------:R-:W2:Y:S02]  /*c910*/  @!P0 SYNCS.PHASECHK.TRANS64 P0, [R0+URZ], R3 ;  /* 0x00000003000085a7 */ /* 0x000ea400080010ff */
[----:B--2---:R-:W-:Y:S05]  /*c920*/  @!P0 BRA `(.L_x_221) ;  /* 0xfffffffc00f08947 */ /* 0x004fea000383ffff */
[----:B------:R-:W-:Y:S05]  /*c930*/  BRA `(.L_x_222) ;  /* 0xffffff7c00347947 */ /* 0x000fea000383ffff */
.L_x_82:
[----:B------:R-:W-:-:S07]  /*c940*/  MOV R0, UR5 ;  /* 0x0000000500007c02 */ /* 0x000fce0008000f00 */
.L_x_223:
[----:B-1----:R1:W2:Y:S02]  /*c950*/  SYNCS.PHASECHK.TRANS64.TRYWAIT P0, [R0+URZ], R3 ;  /* 0x00000003000075a7 */ /* 0x0022a400080011ff */
[----:B--2---:R-:W-:Y:S05]  /*c960*/  @!P0 NANOSLEEP.SYNCS 0x989680 ;  /* 0x009896800000895d */ /* 0x004fea0003900000 */
[----:B------:R-:W2:Y:S02]  /*c970*/  @!P0 SYNCS.PHASECHK.TRANS64 P0, [R0+URZ], R3 ;  /* 0x00000003000085a7 */ /* 0x000ea400080010ff */
[----:B--2---:R-:W-:Y:S05]  /*c980*/  @!P0 BRA `(.L_x_223) ;  /* 0xfffffffc00f08947 */ /* 0x004fea000383ffff */
[----:B------:R-:W-:Y:S05]  /*c990*/  BRA `(.L_x_224) ;  /* 0xffffff7c00407947 */ /* 0x000fea000383ffff */
.L_x_85:
[----:B------:R-:W-:-:S07]  /*c9a0*/  MOV R0, UR26 ;  /* 0x0000001a00007c02 */ /* 0x000fce0008000f00 */
.L_x_225:
[----:B-1----:R1:W2:Y:S02]  /*c9b0*/  SYNCS.PHASECHK.TRANS64.TRYWAIT P1, [R0+URZ+0x150], R3 ;  /* 0x00015003000075a7 */ /* 0x0022a400080211ff */
[----:B--2---:R-:W-:Y:S05]  /*c9c0*/  @!P1 NANOSLEEP.SYNCS 0x989680 ;  /* 0x009896800000995d */ /* 0x004fea0003900000 */
[----:B------:R-:W2:Y:S02]  /*c9d0*/  @!P1 SYNCS.PHASECHK.TRANS64 P1, [R0+URZ+0x150], R3 ;  /* 0x00015003000095a7 */ /* 0x000ea400080210ff */
[----:B--2---:R-:W-:Y:S05]  /*c9e0*/  @!P1 BRA `(.L_x_225) ;  /* 0xfffffffc00f09947 */ /* 0x004fea000383ffff */
[----:B------:R-:W-:Y:S05]  /*c9f0*/  BRA `(.L_x_226) ;  /* 0xffffff7c008c7947 */ /* 0x000fea000383ffff */
.L_x_90:
[----:B--2---:R2:W3:Y:S02]  /*ca00*/  SYNCS.PHASECHK.TRANS64.TRYWAIT P0, [R12+URZ+0xd0], R9 ;  /* 0x0000d0090c0075a7 */ /* 0x0044e400080011ff */
[----:B---3--:R-:W-:Y:S05]  /*ca10*/  @!P0 NANOSLEEP.SYNCS 0x989680 ;  /* 0x009896800000895d */ /* 0x008fea0003900000 */
[----:B------:R-:W3:Y:S02]  /*ca20*/  @!P0 SYNCS.PHASECHK.TRANS64 P0, [R12+URZ+0xd0], R9 ;  /* 0x0000d0090c0085a7 */ /* 0x000ee400080010ff */
[----:B---3--:R-:W-:Y:S05]  /*ca30*/  @!P0 BRA `(.L_x_90) ;  /* 0xfffffffc00f08947 */ /* 0x008fea000383ffff */
[----:B------:R-:W-:Y:S05]  /*ca40*/  BRA `(.L_x_227) ;  /* 0xffffff8000c07947 */ /* 0x000fea000383ffff */
.L_x_93:
[----:B------:R-:W-:Y:S07]  /*ca50*/  MOV R0, UR21 ;  /* 0x0000001500007c02 */ /* 0x000fee0008000f00 */
.L_x_228:
[----:B--2---:R2:W3:Y:S02]  /*ca60*/  SYNCS.PHASECHK.TRANS64.TRYWAIT P2, [R0+URZ+0xc8], R9 ;  /* 0x0000c809000075a7 */ /* 0x0044e400080411ff */
[----:B---3--:R-:W-:Y:S05]  /*ca70*/  @!P2 NANOSLEEP.SYNCS 0x989680 ;  /* 0x009896800000a95d */ /* 0x008fea0003900000 */
[----:B------:R-:W3:Y:S02]  /*ca80*/  @!P2 SYNCS.PHASECHK.TRANS64 P2, [R0+URZ+0xc8], R9 ;  /* 0x0000c8090000a5a7 */ /* 0x000ee400080410ff */
[----:B---3--:R-:W-:Y:S05]  /*ca90*/  @!P2 BRA `(.L_x_228) ;  /* 0xfffffffc00f0a947 */ /* 0x008fea000383ffff */
[----:B------:R-:W-:Y:S05]  /*caa0*/  BRA `(.L_x_92) ;  /* 0xffffff88002c7947 */ /* 0x000fea000383ffff */
.L_x_96:
[----:B------:R-:W-:Y:S07]  /*cab0*/  MOV R9, UR21 ;  /* 0x0000001500097c02 */ /* 0x000fee0008000f00 */
.L_x_229:
[----:B--2---:R2:W3:Y:S02]  /*cac0*/  SYNCS.PHASECHK.TRANS64.TRYWAIT P0, [R9+URZ+0xa0], R10 ;  /* 0x0000a00a090075a7 */ /* 0x0044e400080011ff */
[----:B---3--:R-:W-:Y:S05]  /*cad0*/  @!P0 NANOSLEEP.SYNCS 0x989680 ;  /* 0x009896800000895d */ /* 0x008fea0003900000 */
[----:B------:R-:W3:Y:S02]  /*cae0*/  @!P0 SYNCS.PHASECHK.TRANS64 P0, [R9+URZ+0xa0], R10 ;  /* 0x0000a00a090085a7 */ /* 0x000ee400080010ff */
[----:B---3--:R-:W-:Y:S05]  /*caf0*/  @!P0 BRA `(.L_x_229) ;  /* 0xfffffffc00f08947 */ /* 0x008fea000383ffff */
[----:B------:R-:W-:Y:S05]  /*cb00*/  BRA `(.L_x_230) ;  /* 0xffffff8800887947 */ /* 0x000fea000383ffff */
.L_x_97:
[----:B------:R-:W-:Y:S07]  /*cb10*/  MOV R9, UR21 ;  /* 0x0000001500097c02 */ /* 0x000fee0008000f00 */
.L_x_231:
[----:B--2---:R2:W3:Y:S02]  /*cb20*/  SYNCS.PHASECHK.TRANS64.TRYWAIT P0, [R9+URZ+0xa8], R10 ;  /* 0x0000a80a090075a7 */ /* 0x0044e400080011ff */
[----:B---3--:R-:W-:Y:S05]  /*cb30*/  @!P0 NANOSLEEP.SYNCS 0x989680 ;  /* 0x009896800000895d */ /* 0x008fea0003900000 */
[----:B------:R-:W3:Y:S02]  /*cb40*/  @!P0 SYNCS.PHASECHK.TRANS64 P0, [R9+URZ+0xa8], R10 ;  /* 0x0000a80a090085a7 */ /* 0x000ee400080010ff */
[----:B---3--:R-:W-:Y:S05]  /*cb50*/  @!P0 BRA `(.L_x_231) ;  /* 0xfffffffc00f08947 */ /* 0x008fea000383ffff */
[----:B------:R-:W-:Y:S05]  /*cb60*/  BRA `(.L_x_232) ;  /* 0xffffff8800c47947 */ /* 0x000fea000383ffff */
.L_x_98:
[----:B------:R-:W-:Y:S07]  /*cb70*/  MOV R9, UR21 ;  /* 0x0000001500097c02 */ /* 0x000fee0008000f00 */
.L_x_233:
[----:B--2---:R2:W3:Y:S02]  /*cb80*/  SYNCS.PHASECHK.TRANS64.TRYWAIT P0, [R9+URZ+0xb0], R10 ;  /* 0x0000b00a090075a7 */ /* 0x0044e400080011ff */
[----:B---3--:R-:W-:Y:S05]  /*cb90*/  @!P0 NANOSLEEP.SYNCS 0x989680 ;  /* 0x009896800000895d */ /* 0x008fea0003900000 */
[----:B------:R-:W3:Y:S02]  /*cba0*/  @!P0 SYNCS.PHASECHK.TRANS64 P0, [R9+URZ+0xb0], R10 ;  /* 0x0000b00a090085a7 */ /* 0x000ee400080010ff */
[----:B---3--:R-:W-:Y:S05]  /*cbb0*/  @!P0 BRA `(.L_x_233) ;  /* 0xfffffffc00f08947 */ /* 0x008fea000383ffff */
[----:B------:R-:W-:Y:S05]  /*cbc0*/  BRA `(.L_x_234) ;  /* 0xffffff8c00047947 */ /* 0x000fea000383ffff */
.L_x_99:
[----:B------:R-:W-:Y:S07]  /*cbd0*/  MOV R9, UR21 ;  /* 0x0000001500097c02 */ /* 0x000fee0008000f00 */
.L_x_235:
[----:B--2---:R2:W3:Y:S02]  /*cbe0*/  SYNCS.PHASECHK.TRANS64.TRYWAIT P0, [R9+URZ+0xb8], R10 ;  /* 0x0000b80a090075a7 */ /* 0x0044e400080011ff */
[----:B---3--:R-:W-:Y:S05]  /*cbf0*/  @!P0 NANOSLEEP.SYNCS 0x989680 ;  /* 0x009896800000895d */ /* 0x008fea0003900000 */
[----:B------:R-:W3:Y:S02]  /*cc00*/  @!P0 SYNCS.PHASECHK.TRANS64 P0, [R9+URZ+0xb8], R10 ;  /* 0x0000b80a090085a7 */ /* 0x000ee400080010ff */
[----:B---3--:R-:W-:Y:S05]  /*cc10*/  @!P0 BRA `(.L_x_235) ;  /* 0xfffffffc00f08947 */ /* 0x008fea000383ffff */
[----:B------:R-:W-:Y:S05]  /*cc20*/  BRA `(.L_x_236) ;  /* 0xffffff8c00487947 */ /* 0x000fea000383ffff */
.L_x_100:
[----:B------:R-:W-:Y:S07]  /*cc30*/  MOV R0, UR21 ;  /* 0x0000001500007c02 */ /* 0x000fee0008000f00 */
.L_x_237:
[----:B--2---:R2:W3:Y:S02]  /*cc40*/  SYNCS.PHASECHK.TRANS64.TRYWAIT P0, [R0+URZ+0xa0], R9 ;  /* 0x0000a009000075a7 */ /* 0x0044e400080011ff */
[----:B---3--:R-:W-:Y:S05]  /*cc50*/  @!P0 NANOSLEEP.SYNCS 0x989680 ;  /* 0x009896800000895d */ /* 0x008fea0003900000 */
[----:B------:R-:W3:Y:S02]  /*cc60*/  @!P0 SYNCS.PHASECHK.TRANS64 P0, [R0+URZ+0xa0], R9 ;  /* 0x0000a009000085a7 */ /* 0x000ee400080010ff */
[----:B---3--:R-:W-:Y:S05]  /*cc70*/  @!P0 BRA `(.L_x_237) ;  /* 0xfffffffc00f08947 */ /* 0x008fea000383ffff */
[----:B------:R-:W-:Y:S05]  /*cc80*/  BRA `(.L_x_238) ;  /* 0xffffff8c00907947 */ /* 0x000fea000383ffff */
.L_x_101:
[----:B------:R-:W-:Y:S07]  /*cc90*/  MOV R0, UR21 ;  /* 0x0000001500007c02 */ /* 0x000fee0008000f00 */
.L_x_239:
[----:B--2---:R2:W3:Y:S02]  /*cca0*/  SYNCS.PHASECHK.TRANS64.TRYWAIT P0, [R0+URZ+0xa8], R9 ;  /* 0x0000a809000075a7 */ /* 0x0044e400080011ff */
[----:B---3--:R-:W-:Y:S05]  /*ccb0*/  @!P0 NANOSLEEP.SYNCS 0x989680 ;  /* 0x009896800000895d */ /* 0x008fea0003900000 */
[----:B------:R-:W3:Y:S02]  /*ccc0*/  @!P0 SYNCS.PHASECHK.TRANS64 P0, [R0+URZ+0xa8], R9 ;  /* 0x0000a809000085a7 */ /* 0x000ee400080010ff */
[----:B---3--:R-:W-:Y:S05]  /*ccd0*/  @!P0 BRA `(.L_x_239) ;  /* 0xfffffffc00f08947 */ /* 0x008fea000383ffff */
[----:B------:R-:W-:Y:S05]  /*cce0*/  BRA `(.L_x_240) ;  /* 0xffffff8c00d87947 */ /* 0x000fea000383ffff */
.L_x_102:
[----:B------:R-:W-:Y:S07]  /*ccf0*/  MOV R0, UR21 ;  /* 0x0000001500007c02 */ /* 0x000fee0008000f00 */
.L_x_241:
[----:B--2---:R2:W3:Y:S02]  /*cd00*/  SYNCS.PHASECHK.TRANS64.TRYWAIT P0, [R0+URZ+0xb0], R9 ;  /* 0x0000b009000075a7 */ /* 0x0044e400080011ff */
[----:B---3--:R-:W-:Y:S05]  /*cd10*/  @!P0 NANOSLEEP.SYNCS 0x989680 ;  /* 0x009896800000895d */ /* 0x008fea0003900000 */
[----:B------:R-:W3:Y:S02]  /*cd20*/  @!P0 SYNCS.PHASECHK.TRANS64 P0, [R0+URZ+0xb0], R9 ;  /* 0x0000b009000085a7 */ /* 0x000ee400080010ff */
[----:B---3--:R-:W-:Y:S05]  /*cd30*/  @!P0 BRA `(.L_x_241) ;  /* 0xfffffffc00f08947 */ /* 0x008fea000383ffff */
[----:B------:R-:W-:Y:S05]  /*cd40*/  BRA `(.L_x_242) ;  /* 0xffffff9000207947 */ /* 0x000fea000383ffff */
.L_x_103:
[----:B------:R-:W-:Y:S07]  /*cd50*/  MOV R0, UR21 ;  /* 0x0000001500007c02 */ /* 0x000fee0008000f00 */
.L_x_243:
[----:B--2---:R2:W3:Y:S02]  /*cd60*/  SYNCS.PHASECHK.TRANS64.TRYWAIT P0, [R0+URZ+0xb8], R9 ;  /* 0x0000b809000075a7 */ /* 0x0044e400080011ff */
[----:B---3--:R-:W-:Y:S05]  /*cd70*/  @!P0 NANOSLEEP.SYNCS 0x989680 ;  /* 0x009896800000895d */ /* 0x008fea0003900000 */
[----:B------:R-:W3:Y:S02]  /*cd80*/  @!P0 SYNCS.PHASECHK.TRANS64 P0, [R0+URZ+0xb8], R9 ;  /* 0x0000b809000085a7 */ /* 0x000ee400080010ff */
[----:B---3--:R-:W-:Y:S05]  /*cd90*/  @!P0 BRA `(.L_x_243) ;  /* 0xfffffffc00f08947 */ /* 0x008fea000383ffff */
[----:B------:R-:W-:Y:S05]  /*cda0*/  BRA `(.L_x_244) ;  /* 0xffffff9000647947 */ /* 0x000fea000383ffff */
.L_x_105:
[----:B------:R-:W-:-:S07]  /*cdb0*/  MOV R3, UR21 ;  /* 0x0000001500037c02 */ /* 0x000fce0008000f00 */
.L_x_245:
[----:B---3--:R3:W4:Y:S02]  /*cdc0*/  SYNCS.PHASECHK.TRANS64.TRYWAIT P0, [R3+URZ+0xa0], R10 ;  /* 0x0000a00a030075a7 */ /* 0x00872400080011ff */
[----:B----4-:R-:W-:Y:S05]  /*cdd0*/  @!P0 NANOSLEEP.SYNCS 0x989680 ;  /* 0x009896800000895d */ /* 0x010fea0003900000 */
[----:B------:R-:W4:Y:S02]  /*cde0*/  @!P0 SYNCS.PHASECHK.TRANS64 P0, [R3+URZ+0xa0], R10 ;  /* 0x0000a00a030085a7 */ /* 0x000f2400080010ff */
[----:B----4-:R-:W-:Y:S05]  /*cdf0*/  @!P0 BRA `(.L_x_245) ;  /* 0xfffffffc00f08947 */ /* 0x010fea000383ffff */
[----:B------:R-:W-:Y:S05]  /*ce00*/  BRA `(.L_x_246) ;  /* 0xffffff9000d47947 */ /* 0x000fea000383ffff */
.L_x_106:
[----:B---3--:R-:W-:-:S07]  /*ce10*/  MOV R3, UR21 ;  /* 0x0000001500037c02 */ /* 0x008fce0008000f00 */
.L_x_247:
[----:B---3--:R3:W4:Y:S02]  /*ce20*/  SYNCS.PHASECHK.TRANS64.TRYWAIT P0, [R3+URZ+0xa8], R10 ;  /* 0x0000a80a030075a7 */ /* 0x00872400080011ff */
[----:B----4-:R-:W-:Y:S05]  /*ce30*/  @!P0 NANOSLEEP.SYNCS 0x989680 ;  /* 0x009896800000895d */ /* 0x010fea0003900000 */
[----:B------:R-:W4:Y:S02]  /*ce40*/  @!P0 SYNCS.PHASECHK.TRANS64 P0, [R3+URZ+0xa8], R10 ;  /* 0x0000a80a030085a7 */ /* 0x000f2400080010ff */
[----:B----4-:R-:W-:Y:S05]  /*ce50*/  @!P0 BRA `(.L_x_247) ;  /* 0xfffffffc00f08947 */ /* 0x010fea000383ffff */
[----:B------:R-:W-:Y:S05]  /*ce60*/  BRA `(.L_x_248) ;  /* 0xffffff9000c47947 */ /* 0x000fea000383ffff */
.L_x_107:
[----:B---3--:R-:W-:-:S07]  /*ce70*/  MOV R3, UR21 ;  /* 0x0000001500037c02 */ /* 0x008fce0008000f00 */
.L_x_249:
[----:B---3--:R3:W4:Y:S02]  /*ce80*/  SYNCS.PHASECHK.TRANS64.TRYWAIT P0, [R3+URZ+0xb0], R10 ;  /* 0x0000b00a030075a7 */ /* 0x00872400080011ff */
[----:B----4-:R-:W-:Y:S05]  /*ce90*/  @!P0 NANOSLEEP.SYNCS 0x989680 ;  /* 0x009896800000895d */ /* 0x010fea0003900000 */
[----:B------:R-:W4:Y:S02]  /*cea0*/  @!P0 SYNCS.PHASECHK.TRANS64 P0, [R3+URZ+0xb0], R10 ;  /* 0x0000b00a030085a7 */ /* 0x000f2400080010ff */
[----:B----4-:R-:W-:Y:S05]  /*ceb0*/  @!P0 BRA `(.L_x_249) ;  /* 0xfffffffc00f08947 */ /* 0x010fea000383ffff */
[----:B------:R-:W-:Y:S05]  /*cec0*/  BRA `(.L_x_250) ;  /* 0xffffff9000b87947 */ /* 0x000fea000383ffff */
.L_x_109:
[----:B--2---:R2:W3:Y:S02]  /*ced0*/  SYNCS.PHASECHK.TRANS64.TRYWAIT P0, [R3+URZ+0xd0], R0 ;  /* 0x0000d000030075a7 */ /* 0x0044e400080011ff */
[----:B---3--:R-:W-:Y:S05]  /*cee0*/  @!P0 NANOSLEEP.SYNCS 0x989680 ;  /* 0x009896800000895d */ /* 0x008fea0003900000 */
[----:B------:R-:W3:Y:S02]  /*cef0*/  @!P0 SYNCS.PHASECHK.TRANS64 P0, [R3+URZ+0xd0], R0 ;  /* 0x0000d000030085a7 */ /* 0x000ee400080010ff */
[----:B---3--:R-:W-:Y:S05]  /*cf00*/  @!P0 BRA `(.L_x_109) ;  /* 0xfffffffc00f08947 */ /* 0x008fea000383ffff */
[----:B------:R-:W-:Y:S05]  /*cf10*/  BRA `(.L_x_251) ;  /* 0xffffff9400787947 */ /* 0x000fea000383ffff */
.L_x_120:
[----:B-1----:R-:W-:Y:S04]  /*cf20*/  MOV R2, UR43 ;  /* 0x0000002b00027c02 */ /* 0x002fe80008000f00 */
[----:B------:R1:W2:Y:S03]  /*cf30*/  SYNCS.PHASECHK.TRANS64.TRYWAIT P0, [R2+URZ+0x80], R3 ;  /* 0x00008003020075a7 */ /* 0x0002a600080011ff */
[----:B--2---:R-:W-:Y:S05]  /*cf40*/  @!P0 NANOSLEEP.SYNCS 0x989680 ;  /* 0x009896800000895d */ /* 0x004fea0003900000 */
[----:B------:R-:W2:Y:S02]  /*cf50*/  @!P0 SYNCS.PHASECHK.TRANS64 P0, [R2+URZ+0x80], R3 ;  /* 0x00008003020085a7 */ /* 0x000ea400080010ff */
[----:B--2---:R-:W-:Y:S05]  /*cf60*/  @!P0 BRA `(.L_x_120) ;  /* 0xfffffffc00ec8947 */ /* 0x004fea000383ffff */
[----:B------:R-:W-:Y:S05]  /*cf70*/  BRA `(.L_x_119) ;  /* 0xffffffa000c87947 */ /* 0x000fea000383ffff */
.L_x_122:
[----:B-1----:R1:W3:Y:S02]  /*cf80*/  SYNCS.PHASECHK.TRANS64.TRYWAIT P1, [R83+URZ+0xf0], R0 ;  /* 0x0000f000530075a7 */ /* 0x0022e400080211ff */
[----:B---3--:R-:W-:Y:S05]  /*cf90*/  @!P1 NANOSLEEP.SYNCS 0x989680 ;  /* 0x009896800000995d */ /* 0x008fea0003900000 */
[----:B------:R-:W3:Y:S02]  /*cfa0*/  @!P1 SYNCS.PHASECHK.TRANS64 P1, [R83+URZ+0xf0], R0 ;  /* 0x0000f000530095a7 */ /* 0x000ee400080210ff */
[----:B---3--:R-:W-:Y:S05]  /*cfb0*/  @!P1 BRA `(.L_x_122) ;  /* 0xfffffffc00f09947 */ /* 0x008fea000383ffff */
[----:B------:R-:W-:Y:S05]  /*cfc0*/  BRA `(.L_x_121) ;  /* 0xffffffa000f07947 */ /* 0x000fea000383ffff */
.L_x_131:
[----:B-1----:R1:W3:Y:S02]  /*cfd0*/  SYNCS.PHASECHK.TRANS64.TRYWAIT P0, [R3+URZ+0x80], R0 ;  /* 0x00008000030075a7 */ /* 0x0022e400080011ff */
[----:B---3--:R-:W-:Y:S05]  /*cfe0*/  @!P0 NANOSLEEP.SYNCS 0x989680 ;  /* 0x009896800000895d */ /* 0x008fea0003900000 */
[----:B------:R-:W3:Y:S02]  /*cff0*/  @!P0 SYNCS.PHASECHK.TRANS64 P0, [R3+URZ+0x80], R0 ;  /* 0x00008000030085a7 */ /* 0x000ee400080010ff */
[----:B---3--:R-:W-:Y:S05]  /*d000*/  @!P0 BRA `(.L_x_131) ;  /* 0xfffffffc00f08947 */ /* 0x008fea000383ffff */
[----:B------:R-:W-:Y:S05]  /*d010*/  BRA `(.L_x_130) ;  /* 0xffffffac000c7947 */ /* 0x000fea000383ffff */
.L_x_139:
[----:B-1----:R1:W4:Y:S02]  /*d020*/  SYNCS.PHASECHK.TRANS64.TRYWAIT P0, [R40+URZ+0x80], R5 ;  /* 0x00008005280075a7 */ /* 0x00232400080011ff */
[----:B----4-:R-:W-:Y:S05]  /*d030*/  @!P0 NANOSLEEP.SYNCS 0x989680 ;  /* 0x009896800000895d */ /* 0x010fea0003900000 */
[----:B------:R-:W4:Y:S02]  /*d040*/  @!P0 SYNCS.PHASECHK.TRANS64 P0, [R40+URZ+0x80], R5 ;  /* 0x00008005280085a7 */ /* 0x000f2400080010ff */
[----:B----4-:R-:W-:Y:S05]  /*d050*/  @!P0 BRA `(.L_x_139) ;  /* 0xfffffffc00f08947 */ /* 0x010fea000383ffff */
[----:B------:R-:W-:Y:S05]  /*d060*/  BRA `(.L_x_138) ;  /* 0xffffffb4004c7947 */ /* 0x000fea000383ffff */
.L_x_147:
[----:B-1----:R1:W4:Y:S02]  /*d070*/  SYNCS.PHASECHK.TRANS64.TRYWAIT P0, [R89+URZ+0x80], R6 ;  /* 0x00008006590075a7 */ /* 0x00232400080011ff */
[----:B----4-:R-:W-:Y:S05]  /*d080*/  @!P0 NANOSLEEP.SYNCS 0x989680 ;  /* 0x009896800000895d */ /* 0x010fea0003900000 */
[----:B------:R-:W4:Y:S02]  /*d090*/  @!P0 SYNCS.PHASECHK.TRANS64 P0, [R89+URZ+0x80], R6 ;  /* 0x00008006590085a7 */ /* 0x000f2400080010ff */
[----:B----4-:R-:W-:Y:S05]  /*d0a0*/  @!P0 BRA `(.L_x_147) ;  /* 0xfffffffc00f08947 */ /* 0x010fea000383ffff */
[----:B------:R-:W-:Y:S05]  /*d0b0*/  BRA `(.L_x_146) ;  /* 0xffffffbc008c7947 */ /* 0x000fea000383ffff */
.L_x_155:
[----:B-1----:R1:W4:Y:S02]  /*d0c0*/  SYNCS.PHASECHK.TRANS64.TRYWAIT P0, [R90+URZ+0x80], R5 ;  /* 0x000080055a0075a7 */ /* 0x00232400080011ff */
[----:B----4-:R-:W-:Y:S05]  /*d0d0*/  @!P0 NANOSLEEP.SYNCS 0x989680 ;  /* 0x009896800000895d */ /* 0x010fea0003900000 */
[----:B------:R-:W4:Y:S02]  /*d0e0*/  @!P0 SYNCS.PHASECHK.TRANS64 P0, [R90+URZ+0x80], R5 ;  /* 0x000080055a0085a7 */ /* 0x000f2400080010ff */
[----:B----4-:R-:W-:Y:S05]  /*d0f0*/  @!P0 BRA `(.L_x_155) ;  /* 0xfffffffc00f08947 */ /* 0x010fea000383ffff */
[----:B------:R-:W-:Y:S05]  /*d100*/  BRA `(.L_x_154) ;  /* 0xffffffc400d87947 */ /* 0x000fea000383ffff */
.L_x_163:
[----:B-1----:R1:W3:Y:S02]  /*d110*/  SYNCS.PHASECHK.TRANS64.TRYWAIT P0, [R90+URZ+0x80], R5 ;  /* 0x000080055a0075a7 */ /* 0x0022e400080011ff */
[----:B---3--:R-:W-:Y:S05]  /*d120*/  @!P0 NANOSLEEP.SYNCS 0x989680 ;  /* 0x009896800000895d */ /* 0x008fea0003900000 */
[----:B------:R-:W3:Y:S02]  /*d130*/  @!P0 SYNCS.PHASECHK.TRANS64 P0, [R90+URZ+0x80], R5 ;  /* 0x000080055a0085a7 */ /* 0x000ee400080010ff */
[----:B---3--:R-:W-:Y:S05]  /*d140*/  @!P0 BRA `(.L_x_163) ;  /* 0xfffffffc00f08947 */ /* 0x008fea000383ffff */
[----:B------:R-:W-:Y:S05]  /*d150*/  BRA `(.L_x_162) ;  /* 0xffffffd000347947 */ /* 0x000fea000383ffff */
.L_x_171:
[----:B-1----:R1:W3:Y:S02]  /*d160*/  SYNCS.PHASECHK.TRANS64.TRYWAIT P0, [R90+URZ+0x80], R5 ;  /* 0x000080055a0075a7 */ /* 0x0022e400080011ff */
[----:B---3--:R-:W-:Y:S05]  /*d170*/  @!P0 NANOSLEEP.SYNCS 0x989680 ;  /* 0x009896800000895d */ /* 0x008fea0003900000 */
[----:B------:R-:W3:Y:S02]  /*d180*/  @!P0 SYNCS.PHASECHK.TRANS64 P0, [R90+URZ+0x80], R5 ;  /* 0x000080055a0085a7 */ /* 0x000ee400080010ff */
[----:B---3--:R-:W-:Y:S05]  /*d190*/  @!P0 BRA `(.L_x_171) ;  /* 0xfffffffc00f08947 */ /* 0x008fea000383ffff */
[----:B------:R-:W-:Y:S05]  /*d1a0*/  BRA `(.L_x_170) ;  /* 0xffffffd800847947 */ /* 0x000fea000383ffff */
.L_x_179:
[----:B-1----:R1:W3:Y:S02]  /*d1b0*/  SYNCS.PHASECHK.TRANS64.TRYWAIT P0, [R89+URZ+0x80], R88 ;  /* 0x00008058590075a7 */ /* 0x0022e400080011ff */
[----:B---3--:R-:W-:Y:S05]  /*d1c0*/  @!P0 NANOSLEEP.SYNCS 0x989680 ;  /* 0x009896800000895d */ /* 0x008fea0003900000 */
[----:B------:R-:W3:Y:S02]  /*d1d0*/  @!P0 SYNCS.PHASECHK.TRANS64 P0, [R89+URZ+0x80], R88 ;  /* 0x00008058590085a7 */ /* 0x000ee400080010ff */
[----:B---3--:R-:W-:Y:S05]  /*d1e0*/  @!P0 BRA `(.L_x_179) ;  /* 0xfffffffc00f08947 */ /* 0x008fea000383ffff */
[----:B------:R-:W-:Y:S05]  /*d1f0*/  BRA `(.L_x_178) ;  /* 0xffffffe000d47947 */ /* 0x000fea000383ffff */
        .weak           $__internal_0_$__cuda_sm10x_tcgen05_guardrail_trap_col_being_dealloced_not_returned_by_alloc
        .type           $__internal_0_$__cuda_sm10x_tcgen05_guardrail_trap_col_being_dealloced_not_returned_by_alloc,@function
        .size           $__internal_0_$__cuda_sm10x_tcgen05_guardrail_trap_col_being_dealloced_not_returned_by_alloc,($__internal_1_$__cuda_sm10x_tcgen05_guardrail_trap_phase_invalid_during_alloc - $__internal_0_$__cuda_sm10x_tcgen05_guardrail_trap_col_being_dealloced_not_returned_by_alloc)
$__internal_0_$__cuda_sm10x_tcgen05_guardrail_trap_col_being_dealloced_not_returned_by_alloc:
[----:B------:R-:W-:Y:S05]  /*d200*/  BPT.TRAP 0x1 ;  /* 0x000000040000795c */ /* 0x000fea0000300000 */
[----:B------:R-:W-:-:S04]  /*d210*/  HFMA2 R3, -RZ, RZ, 0, 0 ;  /* 0x00000000ff037431 */ /* 0x000fc800000001ff */
[----:B------:R-:W-:Y:S05]  /*d220*/  RET.REL.NODEC R2 `(_ZN7cutlass13device_kernelINS_4gemm6kernel13GemmUniversalIN4cute5tupleIJiiiiEEENS1_10collective13CollectiveMmaINS1_35MainloopSm100TmaUmmaWarpSpecializedILi8ELi2ELi4ENS5_IJNS4_1CILi4EEESB_NSA_ILi1EEEEEEEENS5_IJNSA_ILi256EEENSA_ILi128EEENSA_ILi32EEEEEENS_10tfloat32_tENS5_IJlSC_lEEESJ_SK_NS4_8TiledMMAINS4_8MMA_AtomIJNS4_23SM100_MMA_TF32_2x1SM_SSISJ_SJ_fLi256ELi128ELNS4_4UMMA5MajorE0ELSP_0ELNSO_7ScaleInE0ELSQ_0EEEEEENS4_6LayoutINS5_IJSC_SC_SC_EEENS5_IJNSA_ILi0EEESV_SV_EEEEENS5_IJNS4_10UnderscoreESY_SY_EEEEENS4_28SM100_TMA_2SM_LOAD_MULTICASTENS4_14ComposedLayoutINS4_7SwizzleILi3ELi4ELi3EEENS4_18smem_ptr_flag_bitsILi32EEENST_INS5_IJNSA_ILi8EEESH_EEENS5_IJSH_SC_EEEEEEEvNS4_8identityES11_S1B_vS1C_EENS_8epilogue10collective18CollectiveEpilogueINS1E_23Sm100TmaWarpSpecializedILi4ELi2ELi16ELb1ELb0EEEJNS5_IJSG_SG_SH_EEENS5_IJNST_ISG_SC_EENST_INSA_ILi16EEESC_EEEEESJ_SK_SJ_SK_NS1E_6fusion15FusionCallbacksIS1I_NS1O_17LinearCombinationISJ_fSJ_fLNS_15FloatRoundStyleE2EEES1J_S1N_JEEENS4_5SM1004TMEM4LOAD26SM100_TMEM_LOAD_32dp32b16xENS4_13SM90_TMA_LOADENS12_INS13_ILi2ELi4ELi3EEES16_NST_INS5_IJS17_S1L_EEENS5_IJS1L_SC_EEEEEEENS4_39AutoVectorizingCopyWithAssumedAlignmentILi128EEENS4_14SM90_TMA_STOREES23_S25_S25_EEEvvEEEEvNT_6ParamsE) ;  /* 0xffffff2c02747950 */ /* 0x000fea0003c3ffff */
        .weak           $__internal_1_$__cuda_sm10x_tcgen05_guardrail_trap_phase_invalid_during_alloc
        .type           $__internal_1_$__cuda_sm10x_tcgen05_guardrail_trap_phase_invalid_during_alloc,@function
        .size           $__internal_1_$__cuda_sm10x_tcgen05_guardrail_trap_phase_invalid_during_alloc,($__internal_2_$__cuda_sm10x_tcgen05_guardrail_trap_unallocated_columns_being_dealloced - $__internal_1_$__cuda_sm10x_tcgen05_guardrail_trap_phase_invalid_during_alloc)
$__internal_1_$__cuda_sm10x_tcgen05_guardrail_trap_phase_invalid_during_alloc:
[----:B------:R-:W-:Y:S05]  /*d230*/  BPT.TRAP 0x1 ;  /* 0x000000040000795c */ /* 0x000fea0000300000 */
[----:B------:R-:W-:-:S04]  /*d240*/  MOV R5, 0x0 ;  /* 0x0000000000057802 */ /* 0x000fc80000000f00 */
[----:B------:R-:W-:Y:S05]  /*d250*/  RET.REL.NODEC R4 `(_ZN7cutlass13device_kernelINS_4gemm6kernel13GemmUniversalIN4cute5tupleIJiiiiEEENS1_10collective13CollectiveMmaINS1_35MainloopSm100TmaUmmaWarpSpecializedILi8ELi2ELi4ENS5_IJNS4_1CILi4EEESB_NSA_ILi1EEEEEEEENS5_IJNSA_ILi256EEENSA_ILi128EEENSA_ILi32EEEEEENS_10tfloat32_tENS5_IJlSC_lEEESJ_SK_NS4_8TiledMMAINS4_8MMA_AtomIJNS4_23SM100_MMA_TF32_2x1SM_SSISJ_SJ_fLi256ELi128ELNS4_4UMMA5MajorE0ELSP_0ELNSO_7ScaleInE0ELSQ_0EEEEEENS4_6LayoutINS5_IJSC_SC_SC_EEENS5_IJNSA_ILi0EEESV_SV_EEEEENS5_IJNS4_10UnderscoreESY_SY_EEEEENS4_28SM100_TMA_2SM_LOAD_MULTICASTENS4_14ComposedLayoutINS4_7SwizzleILi3ELi4ELi3EEENS4_18smem_ptr_flag_bitsILi32EEENST_INS5_IJNSA_ILi8EEESH_EEENS5_IJSH_SC_EEEEEEEvNS4_8identityES11_S1B_vS1C_EENS_8epilogue10collective18CollectiveEpilogueINS1E_23Sm100TmaWarpSpecializedILi4ELi2ELi16ELb1ELb0EEEJNS5_IJSG_SG_SH_EEENS5_IJNST_ISG_SC_EENST_INSA_ILi16EEESC_EEEEESJ_SK_SJ_SK_NS1E_6fusion15FusionCallbacksIS1I_NS1O_17LinearCombinationISJ_fSJ_fLNS_15FloatRoundStyleE2EEES1J_S1N_JEEENS4_5SM1004TMEM4LOAD26SM100_TMEM_LOAD_32dp32b16xENS4_13SM90_TMA_LOADENS12_INS13_ILi2ELi4ELi3EEES16_NST_INS5_IJS17_S1L_EEENS5_IJS1L_SC_EEEEEEENS4_39AutoVectorizingCopyWithAssumedAlignmentILi128EEENS4_14SM90_TMA_STOREES23_S25_S25_EEEvvEEEEvNT_6ParamsE) ;  /* 0xffffff2c04687950 */ /* 0x000fea0003c3ffff */
        .weak           $__internal_2_$__cuda_sm10x_tcgen05_guardrail_trap_unallocated_columns_being_dealloced
        .type           $__internal_2_$__cuda_sm10x_tcgen05_guardrail_trap_unallocated_columns_being_dealloced,@function
        .size           $__internal_2_$__cuda_sm10x_tcgen05_guardrail_trap_unallocated_columns_being_dealloced,(.L_x_253 - $__internal_2_$__cuda_sm10x_tcgen05_guardrail_trap_unallocated_columns_being_dealloced)
$__internal_2_$__cuda_sm10x_tcgen05_guardrail_trap_unallocated_columns_being_dealloced:
[----:B------:R-:W-:Y:S05]  /*d260*/  BPT.TRAP 0x1 ;  /* 0x000000040000795c */ /* 0x000fea0000300000 */
[----:B------:R-:W-:-:S04]  /*d270*/  HFMA2 R3, -RZ, RZ, 0, 0 ;  /* 0x00000000ff037431 */ /* 0x000fc800000001ff */
[----:B------:R-:W-:Y:S05]  /*d280*/  RET.REL.NODEC R2 `(_ZN7cutlass13device_kernelINS_4gemm6kernel13GemmUniversalIN4cute5tupleIJiiiiEEENS1_10collective13CollectiveMmaINS1_35MainloopSm100TmaUmmaWarpSpecializedILi8ELi2ELi4ENS5_IJNS4_1CILi4EEESB_NSA_ILi1EEEEEEEENS5_IJNSA_ILi256EEENSA_ILi128EEENSA_ILi32EEEEEENS_10tfloat32_tENS5_IJlSC_lEEESJ_SK_NS4_8TiledMMAINS4_8MMA_AtomIJNS4_23SM100_MMA_TF32_2x1SM_SSISJ_SJ_fLi256ELi128ELNS4_4UMMA5MajorE0ELSP_0ELNSO_7ScaleInE0ELSQ_0EEEEEENS4_6LayoutINS5_IJSC_SC_SC_EEENS5_IJNSA_ILi0EEESV_SV_EEEEENS5_IJNS4_10UnderscoreESY_SY_EEEEENS4_28SM100_TMA_2SM_LOAD_MULTICASTENS4_14ComposedLayoutINS4_7SwizzleILi3ELi4ELi3EEENS4_18smem_ptr_flag_bitsILi32EEENST_INS5_IJNSA_ILi8EEESH_EEENS5_IJSH_SC_EEEEEEEvNS4_8identityES11_S1B_vS1C_EENS_8epilogue10collective18CollectiveEpilogueINS1E_23Sm100TmaWarpSpecializedILi4ELi2ELi16ELb1ELb0EEEJNS5_IJSG_SG_SH_EEENS5_IJNST_ISG_SC_EENST_INSA_ILi16EEESC_EEEEESJ_SK_SJ_SK_NS1E_6fusion15FusionCallbacksIS1I_NS1O_17LinearCombinationISJ_fSJ_fLNS_15FloatRoundStyleE2EEES1J_S1N_JEEENS4_5SM1004TMEM4LOAD26SM100_TMEM_LOAD_32dp32b16xENS4_13SM90_TMA_LOADENS12_INS13_ILi2ELi4ELi3EEES16_NST_INS5_IJS17_S1L_EEENS5_IJS1L_SC_EEEEEEENS4_39AutoVectorizingCopyWithAssumedAlignmentILi128EEENS4_14SM90_TMA_STOREES23_S25_S25_EEEvvEEEEvNT_6ParamsE) ;  /* 0xffffff2c025c7950 */ /* 0x000fea0003c3ffff */
.L_x_252:
[----:B------:R-:W-:-:S00]  /*d290*/  BRA `(.L_x_252) ;  /* 0xfffffffc00fc7947 */ /* 0x000fc0000383ffff */
[----:B------:R-:W-:-:S00]  /*d2a0*/  NOP ;  /* 0x0000000000007918 */ /* 0x000fc00000000000 */
        /* <DEDUP_REMOVED lines=13> */
.L_x_253:


//--------------------- .nv.global.init           --------------------------
	.section	.nv.global.init,"aw",@progbits
.nv.global.init:
	.type		$str$27,@object
	.size		$str$27,($str$28 - $str$27)
$str$27:
        /*0000*/ 	.byte	0x28, 0x61, 0x64, 0x64, 0x72, 0x65, 0x73, 0x73, 0x20, 0x26, 0x20, 0x6d, 0x61, 0x73, 0x6b, 0x29
        /*0010*/ 	.byte	0x20, 0x3d, 0x3d, 0x20, 0x30, 0x00
	.type		$str$28,@object
	.size		$str$28,($str$26 - $str$28)
$str$28:
        /*0016*/ 	.byte	0x2f, 0x74, 0x6d, 0x70, 0x2f, 0x63, 0x75, 0x74, 0x6c, 0x61, 0x73, 0x73, 0x5f, 0x73, 0x77, 0x65
        /*0026*/ 	.byte	0x65, 0x70, 0x5f, 0x73, 0x72, 0x63, 0x2f, 0x69, 0x6e, 0x63, 0x6c, 0x75, 0x64, 0x65, 0x2f, 0x63
        /*0036*/ 	.byte	0x75, 0x74, 0x65, 0x2f, 0x70, 0x6f, 0x69, 0x6e, 0x74, 0x65, 0x72, 0x5f, 0x66, 0x6c, 0x61, 0x67
        /*0046*/ 	.byte	0x67, 0x65, 0x64, 0x2e, 0x68, 0x70, 0x70, 0x00
	.type		$str$26,@object
	.size		$str$26,($str$25 - $str$26)
$str$26:
        /*004e*/ 	.byte	0x2f, 0x74, 0x6d, 0x70, 0x2f, 0x63, 0x75, 0x74, 0x6c, 0x61, 0x73, 0x73, 0x5f, 0x73, 0x77, 0x65
        /*005e*/ 	.byte	0x65, 0x70, 0x5f, 0x73, 0x72, 0x63, 0x2f, 0x69, 0x6e, 0x63, 0x6c, 0x75, 0x64, 0x65, 0x2f, 0x63
        /*006e*/ 	.byte	0x75, 0x74, 0x65, 0x2f, 0x61, 0x74, 0x6f, 0x6d, 0x2f, 0x63, 0x6f, 0x70, 0x79, 0x5f, 0x74, 0x72
        /*007e*/ 	.byte	0x61, 0x69, 0x74, 0x73, 0x5f, 0x73, 0x6d, 0x31, 0x30, 0x30, 0x2e, 0x68, 0x70, 0x70, 0x00
	.type		$str$25,@object
	.size		$str$25,(__unnamed_1 - $str$25)
$str$25:
        /*008d*/ 	.byte	0x28, 0x28, 0x75, 0x69, 0x6e, 0x74, 0x33, 0x32, 0x5f, 0x74, 0x28, 0x74, 0x68, 0x72, 0x65, 0x61
        /*009d*/ 	.byte	0x64, 0x49, 0x64, 0x78, 0x2e, 0x78, 0x29, 0x20, 0x2f, 0x20, 0x33, 0x32, 0x29, 0x20, 0x25, 0x20
        /*00ad*/ 	.byte	0x34, 0x29, 0x20, 0x3d, 0x3d, 0x20, 0x28, 0x28, 0x28, 0x74, 0x6d, 0x65, 0x6d, 0x5f, 0x61, 0x64
        /*00bd*/ 	.byte	0x64, 0x72, 0x20, 0x3e, 0x3e, 0x20, 0x31, 0x36, 0x29, 0x20, 0x2f, 0x20, 0x33, 0x32, 0x29, 0x20
        /*00cd*/ 	.byte	0x25, 0x20, 0x34, 0x29, 0x00
	.type		__unnamed_1,@object
	.size		__unnamed_1,(__unnamed_2 - __unnamed_1)
__unnamed_1:
        /*00d2*/ 	.byte	0x61, 0x75, 0x74, 0x6f, 0x20, 0x63, 0x75, 0x74, 0x65, 0x3a, 0x3a, 0x61, 0x73, 0x5f, 0x70, 0x6f
        /* <DEDUP_REMOVED lines=24> */
        /*0262*/ 	.byte	0x32, 0x30, 0x34, 0x38, 0x3e, 0x3e, 0x3e, 0x3e, 0x5d, 0x00
	.type		__unnamed_2,@object
	.size		__unnamed_2,(.L_2 - __unnamed_2)
__unnamed_2:
        /* <DEDUP_REMOVED lines=42> */
        /*050c*/ 	.byte	0x3e, 0x5d, 0x00
.L_2:


//--------------------- .nv.shared._ZN7cutlass13device_kernelINS_4gemm6kernel13GemmUniversalIN4cute5tupleIJiiiiEEENS1_10collective13CollectiveMmaINS1_35MainloopSm100TmaUmmaWarpSpecializedILi8ELi2ELi4ENS5_IJNS4_1CILi4EEESB_NSA_ILi1EEEEEEEENS5_IJNSA_ILi256EEENSA_ILi128EEENSA_ILi32EEEEEENS_10tfloat32_tENS5_IJlSC_lEEESJ_SK_NS4_8TiledMMAINS4_8MMA_AtomIJNS4_23SM100_MMA_TF32_2x1SM_SSISJ_SJ_fLi256ELi128ELNS4_4UMMA5MajorE0ELSP_0ELNSO_7ScaleInE0ELSQ_0EEEEEENS4_6LayoutINS5_IJSC_SC_SC_EEENS5_IJNSA_ILi0EEESV_SV_EEEEENS5_IJNS4_10UnderscoreESY_SY_EEEEENS4_28SM100_TMA_2SM_LOAD_MULTICASTENS4_14ComposedLayoutINS4_7SwizzleILi3ELi4ELi3EEENS4_18smem_ptr_flag_bitsILi32EEENST_INS5_IJNSA_ILi8EEESH_EEENS5_IJSH_SC_EEEEEEEvNS4_8identityES11_S1B_vS1C_EENS_8epilogue10collective18CollectiveEpilogueINS1E_23Sm100TmaWarpSpecializedILi4ELi2ELi16ELb1ELb0EEEJNS5_IJSG_SG_SH_EEENS5_IJNST_ISG_SC_EENST_INSA_ILi16EEESC_EEEEESJ_SK_SJ_SK_NS1E_6fusion15FusionCallbacksIS1I_NS1O_17LinearCombinationISJ_fSJ_fLNS_15FloatRoundStyleE2EEES1J_S1N_JEEENS4_5SM1004TMEM4LOAD26SM100_TMEM_LOAD_32dp32b16xENS4_13SM90_TMA_LOADENS12_INS13_ILi2ELi4ELi3EEES16_NST_INS5_IJS17_S1L_EEENS5_IJS1L_SC_EEEEEEENS4_39AutoVectorizingCopyWithAssumedAlignmentILi128EEENS4_14SM90_TMA_STOREES23_S25_S25_EEEvvEEEEvNT_6ParamsE --------------------------
	.section	.nv.shared._ZN7cutlass13device_kernelINS_4gemm6kernel13GemmUniversalIN4cute5tupleIJiiiiEEENS1_10collective13CollectiveMmaINS1_35MainloopSm100TmaUmmaWarpSpecializedILi8ELi2ELi4ENS5_IJNS4_1CILi4EEESB_NSA_ILi1EEEEEEEENS5_IJNSA_ILi256EEENSA_ILi128EEENSA_ILi32EEEEEENS_10tfloat32_tENS5_IJlSC_lEEESJ_SK_NS4_8TiledMMAINS4_8MMA_AtomIJNS4_23SM100_MMA_TF32_2x1SM_SSISJ_SJ_fLi256ELi128ELNS4_4UMMA5MajorE0ELSP_0ELNSO_7ScaleInE0ELSQ_0EEEEEENS4_6LayoutINS5_IJSC_SC_SC_EEENS5_IJNSA_ILi0EEESV_SV_EEEEENS5_IJNS4_10UnderscoreESY_SY_EEEEENS4_28SM100_TMA_2SM_LOAD_MULTICASTENS4_14ComposedLayoutINS4_7SwizzleILi3ELi4ELi3EEENS4_18smem_ptr_flag_bitsILi32EEENST_INS5_IJNSA_ILi8EEESH_EEENS5_IJSH_SC_EEEEEEEvNS4_8identityES11_S1B_vS1C_EENS_8epilogue10collective18CollectiveEpilogueINS1E_23Sm100TmaWarpSpecializedILi4ELi2ELi16ELb1ELb0EEEJNS5_IJSG_SG_SH_EEENS5_IJNST_ISG_SC_EENST_INSA_ILi16EEESC_EEEEESJ_SK_SJ_SK_NS1E_6fusion15FusionCallbacksIS1I_NS1O_17LinearCombinationISJ_fSJ_fLNS_15FloatRoundStyleE2EEES1J_S1N_JEEENS4_5SM1004TMEM4LOAD26SM100_TMEM_LOAD_32dp32b16xENS4_13SM90_TMA_LOADENS12_INS13_ILi2ELi4ELi3EEES16_NST_INS5_IJS17_S1L_EEENS5_IJS1L_SC_EEEEEEENS4_39AutoVectorizingCopyWithAssumedAlignmentILi128EEENS4_14SM90_TMA_STOREES23_S25_S25_EEEvvEEEEvNT_6ParamsE,"aw",@nobits
	.sectionflags	@""
	.align	16
	.zero		1024


//--------------------- .nv.shared.reserved.0     --------------------------
	.section	.nv.shared.reserved.0,"aw",@nobits
	.weak		__nv_reservedSMEM_offset_0_alias
	.size		__nv_reservedSMEM_offset_0_alias, 0, 64
	.other		__nv_reservedSMEM_offset_0_alias,@"STO_CUDA_RESERVED_SHARED STV_DEFAULT"
__nv_reservedSMEM_offset_0_alias:
	.zero		0
.nv.shared.reserved.0:
	.zero		64
	.weak		__nv_reservedSMEM_tcgen05_partition
	.type		__nv_reservedSMEM_tcgen05_partition,@object
	.size		__nv_reservedSMEM_tcgen05_partition,(.L_0 - __nv_reservedSMEM_tcgen05_partition)
__nv_reservedSMEM_tcgen05_partition:
	.zero		32
.L_0:


//--------------------- .nv.global                --------------------------
	.section	.nv.global,"aw",@nobits
.nv.global:
	.type		_ZN40_INTERNAL_ea35d3ab_4_k_cu_3961162d_280964cute1_E,@object
	.size		_ZN40_INTERNAL_ea35d3ab_4_k_cu_3961162d_280964cute1_E,(_ZN40_INTERNAL_ea35d3ab_4_k_cu_3961162d_280964cuda3std3__45__cpo6cbeginE - _ZN40_INTERNAL_ea35d3ab_4_k_cu_3961162d_280964cute1_E)
_ZN40_INTERNAL_ea35d3ab_4_k_cu_3961162d_280964cute1_E:
	.zero		1
	.type		_ZN40_INTERNAL_ea35d3ab_4_k_cu_3961162d_280964cuda3std3__45__cpo6cbeginE,@object
	.size		_ZN40_INTERNAL_ea35d3ab_4_k_cu_3961162d_280964cuda3std3__45__cpo6cbeginE,(_ZN40_INTERNAL_ea35d3ab_4_k_cu_3961162d_280964cuda3std3__48in_placeE - _ZN40_INTERNAL_ea35d3ab_4_k_cu_3961162d_280964cuda3std3__45__cpo6cbeginE)
_ZN40_INTERNAL_ea35d3ab_4_k_cu_3961162d_280964cuda3std3__45__cpo6cbeginE:
	.zero		1
	.type		_ZN40_INTERNAL_ea35d3ab_4_k_cu_3961162d_280964cuda3std3__48in_placeE,@object
	.size		_ZN40_INTERNAL_ea35d3ab_4_k_cu_3961162d_280964cuda3std3__48in_placeE,(_ZN40_INTERNAL_ea35d3ab_4_k_cu_3961162d_280964cuda3std6ranges3__45__cpo9iter_moveE - _ZN40_INTERNAL_ea35d3ab_4_k_cu_3961162d_280964cuda3std3__48in_placeE)
_ZN40_INTERNAL_ea35d3ab_4_k_cu_3961162d_280964cuda3std3__48in_placeE:
	.zero		1
	.type		_ZN40_INTERNAL_ea35d3ab_4_k_cu_3961162d_280964cuda3std6ranges3__45__cpo9iter_moveE,@object
	.size		_ZN40_INTERNAL_ea35d3ab_4_k_cu_3961162d_280964cuda3std6ranges3__45__cpo9iter_moveE,(_ZN40_INTERNAL_ea35d3ab_4_k_cu_3961162d_280964cuda3std3__45__cpo5beginE - _ZN40_INTERNAL_ea35d3ab_4_k_cu_3961162d_280964cuda3std6ranges3__45__cpo9iter_moveE)
_ZN40_INTERNAL_ea35d3ab_4_k_cu_3961162d_280964cuda3std6ranges3__45__cpo9iter_moveE:
	.zero		1
	.type		_ZN40_INTERNAL_ea35d3ab_4_k_cu_3961162d_280964cuda3std3__45__cpo5beginE,@object
	.size		_ZN40_INTERNAL_ea35d3ab_4_k_cu_3961162d_280964cuda3std3__45__cpo5beginE,(_ZN40_INTERNAL_ea35d3ab_4_k_cu_3961162d_280964cuda3std3__442_GLOBAL__N__ea35d3ab_4_k_cu_3961162d_280966ignoreE - _ZN40_INTERNAL_ea35d3ab_4_k_cu_3961162d_280964cuda3std3__45__cpo5beginE)
_ZN40_INTERNAL_ea35d3ab_4_k_cu_3961162d_280964cuda3std3__45__cpo5beginE:
	.zero		1
	.type		_ZN40_INTERNAL_ea35d3ab_4_k_cu_3961162d_280964cuda3std3__442_GLOBAL__N__ea35d3ab_4_k_cu_3961162d_280966ignoreE,@object
	.size		_ZN40_INTERNAL_ea35d3ab_4_k_cu_3961162d_280964cuda3std3__442_GLOBAL__N__ea35d3ab_4_k_cu_3961162d_280966ignoreE,(_ZN40_INTERNAL_ea35d3ab_4_k_cu_3961162d_280964cute7productE - _ZN40_INTERNAL_ea35d3ab_4_k_cu_3961162d_280964cuda3std3__442_GLOBAL__N__ea35d3ab_4_k_cu_3961162d_280966ignoreE)
_ZN40_INTERNAL_ea35d3ab_4_k_cu_3961162d_280964cuda3std3__442_GLOBAL__N__ea35d3ab_4_k_cu_3961162d_280966ignoreE:
	.zero		1
	.type		_ZN40_INTERNAL_ea35d3ab_4_k_cu_3961162d_280964cute7productE,@object
	.size		_ZN40_INTERNAL_ea35d3ab_4_k_cu_3961162d_280964cute7productE,(_ZN40_INTERNAL_ea35d3ab_4_k_cu_3961162d_280964cuda3std3__45__cpo3endE - _ZN40_INTERNAL_ea35d3ab_4_k_cu_3961162d_280964cute7productE)
_ZN40_INTERNAL_ea35d3ab_4_k_cu_3961162d_280964cute7productE:
	.zero		1
	.type		_ZN40_INTERNAL_ea35d3ab_4_k_cu_3961162d_280964cuda3std3__45__cpo3endE,@object
	.size		_ZN40_INTERNAL_ea35d3ab_4_k_cu_3961162d_280964cuda3std3__45__cpo3endE,(_ZN40_INTERNAL_ea35d3ab_4_k_cu_3961162d_280964cuda3std3__419piecewise_constructE - _ZN40_INTERNAL_ea35d3ab_4_k_cu_3961162d_280964cuda3std3__45__cpo3endE)
_ZN40_INTERNAL_ea35d3ab_4_k_cu_3961162d_280964cuda3std3__45__cpo3endE:
	.zero		1
	.type		_ZN40_INTERNAL_ea35d3ab_4_k_cu_3961162d_280964cuda3std3__419piecewise_constructE,@object
	.size		_ZN40_INTERNAL_ea35d3ab_4_k_cu_3961162d_280964cuda3std3__419piecewise_constructE,(_ZN40_INTERNAL_ea35d3ab_4_k_cu_3961162d_280964cuda3std3__45__cpo4cendE - _ZN40_INTERNAL_ea35d3ab_4_k_cu_3961162d_280964cuda3std3__419piecewise_constructE)
_ZN40_INTERNAL_ea35d3ab_4_k_cu_3961162d_280964cuda3std3__419piecewise_constructE:
	.zero		1
	.type		_ZN40_INTERNAL_ea35d3ab_4_k_cu_3961162d_280964cuda3std3__45__cpo4cendE,@object
	.size		_ZN40_INTERNAL_ea35d3ab_4_k_cu_3961162d_280964cuda3std3__45__cpo4cendE,(_ZN40_INTERNAL_ea35d3ab_4_k_cu_3961162d_280964cuda3std6ranges3__45__cpo4swapE - _ZN40_INTERNAL_ea35d3ab_4_k_cu_3961162d_280964cuda3std3__45__cpo4cendE)
_ZN40_INTERNAL_ea35d3ab_4_k_cu_3961162d_280964cuda3std3__45__cpo4cendE:
	.zero		1
	.type		_ZN40_INTERNAL_ea35d3ab_4_k_cu_3961162d_280964cuda3std6ranges3__45__cpo4swapE,@object
	.size		_ZN40_INTERNAL_ea35d3ab_4_k_cu_3961162d_280964cuda3std6ranges3__45__cpo4swapE,(.L_10 - _ZN40_INTERNAL_ea35d3ab_4_k_cu_3961162d_280964cuda3std6ranges3__45__cpo4swapE)
_ZN40_INTERNAL_ea35d3ab_4_k_cu_3961162d_280964cuda3std6ranges3__45__cpo4swapE:
	.zero		1
.L_10:


//--------------------- .nv.constant0._ZN7cutlass13device_kernelINS_4gemm6kernel13GemmUniversalIN4cute5tupleIJiiiiEEENS1_10collective13CollectiveMmaINS1_35MainloopSm100TmaUmmaWarpSpecializedILi8ELi2ELi4ENS5_IJNS4_1CILi4EEESB_NSA_ILi1EEEEEEEENS5_IJNSA_ILi256EEENSA_ILi128EEENSA_ILi32EEEEEENS_10tfloat32_tENS5_IJlSC_lEEESJ_SK_NS4_8TiledMMAINS4_8MMA_AtomIJNS4_23SM100_MMA_TF32_2x1SM_SSISJ_SJ_fLi256ELi128ELNS4_4UMMA5MajorE0ELSP_0ELNSO_7ScaleInE0ELSQ_0EEEEEENS4_6LayoutINS5_IJSC_SC_SC_EEENS5_IJNSA_ILi0EEESV_SV_EEEEENS5_IJNS4_10UnderscoreESY_SY_EEEEENS4_28SM100_TMA_2SM_LOAD_MULTICASTENS4_14ComposedLayoutINS4_7SwizzleILi3ELi4ELi3EEENS4_18smem_ptr_flag_bitsILi32EEENST_INS5_IJNSA_ILi8EEESH_EEENS5_IJSH_SC_EEEEEEEvNS4_8identityES11_S1B_vS1C_EENS_8epilogue10collective18CollectiveEpilogueINS1E_23Sm100TmaWarpSpecializedILi4ELi2ELi16ELb1ELb0EEEJNS5_IJSG_SG_SH_EEENS5_IJNST_ISG_SC_EENST_INSA_ILi16EEESC_EEEEESJ_SK_SJ_SK_NS1E_6fusion15FusionCallbacksIS1I_NS1O_17LinearCombinationISJ_fSJ_fLNS_15FloatRoundStyleE2EEES1J_S1N_JEEENS4_5SM1004TMEM4LOAD26SM100_TMEM_LOAD_32dp32b16xENS4_13SM90_TMA_LOADENS12_INS13_ILi2ELi4ELi3EEES16_NST_INS5_IJS17_S1L_EEENS5_IJS1L_SC_EEEEEEENS4_39AutoVectorizingCopyWithAssumedAlignmentILi128EEENS4_14SM90_TMA_STOREES23_S25_S25_EEEvvEEEEvNT_6ParamsE --------------------------
	.section	.nv.constant0._ZN7cutlass13device_kernelINS_4gemm6kernel13GemmUniversalIN4cute5tupleIJiiiiEEENS1_10collective13CollectiveMmaINS1_35MainloopSm100TmaUmmaWarpSpecializedILi8ELi2ELi4ENS5_IJNS4_1CILi4EEESB_NSA_ILi1EEEEEEEENS5_IJNSA_ILi256EEENSA_ILi128EEENSA_ILi32EEEEEENS_10tfloat32_tENS5_IJlSC_lEEESJ_SK_NS4_8TiledMMAINS4_8MMA_AtomIJNS4_23SM100_MMA_TF32_2x1SM_SSISJ_SJ_fLi256ELi128ELNS4_4UMMA5MajorE0ELSP_0ELNSO_7ScaleInE0ELSQ_0EEEEEENS4_6LayoutINS5_IJSC_SC_SC_EEENS5_IJNSA_ILi0EEESV_SV_EEEEENS5_IJNS4_10UnderscoreESY_SY_EEEEENS4_28SM100_TMA_2SM_LOAD_MULTICASTENS4_14ComposedLayoutINS4_7SwizzleILi3ELi4ELi3EEENS4_18smem_ptr_flag_bitsILi32EEENST_INS5_IJNSA_ILi8EEESH_EEENS5_IJSH_SC_EEEEEEEvNS4_8identityES11_S1B_vS1C_EENS_8epilogue10collective18CollectiveEpilogueINS1E_23Sm100TmaWarpSpecializedILi4ELi2ELi16ELb1ELb0EEEJNS5_IJSG_SG_SH_EEENS5_IJNST_ISG_SC_EENST_INSA_ILi16EEESC_EEEEESJ_SK_SJ_SK_NS1E_6fusion15FusionCallbacksIS1I_NS1O_17LinearCombinationISJ_fSJ_fLNS_15FloatRoundStyleE2EEES1J_S1N_JEEENS4_5SM1004TMEM4LOAD26SM100_TMEM_LOAD_32dp32b16xENS4_13SM90_TMA_LOADENS12_INS13_ILi2ELi4ELi3EEES16_NST_INS5_IJS17_S1L_EEENS5_IJS1L_SC_EEEEEEENS4_39AutoVectorizingCopyWithAssumedAlignmentILi128EEENS4_14SM90_TMA_STOREES23_S25_S25_EEEvvEEEEvNT_6ParamsE,"a",@progbits
	.sectionflags	@""
	.align	4
.nv.constant0._ZN7cutlass13device_kernelINS_4gemm6kernel13GemmUniversalIN4cute5tupleIJiiiiEEENS1_10collective13CollectiveMmaINS1_35MainloopSm100TmaUmmaWarpSpecializedILi8ELi2ELi4ENS5_IJNS4_1CILi4EEESB_NSA_ILi1EEEEEEEENS5_IJNSA_ILi256EEENSA_ILi128EEENSA_ILi32EEEEEENS_10tfloat32_tENS5_IJlSC_lEEESJ_SK_NS4_8TiledMMAINS4_8MMA_AtomIJNS4_23SM100_MMA_TF32_2x1SM_SSISJ_SJ_fLi256ELi128ELNS4_4UMMA5MajorE0ELSP_0ELNSO_7ScaleInE0ELSQ_0EEEEEENS4_6LayoutINS5_IJSC_SC_SC_EEENS5_IJNSA_ILi0EEESV_SV_EEEEENS5_IJNS4_10UnderscoreESY_SY_EEEEENS4_28SM100_TMA_2SM_LOAD_MULTICASTENS4_14ComposedLayoutINS4_7SwizzleILi3ELi4ELi3EEENS4_18smem_ptr_flag_bitsILi32EEENST_INS5_IJNSA_ILi8EEESH_EEENS5_IJSH_SC_EEEEEEEvNS4_8identityES11_S1B_vS1C_EENS_8epilogue10collective18CollectiveEpilogueINS1E_23Sm100TmaWarpSpecializedILi4ELi2ELi16ELb1ELb0EEEJNS5_IJSG_SG_SH_EEENS5_IJNST_ISG_SC_EENST_INSA_ILi16EEESC_EEEEESJ_SK_SJ_SK_NS1E_6fusion15FusionCallbacksIS1I_NS1O_17LinearCombinationISJ_fSJ_fLNS_15FloatRoundStyleE2EEES1J_S1N_JEEENS4_5SM1004TMEM4LOAD26SM100_TMEM_LOAD_32dp32b16xENS4_13SM90_TMA_LOADENS12_INS13_ILi2ELi4ELi3EEES16_NST_INS5_IJS17_S1L_EEENS5_IJS1L_SC_EEEEEEENS4_39AutoVectorizingCopyWithAssumedAlignmentILi128EEENS4_14SM90_TMA_STOREES23_S25_S25_EEEvvEEEEvNT_6ParamsE:
	.zero		2944


//--------------------- SYMBOLS --------------------------

	.type		.nv.reservedSmem.offset0,@object
	.size		.nv.reservedSmem.offset0,0x4
	.type		.nv.reservedSmem.cap,@object
	.size		.nv.reservedSmem.cap,0x4
	.type		__assertfail,@function
